	.target	sm_100a

	.elftype	@"ET_EXEC"


//--------------------- .note.nv.tkinfo           --------------------------
	.section	.note.nv.tkinfo,"",@"SHT_NOTE"
	.sectionflags	@"SHF_NOTE_NV_TKINFO"
	.tkinfo
        /*0018*/ 	.word	0x00000081
        /*0030*/ 	.string	""
        /*0030*/ 	.string	"ptxas-blackwell"
        /*0030*/ 	.string	"Cuda compilation tools, release 12.9, V12.9.86"
        /*0030*/ 	.string	"Build cuda_12.9.r12.9/compiler.36037853_0"
        /*0030*/ 	.string	"-v  -suppress-debug-info  -lineinfo  -arch sm_100a "



//--------------------- .note.nv.cuver            --------------------------
	.section	.note.nv.cuver,"",@"SHT_NOTE"
	.sectionflags	@"SHF_NOTE_NV_CUVER"
        /*0018*/ 	.short	0x0001
        /*001a*/ 	.short	0x0064
        /*001c*/ 	.short	0x0001
        /*001e*/ 	.short	0x0000
        /*0020*/ 	.short	0x0001
        /*0022*/ 	.short	0x0000


//--------------------- .nv.info                  --------------------------
	.section	.nv.info,"",@"SHT_CUDA_INFO"
	.align	4


	//----- nvinfo : EIATTR_REGCOUNT
	.align		4
        /*0000*/ 	.byte	0x04, 0x2f
        /*0002*/ 	.short	(.L_4 - .L_3)
	.align		4
.L_3:
        /*0004*/ 	.word	index@(matmul_kernel)
        /*0008*/ 	.word	0x000000ff


	//----- nvinfo : EIATTR_FRAME_SIZE
	.align		4
.L_4:
        /*000c*/ 	.byte	0x04, 0x11
        /*000e*/ 	.short	(.L_6 - .L_5)
	.align		4
.L_5:
        /*0010*/ 	.word	index@($__internal_2_$__cuda_sm10x_tcgen05_guardrail_trap_unallocated_columns_being_dealloced)
        /*0014*/ 	.word	0x000004e0


	//----- nvinfo : EIATTR_FRAME_SIZE
	.align		4
.L_6:
        /*0018*/ 	.byte	0x04, 0x11
        /*001a*/ 	.short	(.L_8 - .L_7)
	.align		4
.L_7:
        /*001c*/ 	.word	index@($__internal_1_$__cuda_sm10x_tcgen05_guardrail_trap_phase_invalid_during_alloc)
        /*0020*/ 	.word	0x000004e0


	//----- nvinfo : EIATTR_FRAME_SIZE
	.align		4
.L_8:
        /*0024*/ 	.byte	0x04, 0x11
        /*0026*/ 	.short	(.L_10 - .L_9)
	.align		4
.L_9:
        /*0028*/ 	.word	index@($__internal_0_$__cuda_sm10x_tcgen05_guardrail_trap_col_being_dealloced_not_returned_by_alloc)
        /*002c*/ 	.word	0x000004e0


	//----- nvinfo : EIATTR_FRAME_SIZE
	.align		4
.L_10:
        /*0030*/ 	.byte	0x04, 0x11
        /*0032*/ 	.short	(.L_12 - .L_11)
	.align		4
.L_11:
        /*0034*/ 	.word	index@(matmul_kernel)
        /*0038*/ 	.word	0x000004e0


	//----- nvinfo : EIATTR_MIN_STACK_SIZE
	.align		4
.L_12:
        /*003c*/ 	.byte	0x04, 0x12
        /*003e*/ 	.short	(.L_14 - .L_13)
	.align		4
.L_13:
        /*0040*/ 	.word	index@(matmul_kernel)
        /*0044*/ 	.word	0x000004e0
.L_14:


//--------------------- .nv.info.matmul_kernel    --------------------------
	.section	.nv.info.matmul_kernel,"",@"SHT_CUDA_INFO"
	.sectionflags	@""
	.align	4


	//----- nvinfo : EIATTR_CUDA_API_VERSION
	.align		4
        /*0000*/ 	.byte	0x04, 0x37
        /*0002*/ 	.short	(.L_16 - .L_15)
.L_15:
        /*0004*/ 	.word	0x00000081


	//----- nvinfo : EIATTR_KPARAM_INFO
	.align		4
.L_16:
        /*0008*/ 	.byte	0x04, 0x17
        /*000a*/ 	.short	(.L_18 - .L_17)
.L_17:
        /*000c*/ 	.word	0x00000000
        /*0010*/ 	.short	0x000d
        /*0012*/ 	.short	0x0048
        /*0014*/ 	.byte	0x00, 0xf4, 0x21, 0x00


	//----- nvinfo : EIATTR_KPARAM_INFO
	.align		4
.L_18:
        /*0018*/ 	.byte	0x04, 0x17
        /*001a*/ 	.short	(.L_20 - .L_19)
.L_19:
        /*001c*/ 	.word	0x00000000
        /*0020*/ 	.short	0x000c
        /*0022*/ 	.short	0x0040
        /*0024*/ 	.byte	0x00, 0xf4, 0x21, 0x00


	//----- nvinfo : EIATTR_KPARAM_INFO
	.align		4
.L_20:
        /*0028*/ 	.byte	0x04, 0x17
        /*002a*/ 	.short	(.L_22 - .L_21)
.L_21:
        /*002c*/ 	.word	0x00000000
        /*0030*/ 	.short	0x000b
        /*0032*/ 	.short	0x0038
        /*0034*/ 	.byte	0x00, 0xf0, 0x11, 0x00


	//----- nvinfo : EIATTR_KPARAM_INFO
	.align		4
.L_22:
        /*0038*/ 	.byte	0x04, 0x17
        /*003a*/ 	.short	(.L_24 - .L_23)
.L_23:
        /*003c*/ 	.word	0x00000000
        /*0040*/ 	.short	0x000a
        /*0042*/ 	.short	0x0034
        /*0044*/ 	.byte	0x00, 0xf0, 0x11, 0x00


	//----- nvinfo : EIATTR_KPARAM_INFO
	.align		4
.L_24:
        /*0048*/ 	.byte	0x04, 0x17
        /*004a*/ 	.short	(.L_26 - .L_25)
.L_25:
        /*004c*/ 	.word	0x00000000
        /*0050*/ 	.short	0x0009
        /*0052*/ 	.short	0x0030
        /*0054*/ 	.byte	0x00, 0xf0, 0x11, 0x00


	//----- nvinfo : EIATTR_KPARAM_INFO
	.align		4
.L_26:
        /*0058*/ 	.byte	0x04, 0x17
        /*005a*/ 	.short	(.L_28 - .L_27)
.L_27:
        /*005c*/ 	.word	0x00000000
        /*0060*/ 	.short	0x0008
        /*0062*/ 	.short	0x002c
        /*0064*/ 	.byte	0x00, 0xf0, 0x11, 0x00


	//----- nvinfo : EIATTR_KPARAM_INFO
	.align		4
.L_28:
        /*0068*/ 	.byte	0x04, 0x17
        /*006a*/ 	.short	(.L_30 - .L_29)
.L_29:
        /*006c*/ 	.word	0x00000000
        /*0070*/ 	.short	0x0007
        /*0072*/ 	.short	0x0028
        /*0074*/ 	.byte	0x00, 0xf0, 0x11, 0x00


	//----- nvinfo : EIATTR_KPARAM_INFO
	.align		4
.L_30:
        /*0078*/ 	.byte	0x04, 0x17
        /*007a*/ 	.short	(.L_32 - .L_31)
.L_31:
        /*007c*/ 	.word	0x00000000
        /*0080*/ 	.short	0x0006
        /*0082*/ 	.short	0x0024
        /*0084*/ 	.byte	0x00, 0xf0, 0x11, 0x00


	//----- nvinfo : EIATTR_KPARAM_INFO
	.align		4
.L_32:
        /*0088*/ 	.byte	0x04, 0x17
        /*008a*/ 	.short	(.L_34 - .L_33)
.L_33:
        /*008c*/ 	.word	0x00000000
        /*0090*/ 	.short	0x0005
        /*0092*/ 	.short	0x0020
        /*0094*/ 	.byte	0x00, 0xf0, 0x11, 0x00


	//----- nvinfo : EIATTR_KPARAM_INFO
	.align		4
.L_34:
        /*0098*/ 	.byte	0x04, 0x17
        /*009a*/ 	.short	(.L_36 - .L_35)
.L_35:
        /*009c*/ 	.word	0x00000000
        /*00a0*/ 	.short	0x0004
        /*00a2*/ 	.short	0x001c
        /*00a4*/ 	.byte	0x00, 0xf0, 0x11, 0x00


	//----- nvinfo : EIATTR_KPARAM_INFO
	.align		4
.L_36:
        /*00a8*/ 	.byte	0x04, 0x17
        /*00aa*/ 	.short	(.L_38 - .L_37)
.L_37:
        /*00ac*/ 	.word	0x00000000
        /*00b0*/ 	.short	0x0003
        /*00b2*/ 	.short	0x0018
        /*00b4*/ 	.byte	0x00, 0xf0, 0x11, 0x00


	//----- nvinfo : EIATTR_KPARAM_INFO
	.align		4
.L_38:
        /*00b8*/ 	.byte	0x04, 0x17
        /*00ba*/ 	.short	(.L_40 - .L_39)
.L_39:
        /*00bc*/ 	.word	0x00000000
        /*00c0*/ 	.short	0x0002
        /*00c2*/ 	.short	0x0010
        /*00c4*/ 	.byte	0x00, 0xf4, 0x21, 0x00


	//----- nvinfo : EIATTR_KPARAM_INFO
	.align		4
.L_40:
        /*00c8*/ 	.byte	0x04, 0x17
        /*00ca*/ 	.short	(.L_42 - .L_41)
.L_41:
        /*00cc*/ 	.word	0x00000000
        /*00d0*/ 	.short	0x0001
        /*00d2*/ 	.short	0x0008
        /*00d4*/ 	.byte	0x00, 0xf4, 0x21, 0x00


	//----- nvinfo : EIATTR_KPARAM_INFO
	.align		4
.L_42:
        /*00d8*/ 	.byte	0x04, 0x17
        /*00da*/ 	.short	(.L_44 - .L_43)
.L_43:
        /*00dc*/ 	.word	0x00000000
        /*00e0*/ 	.short	0x0000
        /*00e2*/ 	.short	0x0000
        /*00e4*/ 	.byte	0x00, 0xf4, 0x21, 0x00


	//----- nvinfo : EIATTR_AT_ENTRY_FRAGMENTS
	.align		4
.L_44:
        /*00e8*/ 	.byte	0x04, 0x4f
        /*00ea*/ 	.short	(.L_46 - .L_45)


	//   ....[0]....
.L_45:
        /*00ec*/ 	.word	0x00000004


	//----- nvinfo : EIATTR_RESERVED_SMEM_USED
	.align		4
.L_46:
        /*00f0*/ 	.byte	0x01, 0x41
	.zero		2


	//----- nvinfo : EIATTR_SPARSE_MMA_MASK
	.align		4
        /*00f4*/ 	.byte	0x03, 0x50
        /*00f6*/ 	.short	0x0000


	//----- nvinfo : EIATTR_TCGEN05_1CTA_USED
	.align		4
        /*00f8*/ 	.byte	0x01, 0x51
	.zero		2


	//----- nvinfo : EIATTR_MAXREG_COUNT
	.align		4
        /*00fc*/ 	.byte	0x03, 0x1b
        /*00fe*/ 	.short	0x00ff


	//----- nvinfo : EIATTR_NUM_BARRIERS
	.align		4
        /*0100*/ 	.byte	0x02, 0x4c
        /*0102*/ 	.byte	0x01
	.zero		1


	//----- nvinfo : EIATTR_ANNOTATIONS
	.align		4
        /*0104*/ 	.byte	0x04, 0x55
        /*0106*/ 	.short	(.L_48 - .L_47)


	//   ....[0]....
.L_47:
        /*0108*/ 	.word	0x00000001
        /*010c*/ 	.byte	0xe0, 0x09, 0x00, 0x00, 0x01, 0x00, 0x00, 0x00, 0x20, 0x0b, 0x00, 0x00, 0x01, 0x00, 0x00, 0x00
        /* <DEDUP_REMOVED lines=393> */
        /*19ac*/ 	.byte	0xc0, 0xb3, 0x01, 0x00


	//----- nvinfo : EIATTR_INT_WARP_WIDE_INSTR_OFFSETS
	.align		4
.L_48:
        /*19b0*/ 	.byte	0x04, 0x31
        /*19b2*/ 	.short	(.L_50 - .L_49)


	//   ....[0]....
.L_49:
        /*19b4*/ 	.word	0x00007260


	//   ....[1]....
        /*19b8*/ 	.word	0x00007280


	//   ....[2]....
        /*19bc*/ 	.word	0x000073a0


	//   ....[3]....
        /*19c0*/ 	.word	0x0001eb60


	//   ....[4]....
        /*19c4*/ 	.word	0x0001ebb0


	//----- nvinfo : EIATTR_COOP_GROUP_MASK_REGIDS
	.align		4
.L_50:
        /*19c8*/ 	.byte	0x04, 0x29
        /*19ca*/ 	.short	(.L_52 - .L_51)


	//   ....[0]....
.L_51:
        /*19cc*/ 	.word	0xffffffff


	//   ....[1]....
        /*19d0*/ 	.word	0xffffffff


	//   ....[2]....
        /*19d4*/ 	.word	0xffffffff


	//   ....[3]....
        /*19d8*/ 	.word	0xffffffff


	//----- nvinfo : EIATTR_COOP_GROUP_INSTR_OFFSETS
	.align		4
.L_52:
        /*19dc*/ 	.byte	0x04, 0x28
        /*19de*/ 	.short	(.L_54 - .L_53)


	//   ....[0]....
.L_53:
        /*19e0*/ 	.word	0x00000070


	//   ....[1]....
        /*19e4*/ 	.word	0x00000330


	//   ....[2]....
        /*19e8*/ 	.word	0x0001e9f0


	//   ....[3]....
        /*19ec*/ 	.word	0x0001ec60


	//----- nvinfo : EIATTR_VRC_CTA_INIT_COUNT
	.align		4
.L_54:
        /*19f0*/ 	.byte	0x02, 0x4a
        /*19f2*/ 	.byte	0x80
	.zero		1


	//----- nvinfo : EIATTR_MBARRIER_INSTR_OFFSETS
	.align		4
        /*19f4*/ 	.byte	0x04, 0x39
        /*19f6*/ 	.short	(.L_56 - .L_55)


	//   ....[0]....
.L_55:
        /*19f8*/ 	.word	0x00007460
        /*19fc*/ 	.word	0x000000ff
        /*1a00*/ 	.word	0x00000000
        /*1a04*/ 	.short	0x0100
        /*1a06*/ 	.byte	0x1d
	.zero		1


	//   ....[1]....
        /*1a08*/ 	.word	0x000074b0
        /*1a0c*/ 	.word	0x000000ff
        /*1a10*/ 	.word	0x00036008
        /*1a14*/ 	.short	0x0100
        /*1a16*/ 	.byte	0x1a
	.zero		1


	//   ....[2]....
        /*1a18*/ 	.word	0x000130d0
        /*1a1c*/ 	.word	0x000000ff
        /*1a20*/ 	.word	0x00000000
        /*1a24*/ 	.short	0x010a
        /*1a26*/ 	.byte	0x21
	.zero		1


	//   ....[3]....
        /*1a28*/ 	.word	0x00015750
        /*1a2c*/ 	.word	0x000000ff
        /*1a30*/ 	.word	0x00000000
        /*1a34*/ 	.short	0x010a
        /*1a36*/ 	.byte	0x1d
	.zero		1


	//   ....[4]....
        /*1a38*/ 	.word	0x00015800
        /*1a3c*/ 	.word	0x000000ff
        /*1a40*/ 	.word	0x00036000
        /*1a44*/ 	.short	0x0108
        /*1a46*/ 	.byte	0x1a
	.zero		1


	//   ....[5]....
        /*1a48*/ 	.word	0x000158a0
        /*1a4c*/ 	.word	0x000000ff
        /*1a50*/ 	.word	0x00036008
        /*1a54*/ 	.short	0x0108
        /*1a56*/ 	.byte	0x1a
	.zero		1


	//   ....[6]....
        /*1a58*/ 	.word	0x0001ec80
        /*1a5c*/ 	.word	0x000000ff
        /*1a60*/ 	.word	0x00000000
        /*1a64*/ 	.short	0x010a
        /*1a66*/ 	.byte	0x21
	.zero		1


	//   ....[7]....
        /*1a68*/ 	.word	0x0001ecb0
        /*1a6c*/ 	.word	0x000000ff
        /*1a70*/ 	.word	0x00000000
        /*1a74*/ 	.short	0x010a
        /*1a76*/ 	.byte	0x1d
	.zero		1


	//----- nvinfo : EIATTR_NUM_MBARRIERS
	.align		4
.L_56:
        /*1a78*/ 	.byte	0x03, 0x38
        /*1a7a*/ 	.short	0x0002


	//----- nvinfo : EIATTR_EXIT_INSTR_OFFSETS
	.align		4
        /*1a7c*/ 	.byte	0x04, 0x1c
        /*1a7e*/ 	.short	(.L_58 - .L_57)


	//   ....[0]....
.L_57:
        /*1a80*/ 	.word	0x0001ec70


	//----- nvinfo : EIATTR_REQNTID
	.align		4
.L_58:
        /*1a84*/ 	.byte	0x04, 0x10
        /*1a86*/ 	.short	(.L_60 - .L_59)
.L_59:
        /*1a88*/ 	.word	0x00000080
        /*1a8c*/ 	.word	0x00000001
        /*1a90*/ 	.word	0x00000001


	//----- nvinfo : EIATTR_CRS_STACK_SIZE
	.align		4
.L_60:
        /*1a94*/ 	.byte	0x04, 0x1e
        /*1a96*/ 	.short	(.L_62 - .L_61)
.L_61:
        /*1a98*/ 	.word	0x00000000


	//----- nvinfo : EIATTR_CBANK_PARAM_SIZE
	.align		4
.L_62:
        /*1a9c*/ 	.byte	0x03, 0x19
        /*1a9e*/ 	.short	0x0050


	//----- nvinfo : EIATTR_PARAM_CBANK
	.align		4
        /*1aa0*/ 	.byte	0x04, 0x0a
        /*1aa2*/ 	.short	(.L_64 - .L_63)
	.align		4
.L_63:
        /*1aa4*/ 	.word	index@(.nv.constant0.matmul_kernel)
        /*1aa8*/ 	.short	0x0380
        /*1aaa*/ 	.short	0x0050


	//----- nvinfo : EIATTR_SW_WAR
	.align		4
.L_64:
        /*1aac*/ 	.byte	0x04, 0x36
        /*1aae*/ 	.short	(.L_66 - .L_65)
.L_65:
        /*1ab0*/ 	.word	0x00000008
.L_66:


//--------------------- .nv.compat                --------------------------
	.section	.nv.compat,"",@"SHT_CUDA_COMPAT_INFO"
	.align	4
        /*0000*/ 	.byte	0x02, 0x02, 0x02, 0x00, 0x02, 0x05, 0x05, 0x00, 0x02, 0x03, 0x00, 0x00, 0x02, 0x06, 0x01, 0x00


//--------------------- .nv.callgraph             --------------------------
	.section	.nv.callgraph,"",@"SHT_CUDA_CALLGRAPH"
	.align	4
	.sectionentsize	8
	.align		4
        /*0000*/ 	.word	0x00000000
	.align		4
        /*0004*/ 	.word	0xffffffff
	.align		4
        /*0008*/ 	.word	0x00000000
	.align		4
        /*000c*/ 	.word	0xfffffffe
	.align		4
        /*0010*/ 	.word	0x00000000
	.align		4
        /*0014*/ 	.word	0xfffffffd
	.align		4
        /*0018*/ 	.word	0x00000000
	.align		4
        /*001c*/ 	.word	0xfffffffc


//--------------------- .text.matmul_kernel       --------------------------
	.section	.text.matmul_kernel,"ax",@progbits
	.align	128
        .global         matmul_kernel
        .type           matmul_kernel,@function
        .size           matmul_kernel,(.L_x_20 - matmul_kernel)
        .other          matmul_kernel,@"STO_CUDA_ENTRY STV_DEFAULT"
matmul_kernel:
.text.matmul_kernel:
[----:B------:R-:W1:Y:S01]  /*0000*/  LDC R1, c[0x0][0x37c] ;  /* 0x0000df00ff017b82 */ /* 0x000e620000000800 */
[----:B------:R-:W2:Y:S01]  /*0010*/  S2R R0, SR_TID.X ;  /* 0x0000000000007919 */ /* 0x000ea20000002100 */
[----:B-1----:R-:W-:Y:S01]  /*0020*/  VIADD R1, R1, 0xfffffb20 ;  /* 0xfffffb2001017836 */ /* 0x002fe20000000000 */
[----:B--2---:R-:W-:-:S13]  /*0030*/  ISETP.GE.U32.AND P0, PT, R0, 0x20, PT ;  /* 0x000000200000780c */ /* 0x004fda0003f06070 */
[----:B------:R-:W-:Y:S02]  /*0040*/  VOTEU.ANY UP0, P0 ;  /* 0x0000000000ff7886 */ /* 0x000fe40000000100 */
[----:B------:R-:W-:Y:S05]  /*0050*/  BRA.U UP0, `(.L_x_0) ;  /* 0x0000000100b87547 */ /* 0x000fea000b800000 */
[----:B------:R-:W1:Y:S01]  /*0060*/  S2UR UR6, SR_CgaCtaId ;  /* 0x00000000000679c3 */ /* 0x000e620000008800 */
[----:B------:R-:W-:Y:S01]  /*0070*/  NOP ;  /* 0x0000000000007918 */ /* 0x000fe20000000000 */
[----:B------:R-:W-:Y:S02]  /*0080*/  UMOV UR4, 0x40 ;  /* 0x0000004000047882 */ /* 0x000fe40000000000 */
[----:B-1----:R-:W-:-:S09]  /*0090*/  ULEA UR4, UR6, UR4, 0x18 ;  /* 0x0000000406047291 */ /* 0x002fd2000f8ec0ff */
[----:B------:R-:W1:Y:S01]  /*00a0*/  LDS.U8 R0, [UR4] ;  /* 0x00000004ff007984 */ /* 0x000e620008000000 */
[----:B------:R-:W-:Y:S02]  /*00b0*/  UMOV UR4, 0x400 ;  /* 0x0000040000047882 */ /* 0x000fe40000000000 */
[----:B------:R-:W-:Y:S01]  /*00c0*/  ULEA UR4, UR6, UR4, 0x18 ;  /* 0x0000000406047291 */ /* 0x000fe2000f8ec0ff */
[----:B-1----:R-:W-:-:S13]  /*00d0*/  ISETP.NE.AND P0, PT, R0, RZ, PT ;  /* 0x000000ff0000720c */ /* 0x002fda0003f05270 */
[----:B------:R-:W-:Y:S05]  /*00e0*/  @P0 BRA `(.L_x_1) ;  /* 0x00000000007c0947 */ /* 0x000fea0003800000 */
[----:B------:R-:W-:-:S13]  /*00f0*/  ELECT P0, URZ, PT ;  /* 0x0000000000ff782f */ /* 0x000fda0003800000 */
[----:B------:R-:W-:Y:S05]  /*0100*/  @!P0 BRA `(.L_x_2) ;  /* 0x0000000000848947 */ /* 0x000fea0003800000 */
[----:B------:R-:W-:Y:S01]  /*0110*/  UMOV UR5, 0x8 ;  /* 0x0000000800057882 */ /* 0x000fe20000000000 */
[----:B------:R-:W-:Y:S02]  /*0120*/  IMAD.MOV.U32 R4, RZ, RZ, 0x1 ;  /* 0x00000001ff047424 */ /* 0x000fe400078e00ff */
[----:B------:R-:W-:Y:S02]  /*0130*/  IMAD.MOV.U32 R5, RZ, RZ, 0xff ;  /* 0x000000ffff057424 */ /* 0x000fe400078e00ff */
[----:B------:R-:W-:Y:S04]  /*0140*/  DEPBAR.LE SB1, 0x36 ;  /* 0x00009d800000791a */ /* 0x000fe80000000000 */
[----:B------:R-:W1:Y:S02]  /*0150*/  UTCATOMSWS.FIND_AND_SET.ALIGN UP1, UR5, UR5 ;  /* 0x00000005000575e3 */ /* 0x000e640008020800 */
[----:B-1----:R-:W-:-:S04]  /*0160*/  PLOP3.LUT P0, PT, PT, PT, UP1, 0x80, 0x8 ;  /* 0x000000000008781c */ /* 0x002fc80003f0f018 */
[----:B------:R-:W-:-:S04]  /*0170*/  SEL R0, RZ, 0xffffffff, !P0 ;  /* 0xffffffffff007807 */ /* 0x000fc80004000000 */
[----:B------:R-:W-:Y:S01]  /*0180*/  ISETP.NE.AND P0, PT, R0, RZ, PT ;  /* 0x000000ff0000720c */ /* 0x000fe20003f05270 */
[----:B------:R-:W-:-:S12]  /*0190*/  IMAD.U32 R0, RZ, RZ, UR5 ;  /* 0x00000005ff007e24 */ /* 0x000fd8000f8e00ff */
[----:B------:R-:W-:Y:S05]  /*01a0*/  @P0 BRA `(.L_x_3) ;  /* 0x0000000000240947 */ /* 0x000fea0003800000 */
.L_x_4:
[----:B------:R-:W-:Y:S05]  /*01b0*/  NANOSLEEP 0x64 ;  /* 0x000000640000795d */ /* 0x000fea0003800000 */
[----:B------:R-:W-:-:S05]  /*01c0*/  UMOV UR5, 0x8 ;  /* 0x0000000800057882 */ /* 0x000fca0000000000 */
[----:B------:R-:W-:Y:S04]  /*01d0*/  DEPBAR.LE SB1, 0x36 ;  /* 0x00009d800000791a */ /* 0x000fe80000000000 */
[----:B------:R-:W1:Y:S02]  /*01e0*/  UTCATOMSWS.FIND_AND_SET.ALIGN UP1, UR5, UR5 ;  /* 0x00000005000575e3 */ /* 0x000e640008020800 */
[----:B-1----:R-:W-:-:S04]  /*01f0*/  PLOP3.LUT P0, PT, PT, PT, UP1, 0x80, 0x8 ;  /* 0x000000000008781c */ /* 0x002fc80003f0f018 */
[----:B------:R-:W-:-:S04]  /*0200*/  SEL R0, RZ, 0xffffffff, !P0 ;  /* 0xffffffffff007807 */ /* 0x000fc80004000000 */
[----:B------:R-:W-:Y:S01]  /*0210*/  ISETP.NE.AND P0, PT, R0, RZ, PT ;  /* 0x000000ff0000720c */ /* 0x000fe20003f05270 */
[----:B------:R-:W-:-:S12]  /*0220*/  IMAD.U32 R0, RZ, RZ, UR5 ;  /* 0x00000005ff007e24 */ /* 0x000fd8000f8e00ff */
[----:B------:R-:W-:Y:S05]  /*0230*/  @!P0 BRA `(.L_x_4) ;  /* 0xfffffffc00dc8947 */ /* 0x000fea000383ffff */
.L_x_3:
[C---:B------:R-:W-:Y:S01]  /*0240*/  VIADD R3, R0.reuse, 0x10 ;  /* 0x0000001000037836 */ /* 0x040fe20000000000 */
[----:B------:R-:W-:Y:S01]  /*0250*/  UMOV UR5, 0x50 ;  /* 0x0000005000057882 */ /* 0x000fe20000000000 */
[----:B------:R-:W-:Y:S01]  /*0260*/  SHF.L.U32 R2, R5, R0, RZ ;  /* 0x0000000005027219 */ /* 0x000fe200000006ff */
[----:B------:R-:W-:Y:S01]  /*0270*/  ULEA UR5, UR6, UR5, 0x18 ;  /* 0x0000000506057291 */ /* 0x000fe2000f8ec0ff */
[----:B------:R-:W-:Y:S01]  /*0280*/  IMAD.SHL.U32 R0, R0, 0x20, RZ ;  /* 0x0000002000007824 */ /* 0x000fe200078e00ff */
[----:B------:R-:W-:-:S04]  /*0290*/  SHF.L.U32 R3, R4, R3, RZ ;  /* 0x0000000304037219 */ /* 0x000fc800000006ff */
[----:B------:R-:W-:-:S05]  /*02a0*/  LOP3.LUT R2, R3, R2, RZ, 0xfc, !PT ;  /* 0x0000000203027212 */ /* 0x000fca00078efcff */
[----:B------:R1:W-:Y:S04]  /*02b0*/  ATOMS.OR RZ, [UR5], R2 ;  /* 0x00000002ffff798c */ /* 0x0003e8000b000005 */
[----:B------:R1:W-:Y:S01]  /*02c0*/  STS [UR4], R0 ;  /* 0x00000000ff007988 */ /* 0x0003e20008000804 */
[----:B------:R-:W-:Y:S05]  /*02d0*/  BRA `(.L_x_2) ;  /* 0x0000000000107947 */ /* 0x000fea0003800000 */
.L_x_1:
[----:B------:R-:W-:Y:S01]  /*02e0*/  IMAD.MOV.U32 R0, RZ, RZ, -0x1 ;  /* 0xffffffffff007424 */ /* 0x000fe200078e00ff */
[----:B------:R-:W-:-:S04]  /*02f0*/  MOV R2, 0x320 ;  /* 0x0000032000027802 */ /* 0x000fc80000000f00 */
[----:B------:R1:W-:Y:S03]  /*0300*/  STS [UR4], R0 ;  /* 0x00000000ff007988 */ /* 0x0003e60008000804 */
[----:B-1----:R-:W-:Y:S05]  /*0310*/  CALL.REL.NOINC `($__internal_1_$__cuda_sm10x_tcgen05_guardrail_trap_phase_invalid_during_alloc) ;  /* 0x000001e8007c7944 */ /* 0x002fea0003c00000 */
.L_x_2:
[----:B------:R-:W-:Y:S05]  /*0320*/  WARPSYNC.ALL ;  /* 0x0000000000007948 */ /* 0x000fea0003800000 */
[----:B------:R-:W-:Y:S01]  /*0330*/  NOP ;  /* 0x0000000000007918 */ /* 0x000fe20000000000 */
.L_x_0:
[----:B------:R-:W2:Y:S01]  /*0340*/  LDC.64 R4, c[0x0][0x398] ;  /* 0x0000e600ff047b82 */ /* 0x000ea20000000a00 */
[----:B------:R-:W3:Y:S01]  /*0350*/  S2R R9, SR_CTAID.X ;  /* 0x0000000000097919 */ /* 0x000ee20000002500 */
[----:B------:R-:W-:Y:S01]  /*0360*/  UMOV UR26, 0x400 ;  /* 0x00000400001a7882 */ /* 0x000fe20000000000 */
[----:B------:R-:W4:Y:S01]  /*0370*/  LDCU.64 UR16, c[0x0][0x3a8] ;  /* 0x00007500ff1077ac */ /* 0x000f220008000a00 */
[----:B------:R-:W5:Y:S01]  /*0380*/  S2R R161, SR_TID.X ;  /* 0x0000000000a17919 */ /* 0x000f620000002100 */
[----:B------:R-:W1:Y:S03]  /*0390*/  LDCU UR4, c[0x0][0x3a4] ;  /* 0x00007480ff0477ac */ /* 0x000e660008000800 */
[----:B------:R-:W1:Y:S01]  /*03a0*/  S2UR UR5, SR_CgaCtaId ;  /* 0x00000000000579c3 */ /* 0x000e620000008800 */
[----:B------:R-:W1:Y:S01]  /*03b0*/  LDCU.128 UR12, c[0x0][0x380] ;  /* 0x00007000ff0c77ac */ /* 0x000e620008000c00 */
[----:B------:R-:W1:Y:S06]  /*03c0*/  LDCU.64 UR38, c[0x0][0x358] ;  /* 0x00006b00ff2677ac */ /* 0x000e6c0008000a00 */
[----:B------:R-:W4:Y:S01]  /*03d0*/  LDC R157, c[0x0][0x3a0] ;  /* 0x0000e800ff9d7b82 */ /* 0x000f220000000800 */
[----:B------:R-:W-:Y:S01]  /*03e0*/  UMOV UR7, 0x1 ;  /* 0x0000000100077882 */ /* 0x000fe20000000000 */
[----:B-12---:R-:W-:Y:S01]  /*03f0*/  VIADD R0, R5, 0x1ff ;  /* 0x000001ff05007836 */ /* 0x006fe20000000000 */
[----:B------:R-:W-:-:S04]  /*0400*/  IABS R13, R4 ;  /* 0x00000004000d7213 */ /* 0x000fc80000000000 */
[----:B------:R-:W-:Y:S01]  /*0410*/  SHF.R.S32.HI R3, RZ, 0x1f, R0 ;  /* 0x0000001fff037819 */ /* 0x000fe20000011400 */
[----:B------:R-:W-:-:S03]  /*0420*/  ULEA UR26, UR5, UR26, 0x18 ;  /* 0x0000001a051a7291 */ /* 0x000fc6000f8ec0ff */
[----:B------:R-:W-:Y:S01]  /*0430*/  LEA.HI R3, R3, R0, RZ, 0x9 ;  /* 0x0000000003037211 */ /* 0x000fe200078f48ff */
[----:B------:R-:W-:Y:S01]  /*0440*/  BAR.SYNC.DEFER_BLOCKING 0x0 ;  /* 0x0000000000007b1d */ /* 0x000fe20000010000 */
[----:B---3--:R-:W-:Y:S01]  /*0450*/  IABS R10, R9 ;  /* 0x00000009000a7213 */ /* 0x008fe20000000000 */
[----:B------:R-:W-:Y:S01]  /*0460*/  UIADD3 UR33, UPT, UPT, UR26, 0x36000, URZ ;  /* 0x000360001a217890 */ /* 0x000fe2000fffe0ff */
[----:B------:R-:W-:Y:S02]  /*0470*/  SHF.R.S32.HI R3, RZ, 0x9, R3 ;  /* 0x00000009ff037819 */ /* 0x000fe40000011403 */
[----:B-----5:R-:W-:Y:S01]  /*0480*/  LOP3.LUT R25, R161, 0x1f, RZ, 0xc0, !PT ;  /* 0x0000001fa1197812 */ /* 0x020fe200078ec0ff */
[----:B----4-:R-:W-:Y:S02]  /*0490*/  VIADD R153, R157, 0x1f ;  /* 0x0000001f9d997836 */ /* 0x010fe40000000000 */
[----:B------:R-:W-:-:S05]  /*04a0*/  IMAD.SHL.U32 R6, R3, 0x4, RZ ;  /* 0x0000000403067824 */ /* 0x000fca00078e00ff */
[-C--:B------:R-:W-:Y:S02]  /*04b0*/  IABS R7, R6.reuse ;  /* 0x0000000600077213 */ /* 0x080fe40000000000 */
[----:B------:R-:W-:Y:S02]  /*04c0*/  IABS R12, R6 ;  /* 0x00000006000c7213 */ /* 0x000fe40000000000 */
[----:B------:R-:W1:Y:S01]  /*04d0*/  I2F.RP R0, R7 ;  /* 0x0000000700007306 */ /* 0x000e620000209400 */
[----:B------:R-:W2:Y:S07]  /*04e0*/  LDS R16, [UR26] ;  /* 0x0000001aff107984 */ /* 0x000eae0008000800 */
[----:B-1----:R-:W1:Y:S02]  /*04f0*/  MUFU.RCP R0, R0 ;  /* 0x0000000000007308 */ /* 0x002e640000001000 */
[----:B-1----:R-:W-:-:S02]  /*0500*/  VIADD R2, R0, 0xffffffe ;  /* 0x0ffffffe00027836 */ /* 0x002fc40000000000 */
[----:B------:R-:W-:-:S04]  /*0510*/  IMAD.MOV R0, RZ, RZ, -R12 ;  /* 0x000000ffff007224 */ /* 0x000fc800078e0a0c */
[----:B------:R1:W3:Y:S02]  /*0520*/  F2I.FTZ.U32.TRUNC.NTZ R3, R2 ;  /* 0x0000000200037305 */ /* 0x0002e4000021f000 */
[----:B-1----:R-:W-:Y:S01]  /*0530*/  IMAD.MOV.U32 R2, RZ, RZ, RZ ;  /* 0x000000ffff027224 */ /* 0x002fe200078e00ff */
[----:B--2---:R-:W-:Y:S01]  /*0540*/  R2UR UR27, R16 ;  /* 0x00000000101b72ca */ /* 0x004fe200000e0000 */
[----:B---3--:R-:W-:-:S04]  /*0550*/  IMAD.MOV R8, RZ, RZ, -R3 ;  /* 0x000000ffff087224 */ /* 0x008fc800078e0a03 */
[----:B------:R-:W-:Y:S02]  /*0560*/  IMAD R11, R8, R7, RZ ;  /* 0x00000007080b7224 */ /* 0x000fe400078e02ff */
[----:B------:R-:W-:Y:S02]  /*0570*/  IMAD.MOV.U32 R8, RZ, RZ, R10 ;  /* 0x000000ffff087224 */ /* 0x000fe400078e000a */
[----:B------:R-:W-:-:S06]  /*0580*/  IMAD.HI.U32 R3, R3, R11, R2 ;  /* 0x0000000b03037227 */ /* 0x000fcc00078e0002 */
[----:B------:R-:W-:-:S04]  /*0590*/  IMAD.HI.U32 R3, R3, R8, RZ ;  /* 0x0000000803037227 */ /* 0x000fc800078e00ff */
[----:B------:R-:W-:Y:S01]  /*05a0*/  IMAD R0, R3, R0, R8 ;  /* 0x0000000003007224 */ /* 0x000fe200078e0208 */
[----:B------:R-:W-:Y:S04]  /*05b0*/  BAR.SYNC.DEFER_BLOCKING 0x0 ;  /* 0x0000000000007b1d */ /* 0x000fe80000010000 */
[----:B------:R-:W-:-:S13]  /*05c0*/  ISETP.GT.U32.AND P1, PT, R7, R0, PT ;  /* 0x000000000700720c */ /* 0x000fda0003f24070 */
[----:B------:R-:W-:Y:S02]  /*05d0*/  @!P1 IMAD.IADD R0, R0, 0x1, -R7 ;  /* 0x0000000100009824 */ /* 0x000fe400078e0a07 */
[----:B------:R-:W-:Y:S01]  /*05e0*/  @!P1 VIADD R3, R3, 0x1 ;  /* 0x0000000103039836 */ /* 0x000fe20000000000 */
[----:B------:R-:W-:Y:S02]  /*05f0*/  ISETP.NE.AND P1, PT, R6, RZ, PT ;  /* 0x000000ff0600720c */ /* 0x000fe40003f25270 */
[----:B------:R-:W-:Y:S02]  /*0600*/  ISETP.GE.U32.AND P0, PT, R0, R7, PT ;  /* 0x000000070000720c */ /* 0x000fe40003f06070 */
[----:B------:R-:W-:-:S04]  /*0610*/  LOP3.LUT R0, R9, R6, RZ, 0x3c, !PT ;  /* 0x0000000609007212 */ /* 0x000fc800078e3cff */
[----:B------:R-:W-:Y:S01]  /*0620*/  ISETP.GE.AND P2, PT, R0, RZ, PT ;  /* 0x000000ff0000720c */ /* 0x000fe20003f46270 */
[----:B------:R-:W-:-:S06]  /*0630*/  VIADD R0, R4, 0x3f ;  /* 0x0000003f04007836 */ /* 0x000fcc0000000000 */
[----:B------:R-:W-:-:S04]  /*0640*/  @P0 VIADD R3, R3, 0x1 ;  /* 0x0000000103030836 */ /* 0x000fc80000000000 */
[----:B------:R-:W-:Y:S01]  /*0650*/  IMAD.MOV.U32 R2, RZ, RZ, R3 ;  /* 0x000000ffff027224 */ /* 0x000fe200078e0003 */
[----:B------:R-:W-:-:S03]  /*0660*/  SHF.R.S32.HI R3, RZ, 0x1f, R0 ;  /* 0x0000001fff037819 */ /* 0x000fc60000011400 */
[----:B------:R-:W-:Y:S01]  /*0670*/  @!P2 IMAD.MOV R2, RZ, RZ, -R2 ;  /* 0x000000ffff02a224 */ /* 0x000fe200078e0a02 */
[----:B------:R-:W-:Y:S02]  /*0680*/  @!P1 LOP3.LUT R2, RZ, R6, RZ, 0x33, !PT ;  /* 0x00000006ff029212 */ /* 0x000fe400078e33ff */
[----:B------:R-:W-:-:S03]  /*0690*/  LEA.HI R3, R3, R0, RZ, 0x6 ;  /* 0x0000000003037211 */ /* 0x000fc600078f30ff */
[----:B------:R-:W-:Y:S02]  /*06a0*/  IMAD.SHL.U32 R12, R2, 0x4, RZ ;  /* 0x00000004020c7824 */ /* 0x000fe400078e00ff */
[----:B------:R-:W-:-:S03]  /*06b0*/  IMAD.MOV R2, RZ, RZ, -R2 ;  /* 0x000000ffff027224 */ /* 0x000fc600078e0a02 */
[----:B------:R-:W-:Y:S01]  /*06c0*/  LEA.HI.SX32 R3, R3, -R12, 0x1a ;  /* 0x8000000c03037211 */ /* 0x000fe200078fd2ff */
[----:B------:R-:W-:Y:S02]  /*06d0*/  IMAD R14, R6, R2, R9 ;  /* 0x00000002060e7224 */ /* 0x000fe400078e0209 */
[----:B------:R-:W-:Y:S01]  /*06e0*/  IMAD.MOV.U32 R6, RZ, RZ, RZ ;  /* 0x000000ffff067224 */ /* 0x000fe200078e00ff */
[----:B------:R-:W-:Y:S02]  /*06f0*/  VIMNMX R15, PT, PT, R3, 0x4, PT ;  /* 0x00000004030f7848 */ /* 0x000fe40003fe0100 */
[----:B------:R-:W-:Y:S02]  /*0700*/  IABS R3, R5 ;  /* 0x0000000500037213 */ /* 0x000fe40000000000 */
[-C--:B------:R-:W-:Y:S02]  /*0710*/  IABS R11, R15.reuse ;  /* 0x0000000f000b7213 */ /* 0x080fe40000000000 */
[----:B------:R-:W-:Y:S01]  /*0720*/  IABS R2, R15 ;  /* 0x0000000f00027213 */ /* 0x000fe20000000000 */
[----:B------:R-:W1:Y:S08]  /*0730*/  I2F.RP R8, R3 ;  /* 0x0000000300087306 */ /* 0x000e700000209400 */
[----:B------:R-:W2:Y:S08]  /*0740*/  I2F.RP R0, R11 ;  /* 0x0000000b00007306 */ /* 0x000eb00000209400 */
[----:B-1----:R-:W-:Y:S08]  /*0750*/  MUFU.RCP R8, R8 ;  /* 0x0000000800087308 */ /* 0x002ff00000001000 */
[----:B--2---:R-:W1:Y:S02]  /*0760*/  MUFU.RCP R0, R0 ;  /* 0x0000000000007308 */ /* 0x004e640000001000 */
[----:B-1----:R-:W-:Y:S01]  /*0770*/  VIADD R7, R0, 0xffffffe ;  /* 0x0ffffffe00077836 */ /* 0x002fe20000000000 */
[----:B------:R-:W-:-:S05]  /*0780*/  IABS R0, R14 ;  /* 0x0000000e00007213 */ /* 0x000fca0000000000 */
[----:B------:R-:W1:Y:S02]  /*0790*/  F2I.FTZ.U32.TRUNC.NTZ R7, R7 ;  /* 0x0000000700077305 */ /* 0x000e64000021f000 */
[----:B-1----:R-:W-:-:S04]  /*07a0*/  IMAD.MOV R10, RZ, RZ, -R7 ;  /* 0x000000ffff0a7224 */ /* 0x002fc800078e0a07 */
[----:B------:R-:W-:Y:S01]  /*07b0*/  IMAD R9, R10, R11, RZ ;  /* 0x0000000b0a097224 */ /* 0x000fe200078e02ff */
[----:B------:R-:W-:-:S03]  /*07c0*/  SHF.R.U32.HI R10, RZ, 0x5, R161 ;  /* 0x00000005ff0a7819 */ /* 0x000fc600000116a1 */
[----:B------:R-:W-:Y:S01]  /*07d0*/  IMAD.HI.U32 R6, R7, R9, R6 ;  /* 0x0000000907067227 */ /* 0x000fe200078e0006 */
[----:B------:R-:W-:-:S03]  /*07e0*/  SGXT.U32 R10, R10, 0x2 ;  /* 0x000000020a0a781a */ /* 0x000fc60000000000 */
[----:B------:R-:W-:Y:S02]  /*07f0*/  IMAD.MOV.U32 R7, RZ, RZ, R0 ;  /* 0x000000ffff077224 */ /* 0x000fe400078e0000 */
[----:B------:R-:W-:Y:S02]  /*0800*/  IMAD.MOV R0, RZ, RZ, -R2 ;  /* 0x000000ffff007224 */ /* 0x000fe400078e0a02 */
[----:B------:R-:W-:Y:S01]  /*0810*/  IMAD.HI.U32 R6, R6, R7, RZ ;  /* 0x0000000706067227 */ /* 0x000fe200078e00ff */
[----:B------:R-:W1:Y:S03]  /*0820*/  I2F.RP R2, R13 ;  /* 0x0000000d00027306 */ /* 0x000e660000209400 */
[----:B------:R-:W-:Y:S02]  /*0830*/  IMAD R0, R6, R0, R7 ;  /* 0x0000000006007224 */ /* 0x000fe400078e0207 */
[----:B------:R-:W-:-:S03]  /*0840*/  VIADD R7, R8, 0xffffffe ;  /* 0x0ffffffe08077836 */ /* 0x000fc60000000000 */
[----:B------:R-:W-:-:S03]  /*0850*/  ISETP.GT.U32.AND P1, PT, R11, R0, PT ;  /* 0x000000000b00720c */ /* 0x000fc60003f24070 */
[----:B------:R-:W2:Y:S08]  /*0860*/  F2I.FTZ.U32.TRUNC.NTZ R7, R7 ;  /* 0x0000000700077305 */ /* 0x000eb0000021f000 */
[----:B-1----:R-:W1:Y:S02]  /*0870*/  MUFU.RCP R2, R2 ;  /* 0x0000000200027308 */ /* 0x002e640000001000 */
[----:B------:R-:W-:-:S02]  /*0880*/  @!P1 IMAD.IADD R0, R0, 0x1, -R11 ;  /* 0x0000000100009824 */ /* 0x000fc400078e0a0b */
[----:B------:R-:W-:Y:S01]  /*0890*/  @!P1 VIADD R6, R6, 0x1 ;  /* 0x0000000106069836 */ /* 0x000fe20000000000 */
[----:B------:R-:W-:Y:S02]  /*08a0*/  ISETP.NE.AND P1, PT, R15, RZ, PT ;  /* 0x000000ff0f00720c */ /* 0x000fe40003f25270 */
[----:B------:R-:W-:Y:S02]  /*08b0*/  ISETP.GE.U32.AND P0, PT, R0, R11, PT ;  /* 0x0000000b0000720c */ /* 0x000fe40003f06070 */
[----:B------:R-:W-:-:S04]  /*08c0*/  LOP3.LUT R0, R14, R15, RZ, 0x3c, !PT ;  /* 0x0000000f0e007212 */ /* 0x000fc800078e3cff */
[----:B------:R-:W-:Y:S01]  /*08d0*/  ISETP.GE.AND P2, PT, R0, RZ, PT ;  /* 0x000000ff0000720c */ /* 0x000fe20003f46270 */
[----:B--2---:R-:W-:Y:S02]  /*08e0*/  IMAD.MOV R0, RZ, RZ, -R7 ;  /* 0x000000ffff007224 */ /* 0x004fe400078e0a07 */
[----:B-1----:R-:W-:Y:S02]  /*08f0*/  VIADD R8, R2, 0xffffffe ;  /* 0x0ffffffe02087836 */ /* 0x002fe40000000000 */
[----:B------:R-:W-:Y:S02]  /*0900*/  IMAD R11, R0, R3, RZ ;  /* 0x00000003000b7224 */ /* 0x000fe400078e02ff */
[----:B------:R-:W-:Y:S01]  /*0910*/  @P0 VIADD R6, R6, 0x1 ;  /* 0x0000000106060836 */ /* 0x000fe20000000000 */
[----:B------:R1:W2:Y:S03]  /*0920*/  F2I.FTZ.U32.TRUNC.NTZ R9, R8 ;  /* 0x0000000800097305 */ /* 0x0002a6000021f000 */
[----:B------:R-:W-:Y:S01]  /*0930*/  IMAD.MOV.U32 R2, RZ, RZ, R6 ;  /* 0x000000ffff027224 */ /* 0x000fe200078e0006 */
[----:B------:R-:W-:-:S03]  /*0940*/  SHF.R.U32.HI R6, RZ, 0x5, R161 ;  /* 0x00000005ff067819 */ /* 0x000fc600000116a1 */
[----:B------:R-:W-:Y:S01]  /*0950*/  @!P2 IMAD.MOV R2, RZ, RZ, -R2 ;  /* 0x000000ffff02a224 */ /* 0x000fe200078e0a02 */
[----:B------:R-:W-:Y:S01]  /*0960*/  @!P1 LOP3.LUT R2, RZ, R15, RZ, 0x33, !PT ;  /* 0x0000000fff029212 */ /* 0x000fe200078e33ff */
[----:B-1----:R-:W-:Y:S01]  /*0970*/  IMAD.MOV.U32 R8, RZ, RZ, RZ ;  /* 0x000000ffff087224 */ /* 0x002fe200078e00ff */
[----:B------:R-:W-:Y:S01]  /*0980*/  R2UR UR10, R6 ;  /* 0x00000000060a72ca */ /* 0x000fe200000e0000 */
[----:B------:R-:W-:Y:S02]  /*0990*/  IMAD.MOV.U32 R6, RZ, RZ, RZ ;  /* 0x000000ffff067224 */ /* 0x000fe400078e00ff */
[----:B------:R-:W-:Y:S02]  /*09a0*/  IMAD.MOV R0, RZ, RZ, -R2 ;  /* 0x000000ffff007224 */ /* 0x000fe400078e0a02 */
[----:B------:R-:W-:Y:S02]  /*09b0*/  IMAD.SHL.U32 R17, R2, 0x200, RZ ;  /* 0x0000020002117824 */ /* 0x000fe400078e00ff */
[----:B------:R-:W-:-:S02]  /*09c0*/  IMAD R0, R15, R0, R14 ;  /* 0x000000000f007224 */ /* 0x000fc400078e020e */
[----:B------:R-:W-:Y:S01]  /*09d0*/  IMAD.SHL.U32 R15, R161, 0x10, RZ ;  /* 0x00000010a10f7824 */ /* 0x000fe200078e00ff */
[----:B------:R1:W-:Y:S01]  /*09e0*/  STL [R1+0x134], R17 ;  /* 0x0001341101007387 */ /* 0x0003e20000100800 */
[----:B------:R-:W-:Y:S01]  /*09f0*/  IMAD.HI.U32 R2, R7, R11, R6 ;  /* 0x0000000b07027227 */ /* 0x000fe200078e0006 */
[----:B------:R-:W-:Y:S02]  /*0a00*/  LOP3.LUT R7, R17, R10, RZ, 0xfc, !PT ;  /* 0x0000000a11077212 */ /* 0x000fe400078efcff */
[----:B------:R-:W-:Y:S01]  /*0a10*/  LOP3.LUT R10, R15, 0x70, RZ, 0xc0, !PT ;  /* 0x000000700f0a7812 */ /* 0x000fe200078ec0ff */
[--C-:B--2---:R-:W-:Y:S01]  /*0a20*/  IMAD.MOV R6, RZ, RZ, -R9.reuse ;  /* 0x000000ffff067224 */ /* 0x104fe200078e0a09 */
[----:B------:R-:W-:Y:S02]  /*0a30*/  LOP3.LUT R11, R161, 0x3f, RZ, 0xc0, !PT ;  /* 0x0000003fa10b7812 */ /* 0x000fe400078ec0ff */
[C---:B------:R-:W-:Y:S01]  /*0a40*/  LOP3.LUT R14, R7.reuse, 0x1fc, RZ, 0xfc, !PT ;  /* 0x000001fc070e7812 */ /* 0x040fe200078efcff */
[----:B------:R-:W-:Y:S01]  /*0a50*/  IMAD R15, R6, R13, RZ ;  /* 0x0000000d060f7224 */ /* 0x000fe200078e02ff */
[----:B------:R-:W-:Y:S01]  /*0a60*/  IABS R32, R7 ;  /* 0x0000000700207213 */ /* 0x000fe20000000000 */
[----:B------:R-:W-:Y:S01]  /*0a70*/  IMAD.IADD R6, R12, 0x1, R0 ;  /* 0x000000010c067824 */ /* 0x000fe200078e0200 */
[----:B------:R-:W-:Y:S01]  /*0a80*/  LOP3.LUT R12, R7, 0x4, RZ, 0xfc, !PT ;  /* 0x00000004070c7812 */ /* 0x000fe200078efcff */
[----:B------:R-:W-:Y:S01]  /*0a90*/  IMAD.HI.U32 R8, R9, R15, R8 ;  /* 0x0000000f09087227 */ /* 0x000fe200078e0008 */
[----:B------:R-:W-:-:S02]  /*0aa0*/  IABS R144, R14 ;  /* 0x0000000e00907213 */ /* 0x000fc40000000000 */
[----:B------:R-:W-:Y:S01]  /*0ab0*/  IABS R142, R12 ;  /* 0x0000000c008e7213 */ /* 0x000fe20000000000 */
[----:B------:R-:W-:Y:S01]  /*0ac0*/  IMAD R27, R6, 0x40, R11 ;  /* 0x00000040061b7824 */ /* 0x000fe200078e020b */
[----:B------:R-:W-:Y:S01]  /*0ad0*/  ISETP.GE.AND P2, PT, R14, RZ, PT ;  /* 0x000000ff0e00720c */ /* 0x000fe20003f46270 */
[----:B------:R-:W-:Y:S01]  /*0ae0*/  IMAD R0, R11, 0x80, R10 ;  /* 0x000000800b007824 */ /* 0x000fe200078e020a */
[C---:B------:R-:W-:Y:S01]  /*0af0*/  LOP3.LUT R11, R7.reuse, 0xc, RZ, 0xfc, !PT ;  /* 0x0000000c070b7812 */ /* 0x040fe200078efcff */
[----:B------:R-:W-:Y:S01]  /*0b00*/  IMAD.HI.U32 R9, R2, R32, RZ ;  /* 0x0000002002097227 */ /* 0x000fe200078e00ff */
[----:B------:R-:W-:Y:S01]  /*0b10*/  IABS R244, R27 ;  /* 0x0000001b00f47213 */ /* 0x000fe20000000000 */
[----:B------:R-:W-:Y:S01]  /*0b20*/  STL [R1+0x368], R27 ;  /* 0x0003681b01007387 */ /* 0x000fe20000100800 */
[----:B------:R-:W-:Y:S01]  /*0b30*/  ISETP.GE.AND P0, PT, R12, RZ, PT ;  /* 0x000000ff0c00720c */ /* 0x000fe20003f06270 */
[----:B------:R-:W-:Y:S01]  /*0b40*/  IMAD.HI.U32 R10, R2, R144, RZ ;  /* 0x00000090020a7227 */ /* 0x000fe200078e00ff */
[----:B------:R-:W-:-:S02]  /*0b50*/  LOP3.LUT R12, R7, 0x10, RZ, 0xfc, !PT ;  /* 0x00000010070c7812 */ /* 0x000fc400078efcff */
[----:B------:R-:W-:Y:S01]  /*0b60*/  IABS R140, R11 ;  /* 0x0000000b008c7213 */ /* 0x000fe20000000000 */
[----:B------:R-:W-:Y:S01]  /*0b70*/  IMAD.HI.U32 R8, R8, R244, RZ ;  /* 0x000000f408087227 */ /* 0x000fe200078e00ff */
[C---:B------:R-:W-:Y:S02]  /*0b80*/  LOP3.LUT R14, R7.reuse, 0x14, RZ, 0xfc, !PT ;  /* 0x00000014070e7812 */ /* 0x040fe400078efcff */
[----:B------:R-:W-:Y:S01]  /*0b90*/  IABS R138, R12 ;  /* 0x0000000c008a7213 */ /* 0x000fe20000000000 */
[C---:B------:R-:W-:Y:S01]  /*0ba0*/  IMAD.HI.U32 R6, R2.reuse, R142, RZ ;  /* 0x0000008e02067227 */ /* 0x040fe200078e00ff */
[----:B------:R-:W-:Y:S02]  /*0bb0*/  IABS R38, R14 ;  /* 0x0000000e00267213 */ /* 0x000fe40000000000 */
[C---:B------:R-:W-:Y:S01]  /*0bc0*/  LOP3.LUT R15, R7.reuse, 0x1c, RZ, 0xfc, !PT ;  /* 0x0000001c070f7812 */ /* 0x040fe200078efcff */
[----:B------:R-:W-:Y:S01]  /*0bd0*/  IMAD.MOV R8, RZ, RZ, -R8 ;  /* 0x000000ffff087224 */ /* 0x000fe200078e0a08 */
[C---:B-1----:R-:W-:Y:S01]  /*0be0*/  LOP3.LUT R17, R7.reuse, 0x1e8, RZ, 0xfc, !PT ;  /* 0x000001e807117812 */ /* 0x042fe200078efcff */
[----:B------:R-:W-:Y:S01]  /*0bf0*/  IMAD.MOV R9, RZ, RZ, -R9 ;  /* 0x000000ffff097224 */ /* 0x000fe200078e0a09 */
[----:B------:R-:W-:Y:S01]  /*0c00*/  IABS R134, R15 ;  /* 0x0000000f00867213 */ /* 0x000fe20000000000 */
[----:B------:R-:W-:Y:S01]  /*0c10*/  IMAD.MOV R10, RZ, RZ, -R10 ;  /* 0x000000ffff0a7224 */ /* 0x000fe200078e0a0a */
[----:B------:R-:W-:Y:S01]  /*0c20*/  IABS R16, R17 ;  /* 0x0000001100107213 */ /* 0x000fe20000000000 */
[----:B------:R-:W-:Y:S01]  /*0c30*/  IMAD.MOV R6, RZ, RZ, -R6 ;  /* 0x000000ffff067224 */ /* 0x000fe200078e0a06 */
[----:B------:R-:W-:Y:S01]  /*0c40*/  LOP3.LUT R21, R7, 0x1f0, RZ, 0xfc, !PT ;  /* 0x000001f007157812 */ /* 0x000fe200078efcff */
[----:B------:R-:W-:Y:S01]  /*0c50*/  IMAD R244, R13, R8, R244 ;  /* 0x000000080df47224 */ /* 0x000fe200078e02f4 */
[----:B------:R-:W-:Y:S01]  /*0c60*/  LOP3.LUT R19, R7, 0x1ec, RZ, 0xfc, !PT ;  /* 0x000001ec07137812 */ /* 0x000fe200078efcff */
[----:B------:R-:W-:Y:S01]  /*0c70*/  IMAD R32, R3, R9, R32 ;  /* 0x0000000903207224 */ /* 0x000fe200078e0220 */
[----:B------:R-:W-:Y:S01]  /*0c80*/  LOP3.LUT R23, R7, 0x1f4, RZ, 0xfc, !PT ;  /* 0x000001f407177812 */ /* 0x000fe200078efcff */
[----:B------:R-:W-:Y:S01]  /*0c90*/  IMAD R144, R3, R10, R144 ;  /* 0x0000000a03907224 */ /* 0x000fe200078e0290 */
[----:B------:R-:W-:Y:S01]  /*0ca0*/  ISETP.GT.U32.AND P1, PT, R13, R244, PT ;  /* 0x000000f40d00720c */ /* 0x000fe20003f24070 */
[C---:B------:R-:W-:Y:S01]  /*0cb0*/  IMAD R142, R3.reuse, R6, R142 ;  /* 0x00000006038e7224 */ /* 0x040fe200078e028e */
[C---:B------:R-:W-:Y:S01]  /*0cc0*/  ISETP.GT.U32.AND P5, PT, R3.reuse, R32, PT ;  /* 0x000000200300720c */ /* 0x040fe20003fa4070 */
[----:B------:R-:W-:Y:S01]  /*0cd0*/  IMAD.HI.U32 R8, R2, R140, RZ ;  /* 0x0000008c02087227 */ /* 0x000fe200078e00ff */
[----:B------:R-:W-:-:S02]  /*0ce0*/  ISETP.GT.U32.AND P4, PT, R3, R144, PT ;  /* 0x000000900300720c */ /* 0x000fc40003f84070 */
[----:B------:R-:W-:Y:S01]  /*0cf0*/  ISETP.GT.U32.AND P3, PT, R3, R142, PT ;  /* 0x0000008e0300720c */ /* 0x000fe20003f64070 */
[----:B------:R-:W-:Y:S01]  /*0d00*/  IMAD.HI.U32 R9, R2, R138, RZ ;  /* 0x0000008a02097227 */ /* 0x000fe200078e00ff */
[----:B------:R-:W-:Y:S02]  /*0d10*/  LOP3.LUT R10, R7, 0x8, RZ, 0xfc, !PT ;  /* 0x00000008070a7812 */ /* 0x000fe400078efcff */
[----:B------:R-:W-:Y:S01]  /*0d20*/  IABS R234, R19 ;  /* 0x0000001300ea7213 */ /* 0x000fe20000000000 */
[----:B------:R-:W-:Y:S01]  /*0d30*/  IMAD.MOV R8, RZ, RZ, -R8 ;  /* 0x000000ffff087224 */ /* 0x000fe200078e0a08 */
[----:B------:R-:W-:Y:S01]  /*0d40*/  IABS R36, R10 ;  /* 0x0000000a00247213 */ /* 0x000fe20000000000 */
[----:B------:R-:W-:Y:S02]  /*0d50*/  @!P1 IMAD.IADD R244, R244, 0x1, -R13 ;  /* 0x00000001f4f49824 */ /* 0x000fe400078e0a0d */
[----:B------:R-:W-:Y:S02]  /*0d60*/  @!P5 IMAD.IADD R32, R32, 0x1, -R3 ;  /* 0x000000012020d824 */ /* 0x000fe400078e0a03 */
[----:B------:R-:W-:-:S03]  /*0d70*/  IMAD.HI.U32 R6, R2, R36, RZ ;  /* 0x0000002402067227 */ /* 0x000fc600078e00ff */
[----:B------:R-:W-:Y:S01]  /*0d80*/  ISETP.GT.U32.AND P1, PT, R3, R32, PT ;  /* 0x000000200300720c */ /* 0x000fe20003f24070 */
[--C-:B------:R-:W-:Y:S01]  /*0d90*/  @!P4 IMAD.IADD R144, R144, 0x1, -R3.reuse ;  /* 0x000000019090c824 */ /* 0x100fe200078e0a03 */
[----:B------:R-:W-:Y:S01]  /*0da0*/  ISETP.GT.U32.AND P4, PT, R13, R244, PT ;  /* 0x000000f40d00720c */ /* 0x000fe20003f84070 */
[----:B------:R-:W-:Y:S02]  /*0db0*/  @!P3 IMAD.IADD R142, R142, 0x1, -R3 ;  /* 0x000000018e8eb824 */ /* 0x000fe400078e0a03 */
[----:B------:R-:W-:Y:S01]  /*0dc0*/  IMAD.MOV R6, RZ, RZ, -R6 ;  /* 0x000000ffff067224 */ /* 0x000fe200078e0a06 */
[C---:B------:R-:W-:Y:S01]  /*0dd0*/  ISETP.GT.U32.AND P5, PT, R3.reuse, R144, PT ;  /* 0x000000900300720c */ /* 0x040fe20003fa4070 */
[----:B------:R-:W-:Y:S01]  /*0de0*/  IMAD.MOV R9, RZ, RZ, -R9 ;  /* 0x000000ffff097224 */ /* 0x000fe200078e0a09 */
[C---:B------:R-:W-:Y:S01]  /*0df0*/  ISETP.GT.U32.AND P6, PT, R3.reuse, R142, PT ;  /* 0x0000008e0300720c */ /* 0x040fe20003fc4070 */
[----:B------:R-:W-:Y:S02]  /*0e00*/  IMAD R36, R3, R6, R36 ;  /* 0x0000000603247224 */ /* 0x000fe400078e0224 */
[----:B------:R-:W-:-:S03]  /*0e10*/  IMAD.HI.U32 R6, R2, R38, RZ ;  /* 0x0000002602067227 */ /* 0x000fc600078e00ff */
[C---:B------:R-:W-:Y:S01]  /*0e20*/  ISETP.GT.U32.AND P3, PT, R3.reuse, R36, PT ;  /* 0x000000240300720c */ /* 0x040fe20003f64070 */
[C---:B------:R-:W-:Y:S02]  /*0e30*/  IMAD R140, R3.reuse, R8, R140 ;  /* 0x00000008038c7224 */ /* 0x040fe400078e028c */
[----:B------:R-:W-:Y:S02]  /*0e40*/  IMAD.MOV R6, RZ, RZ, -R6 ;  /* 0x000000ffff067224 */ /* 0x000fe400078e0a06 */
[----:B------:R-:W-:Y:S01]  /*0e50*/  IMAD R138, R3, R9, R138 ;  /* 0x00000009038a7224 */ /* 0x000fe200078e028a */
[----:B------:R-:W-:Y:S01]  /*0e60*/  LOP3.LUT R9, R7, 0x18, RZ, 0xfc, !PT ;  /* 0x0000001807097812 */ /* 0x000fe200078efcff */
[C---:B------:R-:W-:Y:S02]  /*0e70*/  IMAD R38, R3.reuse, R6, R38 ;  /* 0x0000000603267224 */ /* 0x040fe400078e0226 */
[----:B------:R-:W-:Y:S01]  /*0e80*/  @!P4 IMAD.IADD R244, R244, 0x1, -R13 ;  /* 0x00000001f4f4c824 */ /* 0x000fe200078e0a0d */
[C---:B------:R-:W-:Y:S01]  /*0e90*/  ISETP.GT.U32.AND P4, PT, R3.reuse, R140, PT ;  /* 0x0000008c0300720c */ /* 0x040fe20003f84070 */
[--C-:B------:R-:W-:Y:S01]  /*0ea0*/  @!P1 IMAD.IADD R32, R32, 0x1, -R3.reuse ;  /* 0x0000000120209824 */ /* 0x100fe200078e0a03 */
[C---:B------:R-:W-:Y:S01]  /*0eb0*/  ISETP.GT.U32.AND P1, PT, R3.reuse, R138, PT ;  /* 0x0000008a0300720c */ /* 0x040fe20003f24070 */
[--C-:B------:R-:W-:Y:S01]  /*0ec0*/  @!P6 IMAD.IADD R142, R142, 0x1, -R3.reuse ;  /* 0x000000018e8ee824 */ /* 0x100fe200078e0a03 */
[----:B------:R-:W-:Y:S01]  /*0ed0*/  ISETP.GT.U32.AND P6, PT, R3, R38, PT ;  /* 0x000000260300720c */ /* 0x000fe20003fc4070 */
[--C-:B------:R-:W-:Y:S01]  /*0ee0*/  @!P5 IMAD.IADD R144, R144, 0x1, -R3.reuse ;  /* 0x000000019090d824 */ /* 0x100fe200078e0a03 */
[----:B------:R-:W-:Y:S01]  /*0ef0*/  ISETP.GE.AND P5, PT, R7, RZ, PT ;  /* 0x000000ff0700720c */ /* 0x000fe20003fa6270 */
[----:B------:R-:W-:Y:S01]  /*0f00*/  @!P3 IMAD.IADD R36, R36, 0x1, -R3 ;  /* 0x000000012424b824 */ /* 0x000fe200078e0a03 */
[----:B------:R-:W-:Y:S01]  /*0f10*/  IABS R136, R9 ;  /* 0x0000000900887213 */ /* 0x000fe20000000000 */
[----:B------:R-:W-:Y:S01]  /*0f20*/  IMAD.HI.U32 R8, R2, R134, RZ ;  /* 0x0000008602087227 */ /* 0x000fe200078e00ff */
[----:B------:R-:W-:-:S02]  /*0f30*/  ISETP.GE.AND P3, PT, R10, RZ, PT ;  /* 0x000000ff0a00720c */ /* 0x000fc40003f66270 */
[----:B------:R-:W-:Y:S01]  /*0f40*/  LOP3.LUT R10, R7, 0x20, RZ, 0xfc, !PT ;  /* 0x00000020070a7812 */ /* 0x000fe200078efcff */
[--C-:B------:R-:W-:Y:S01]  /*0f50*/  @!P4 IMAD.IADD R140, R140, 0x1, -R3.reuse ;  /* 0x000000018c8cc824 */ /* 0x100fe200078e0a03 */
[----:B------:R-:W-:Y:S01]  /*0f60*/  ISETP.GE.AND P4, PT, R11, RZ, PT ;  /* 0x000000ff0b00720c */ /* 0x000fe20003f86270 */
[--C-:B------:R-:W-:Y:S01]  /*0f70*/  @!P1 IMAD.IADD R138, R138, 0x1, -R3.reuse ;  /* 0x000000018a8a9824 */ /* 0x100fe200078e0a03 */
[C---:B------:R-:W-:Y:S01]  /*0f80*/  ISETP.GT.U32.AND P1, PT, R3.reuse, R36, PT ;  /* 0x000000240300720c */ /* 0x040fe20003f24070 */
[----:B------:R-:W-:Y:S01]  /*0f90*/  @!P6 IMAD.IADD R38, R38, 0x1, -R3 ;  /* 0x000000012626e824 */ /* 0x000fe200078e0a03 */
[C---:B------:R-:W-:Y:S01]  /*0fa0*/  ISETP.GT.U32.AND P6, PT, R3.reuse, R140, PT ;  /* 0x0000008c0300720c */ /* 0x040fe20003fc4070 */
[----:B------:R-:W-:Y:S01]  /*0fb0*/  @!P5 IMAD.MOV R32, RZ, RZ, -R32 ;  /* 0x000000ffff20d224 */ /* 0x000fe200078e0a20 */
[----:B------:R-:W-:Y:S01]  /*0fc0*/  ISETP.GT.U32.AND P5, PT, R3, R138, PT ;  /* 0x0000008a0300720c */ /* 0x000fe20003fa4070 */
[----:B------:R-:W-:Y:S01]  /*0fd0*/  IMAD.MOV R8, RZ, RZ, -R8 ;  /* 0x000000ffff087224 */ /* 0x000fe200078e0a08 */
[----:B------:R-:W-:Y:S01]  /*0fe0*/  LOP3.LUT R11, R7, 0x24, RZ, 0xfc, !PT ;  /* 0x00000024070b7812 */ /* 0x000fe200078efcff */
[----:B------:R-:W-:Y:S01]  /*0ff0*/  IMAD.HI.U32 R6, R2, R136, RZ ;  /* 0x0000008802067227 */ /* 0x000fe200078e00ff */
[----:B------:R-:W-:-:S02]  /*1000*/  IABS R40, R10 ;  /* 0x0000000a00287213 */ /* 0x000fc40000000000 */
[----:B------:R-:W-:Y:S01]  /*1010*/  IABS R132, R11 ;  /* 0x0000000b00847213 */ /* 0x000fe20000000000 */
[----:B------:R-:W-:Y:S01]  /*1020*/  IMAD R134, R3, R8, R134 ;  /* 0x0000000803867224 */ /* 0x000fe200078e0286 */
[----:B------:R-:W-:Y:S01]  /*1030*/  LOP3.LUT R13, R7, 0x4c, RZ, 0xfc, !PT ;  /* 0x0000004c070d7812 */ /* 0x000fe200078efcff */
[----:B------:R-:W-:Y:S02]  /*1040*/  IMAD.MOV R6, RZ, RZ, -R6 ;  /* 0x000000ffff067224 */ /* 0x000fe400078e0a06 */
[----:B------:R-:W-:Y:S01]  /*1050*/  @!P2 IMAD.MOV R144, RZ, RZ, -R144 ;  /* 0x000000ffff90a224 */ /* 0x000fe200078e0a90 */
[C---:B------:R-:W-:Y:S01]  /*1060*/  ISETP.GT.U32.AND P2, PT, R3.reuse, R38, PT ;  /* 0x000000260300720c */ /* 0x040fe20003f44070 */
[--C-:B------:R-:W-:Y:S01]  /*1070*/  @!P1 IMAD.IADD R36, R36, 0x1, -R3.reuse ;  /* 0x0000000124249824 */ /* 0x100fe200078e0a03 */
[----:B------:R-:W-:Y:S01]  /*1080*/  ISETP.GE.AND P1, PT, R12, RZ, PT ;  /* 0x000000ff0c00720c */ /* 0x000fe20003f26270 */
[----:B------:R-:W-:Y:S01]  /*1090*/  @!P6 IMAD.IADD R140, R140, 0x1, -R3 ;  /* 0x000000018c8ce824 */ /* 0x000fe200078e0a03 */
[C---:B------:R-:W-:Y:S01]  /*10a0*/  ISETP.GT.U32.AND P6, PT, R3.reuse, R134, PT ;  /* 0x000000860300720c */ /* 0x040fe20003fc4070 */
[----:B------:R-:W-:Y:S01]  /*10b0*/  IMAD R136, R3, R6, R136 ;  /* 0x0000000603887224 */ /* 0x000fe200078e0288 */
[----:B------:R-:W-:Y:S01]  /*10c0*/  LOP3.LUT R12, R7, 0x48, RZ, 0xfc, !PT ;  /* 0x00000048070c7812 */ /* 0x000fe200078efcff */
[----:B------:R-:W-:Y:S01]  /*10d0*/  IMAD.HI.U32 R6, R2, R40, RZ ;  /* 0x0000002802067227 */ /* 0x000fe200078e00ff */
[----:B------:R-:W-:-:S02]  /*10e0*/  IABS R118, R13 ;  /* 0x0000000d00767213 */ /* 0x000fc40000000000 */
[----:B------:R-:W-:Y:S01]  /*10f0*/  IABS R120, R12 ;  /* 0x0000000c00787213 */ /* 0x000fe20000000000 */
[----:B------:R-:W-:Y:S01]  /*1100*/  @!P5 IMAD.IADD R138, R138, 0x1, -R3 ;  /* 0x000000018a8ad824 */ /* 0x000fe200078e0a03 */
[----:B------:R-:W-:Y:S01]  /*1110*/  ISETP.GE.AND P5, PT, R14, RZ, PT ;  /* 0x000000ff0e00720c */ /* 0x000fe20003fa6270 */
[----:B------:R-:W-:Y:S01]  /*1120*/  IMAD.HI.U32 R8, R2, R132, RZ ;  /* 0x0000008402087227 */ /* 0x000fe200078e00ff */
[----:B------:R-:W-:-:S03]  /*1130*/  LOP3.LUT R14, R7, 0xc0, RZ, 0xfc, !PT ;  /* 0x000000c0070e7812 */ /* 0x000fc600078efcff */
[----:B------:R-:W-:Y:S01]  /*1140*/  IMAD.MOV R6, RZ, RZ, -R6 ;  /* 0x000000ffff067224 */ /* 0x000fe200078e0a06 */
[----:B------:R-:W-:Y:S01]  /*1150*/  IABS R70, R14 ;  /* 0x0000000e00467213 */ /* 0x000fe20000000000 */
[----:B------:R-:W-:Y:S01]  /*1160*/  @!P0 IMAD.MOV R142, RZ, RZ, -R142 ;  /* 0x000000ffff8e8224 */ /* 0x000fe200078e0a8e */
[C---:B------:R-:W-:Y:S01]  /*1170*/  ISETP.GT.U32.AND P0, PT, R3.reuse, R136, PT ;  /* 0x000000880300720c */ /* 0x040fe20003f04070 */
[----:B------:R-:W-:Y:S02]  /*1180*/  IMAD.MOV R8, RZ, RZ, -R8 ;  /* 0x000000ffff087224 */ /* 0x000fe400078e0a08 */
[----:B------:R-:W-:Y:S01]  /*1190*/  IMAD R40, R3, R6, R40 ;  /* 0x0000000603287224 */ /* 0x000fe200078e0228 */
[----:B------:R-:W-:Y:S01]  /*11a0*/  LOP3.LUT R6, R7, 0x28, RZ, 0xfc, !PT ;  /* 0x0000002807067812 */ /* 0x000fe200078efcff */
[--C-:B------:R-:W-:Y:S01]  /*11b0*/  @!P2 IMAD.IADD R38, R38, 0x1, -R3.reuse ;  /* 0x000000012626a824 */ /* 0x100fe200078e0a03 */
[----:B------:R-:W-:Y:S01]  /*11c0*/  ISETP.GE.AND P2, PT, R9, RZ, PT ;  /* 0x000000ff0900720c */ /* 0x000fe20003f46270 */
[--C-:B------:R-:W-:Y:S01]  /*11d0*/  @!P6 IMAD.IADD R134, R134, 0x1, -R3.reuse ;  /* 0x000000018686e824 */ /* 0x100fe200078e0a03 */
[----:B------:R-:W-:Y:S01]  /*11e0*/  IABS R130, R6 ;  /* 0x0000000600827213 */ /* 0x000fe20000000000 */
[----:B------:R-:W-:Y:S01]  /*11f0*/  IMAD R132, R3, R8, R132 ;  /* 0x0000000803847224 */ /* 0x000fe200078e0284 */
[----:B------:R-:W-:Y:S01]  /*1200*/  LOP3.LUT R8, R7, 0x2c, RZ, 0xfc, !PT ;  /* 0x0000002c07087812 */ /* 0x000fe200078efcff */
[----:B------:R-:W-:Y:S01]  /*1210*/  @!P1 IMAD.MOV R138, RZ, RZ, -R138 ;  /* 0x000000ffff8a9224 */ /* 0x000fe200078e0a8a */
[C---:B------:R-:W-:Y:S01]  /*1220*/  ISETP.GT.U32.AND P1, PT, R3.reuse, R40, PT ;  /* 0x000000280300720c */ /* 0x040fe20003f24070 */
[----:B------:R-:W-:Y:S01]  /*1230*/  @!P4 IMAD.MOV R140, RZ, RZ, -R140 ;  /* 0x000000ffff8cc224 */ /* 0x000fe200078e0a8c */
[C---:B------:R-:W-:Y:S01]  /*1240*/  ISETP.GT.U32.AND P4, PT, R3.reuse, R134, PT ;  /* 0x000000860300720c */ /* 0x040fe20003f84070 */
[----:B------:R-:W-:Y:S01]  /*1250*/  @!P5 IMAD.MOV R38, RZ, RZ, -R38 ;  /* 0x000000ffff26d224 */ /* 0x000fe200078e0a26 */
[----:B------:R-:W-:Y:S01]  /*1260*/  ISETP.GT.U32.AND P5, PT, R3, R132, PT ;  /* 0x000000840300720c */ /* 0x000fe20003fa4070 */
[----:B------:R-:W-:Y:S01]  /*1270*/  @!P0 IMAD.IADD R136, R136, 0x1, -R3 ;  /* 0x0000000188888824 */ /* 0x000fe200078e0a03 */
[----:B------:R-:W-:Y:S01]  /*1280*/  IABS R42, R8 ;  /* 0x00000008002a7213 */ /* 0x000fe20000000000 */
[----:B------:R-:W-:Y:S01]  /*1290*/  @!P3 IMAD.MOV R36, RZ, RZ, -R36 ;  /* 0x000000ffff24b224 */ /* 0x000fe200078e0a24 */
[----:B------:R-:W-:-:S02]  /*12a0*/  ISETP.GE.AND P6, PT, R10, RZ, PT ;  /* 0x000000ff0a00720c */ /* 0x000fc40003fc6270 */
[----:B------:R-:W-:Y:S02]  /*12b0*/  ISETP.GT.U32.AND P3, PT, R3, R136, PT ;  /* 0x000000880300720c */ /* 0x000fe40003f64070 */
[----:B------:R-:W-:Y:S01]  /*12c0*/  ISETP.GE.AND P0, PT, R15, RZ, PT ;  /* 0x000000ff0f00720c */ /* 0x000fe20003f06270 */
[--C-:B------:R-:W-:Y:S01]  /*12d0*/  @!P1 IMAD.IADD R40, R40, 0x1, -R3.reuse ;  /* 0x0000000128289824 */ /* 0x100fe200078e0a03 */
[----:B------:R-:W-:Y:S01]  /*12e0*/  ISETP.GE.AND P1, PT, R8, RZ, PT ;  /* 0x000000ff0800720c */ /* 0x000fe20003f26270 */
[--C-:B------:R-:W-:Y:S01]  /*12f0*/  @!P4 IMAD.IADD R134, R134, 0x1, -R3.reuse ;  /* 0x000000018686c824 */ /* 0x100fe200078e0a03 */
[----:B------:R-:W-:Y:S01]  /*1300*/  ISETP.GE.AND P4, PT, R6, RZ, PT ;  /* 0x000000ff0600720c */ /* 0x000fe20003f86270 */
[----:B------:R-:W-:Y:S01]  /*1310*/  @!P5 IMAD.IADD R132, R132, 0x1, -R3 ;  /* 0x000000018484d824 */ /* 0x000fe200078e0a03 */
[----:B------:R-:W-:Y:S01]  /*1320*/  ISETP.GT.U32.AND P5, PT, R3, R40, PT ;  /* 0x000000280300720c */ /* 0x000fe20003fa4070 */
[----:B------:R-:W-:Y:S01]  /*1330*/  IMAD.HI.U32 R6, R2, R130, RZ ;  /* 0x0000008202067227 */ /* 0x000fe200078e00ff */
[----:B------:R-:W-:-:S02]  /*1340*/  LOP3.LUT R9, R7, 0x30, RZ, 0xfc, !PT ;  /* 0x0000003007097812 */ /* 0x000fc400078efcff */
[----:B------:R-:W-:Y:S01]  /*1350*/  LOP3.LUT R10, R7, 0x3c, RZ, 0xfc, !PT ;  /* 0x0000003c070a7812 */ /* 0x000fe200078efcff */
[----:B------:R-:W-:Y:S01]  /*1360*/  IMAD.MOV R6, RZ, RZ, -R6 ;  /* 0x000000ffff067224 */ /* 0x000fe200078e0a06 */
[----:B------:R-:W-:Y:S01]  /*1370*/  IABS R128, R9 ;  /* 0x0000000900807213 */ /* 0x000fe20000000000 */
[--C-:B------:R-:W-:Y:S01]  /*1380*/  @!P3 IMAD.IADD R136, R136, 0x1, -R3.reuse ;  /* 0x000000018888b824 */ /* 0x100fe200078e0a03 */
[----:B------:R-:W-:Y:S01]  /*1390*/  ISETP.GE.AND P3, PT, R11, RZ, PT ;  /* 0x000000ff0b00720c */ /* 0x000fe20003f66270 */
[----:B------:R-:W-:Y:S01]  /*13a0*/  IMAD R130, R3, R6, R130 ;  /* 0x0000000603827224 */ /* 0x000fe200078e0282 */
[----:B------:R-:W-:Y:S01]  /*13b0*/  LOP3.LUT R6, R7, 0x34, RZ, 0xfc, !PT ;  /* 0x0000003407067812 */ /* 0x000fe200078efcff */
[----:B------:R-:W-:Y:S01]  /*13c0*/  IMAD.HI.U32 R8, R2, R42, RZ ;  /* 0x0000002a02087227 */ /* 0x000fe200078e00ff */
[----:B------:R-:W-:Y:S02]  /*13d0*/  IABS R124, R10 ;  /* 0x0000000a007c7213 */ /* 0x000fe40000000000 */
[----:B------:R-:W-:Y:S01]  /*13e0*/  IABS R126, R6 ;  /* 0x00000006007e7213 */ /* 0x000fe20000000000 */
[----:B------:R-:W-:Y:S01]  /*13f0*/  @!P2 IMAD.MOV R136, RZ, RZ, -R136 ;  /* 0x000000ffff88a224 */ /* 0x000fe200078e0a88 */
[C---:B------:R-:W-:Y:S01]  /*1400*/  ISETP.GT.U32.AND P2, PT, R3.reuse, R132, PT ;  /* 0x000000840300720c */ /* 0x040fe20003f44070 */
[----:B------:R-:W-:Y:S01]  /*1410*/  @!P5 IMAD.IADD R40, R40, 0x1, -R3 ;  /* 0x000000012828d824 */ /* 0x000fe200078e0a03 */
[----:B------:R-:W-:Y:S01]  /*1420*/  ISETP.GT.U32.AND P5, PT, R3, R130, PT ;  /* 0x000000820300720c */ /* 0x000fe20003fa4070 */
[----:B------:R-:W-:Y:S01]  /*1430*/  IMAD.MOV R8, RZ, RZ, -R8 ;  /* 0x000000ffff087224 */ /* 0x000fe200078e0a08 */
[C---:B------:R-:W-:Y:S01]  /*1440*/  LOP3.LUT R11, R7.reuse, 0x44, RZ, 0xfc, !PT ;  /* 0x00000044070b7812 */ /* 0x040fe200078efcff */
[----:B------:R-:W-:Y:S01]  /*1450*/  @!P6 IMAD.MOV R40, RZ, RZ, -R40 ;  /* 0x000000ffff28e224 */ /* 0x000fe200078e0a28 */
[----:B------:R-:W-:Y:S01]  /*1460*/  LOP3.LUT R15, R7, 0xc4, RZ, 0xfc, !PT ;  /* 0x000000c4070f7812 */ /* 0x000fe200078efcff */
[----:B------:R-:W-:Y:S01]  /*1470*/  IMAD R42, R3, R8, R42 ;  /* 0x00000008032a7224 */ /* 0x000fe200078e022a */
[----:B------:R-:W-:Y:S01]  /*1480*/  IABS R46, R11 ;  /* 0x0000000b002e7213 */ /* 0x000fe20000000000 */
[----:B------:R-:W-:Y:S01]  /*1490*/  @!P0 IMAD.MOV R134, RZ, RZ, -R134 ;  /* 0x000000ffff868224 */ /* 0x000fe200078e0a86 */
[----:B------:R-:W-:-:S02]  /*14a0*/  ISETP.GE.AND P0, PT, R9, RZ, PT ;  /* 0x000000ff0900720c */ /* 0x000fc40003f06270 */
[----:B------:R-:W-:Y:S01]  /*14b0*/  ISETP.GT.U32.AND P6, PT, R3, R42, PT ;  /* 0x0000002a0300720c */ /* 0x000fe20003fc4070 */
[--C-:B------:R-:W-:Y:S01]  /*14c0*/  @!P2 IMAD.IADD R132, R132, 0x1, -R3.reuse ;  /* 0x000000018484a824 */ /* 0x100fe200078e0a03 */
[----:B------:R-:W-:Y:S01]  /*14d0*/  ISETP.GE.AND P2, PT, R6, RZ, PT ;  /* 0x000000ff0600720c */ /* 0x000fe20003f46270 */
[----:B------:R-:W-:Y:S01]  /*14e0*/  @!P5 IMAD.IADD R130, R130, 0x1, -R3 ;  /* 0x000000018282d824 */ /* 0x000fe200078e0a03 */
[----:B------:R-:W-:Y:S01]  /*14f0*/  LOP3.LUT R9, R7, 0x38, RZ, 0xfc, !PT ;  /* 0x0000003807097812 */ /* 0x000fe200078efcff */
[C---:B------:R-:W-:Y:S01]  /*1500*/  IMAD.HI.U32 R6, R2.reuse, R128, RZ ;  /* 0x0000008002067227 */ /* 0x040fe200078e00ff */
[----:B------:R-:W-:Y:S02]  /*1510*/  IABS R68, R15 ;  /* 0x0000000f00447213 */ /* 0x000fe40000000000 */
[----:B------:R-:W-:Y:S01]  /*1520*/  ISETP.GT.U32.AND P5, PT, R3, R130, PT ;  /* 0x000000820300720c */ /* 0x000fe20003fa4070 */
[----:B------:R-:W-:Y:S01]  /*1530*/  IMAD.MOV R8, RZ, RZ, -R6 ;  /* 0x000000ffff087224 */ /* 0x000fe200078e0a06 */
[----:B------:R-:W-:Y:S01]  /*1540*/  IABS R44, R9 ;  /* 0x00000009002c7213 */ /* 0x000fe20000000000 */
[----:B------:R-:W-:-:S04]  /*1550*/  IMAD.HI.U32 R6, R2, R126, RZ ;  /* 0x0000007e02067227 */ /* 0x000fc800078e00ff */
[----:B------:R-:W-:Y:S02]  /*1560*/  @!P6 IMAD.IADD R42, R42, 0x1, -R3 ;  /* 0x000000012a2ae824 */ /* 0x000fe400078e0a03 */
[----:B------:R-:W-:Y:S02]  /*1570*/  IMAD.MOV R6, RZ, RZ, -R6 ;  /* 0x000000ffff067224 */ /* 0x000fe400078e0a06 */
[C---:B------:R-:W-:Y:S01]  /*1580*/  IMAD R128, R3.reuse, R8, R128 ;  /* 0x0000000803807224 */ /* 0x040fe200078e0280 */
[C---:B------:R-:W-:Y:S01]  /*1590*/  ISETP.GT.U32.AND P6, PT, R3.reuse, R42, PT ;  /* 0x0000002a0300720c */ /* 0x040fe20003fc4070 */
[----:B------:R-:W-:Y:S02]  /*15a0*/  IMAD R126, R3, R6, R126 ;  /* 0x00000006037e7224 */ /* 0x000fe400078e027e */
[----:B------:R-:W-:-:S04]  /*15b0*/  IMAD.HI.U32 R6, R2, R44, RZ ;  /* 0x0000002c02067227 */ /* 0x000fc800078e00ff */
[----:B------:R-:W-:Y:S01]  /*15c0*/  @!P5 IMAD.IADD R130, R130, 0x1, -R3 ;  /* 0x000000018282d824 */ /* 0x000fe200078e0a03 */
[----:B------:R-:W-:Y:S01]  /*15d0*/  ISETP.GT.U32.AND P5, PT, R3, R128, PT ;  /* 0x000000800300720c */ /* 0x000fe20003fa4070 */
[----:B------:R-:W-:-:S04]  /*15e0*/  IMAD.HI.U32 R8, R2, R124, RZ ;  /* 0x0000007c02087227 */ /* 0x000fc800078e00ff */
[----:B------:R-:W-:Y:S02]  /*15f0*/  IMAD.MOV R6, RZ, RZ, -R6 ;  /* 0x000000ffff067224 */ /* 0x000fe400078e0a06 */
[----:B------:R-:W-:Y:S02]  /*1600*/  IMAD.MOV R8, RZ, RZ, -R8 ;  /* 0x000000ffff087224 */ /* 0x000fe400078e0a08 */
[----:B------:R-:W-:Y:S02]  /*1610*/  IMAD R44, R3, R6, R44 ;  /* 0x00000006032c7224 */ /* 0x000fe400078e022c */
[----:B------:R-:W-:Y:S01]  /*1620*/  @!P3 IMAD.MOV R132, RZ, RZ, -R132 ;  /* 0x000000ffff84b224 */ /* 0x000fe200078e0a84 */
[----:B------:R-:W-:Y:S01]  /*1630*/  ISETP.GE.AND P3, PT, R9, RZ, PT ;  /* 0x000000ff0900720c */ /* 0x000fe20003f66270 */
[----:B------:R-:W-:Y:S01]  /*1640*/  IMAD R124, R3, R8, R124 ;  /* 0x00000008037c7224 */ /* 0x000fe200078e027c */
[----:B------:R-:W-:Y:S01]  /*1650*/  LOP3.LUT R9, R7, 0x40, RZ, 0xfc, !PT ;  /* 0x0000004007097812 */ /* 0x000fe200078efcff */
[--C-:B------:R-:W-:Y:S01]  /*1660*/  @!P6 IMAD.IADD R42, R42, 0x1, -R3.reuse ;  /* 0x000000012a2ae824 */ /* 0x100fe200078e0a03 */
[C---:B------:R-:W-:Y:S01]  /*1670*/  ISETP.GT.U32.AND P6, PT, R3.reuse, R44, PT ;  /* 0x0000002c0300720c */ /* 0x040fe20003fc4070 */
[----:B------:R-:W-:Y:S01]  /*1680*/  @!P5 IMAD.IADD R128, R128, 0x1, -R3 ;  /* 0x000000018080d824 */ /* 0x000fe200078e0a03 */
[C---:B------:R-:W-:Y:S01]  /*1690*/  ISETP.GT.U32.AND P5, PT, R3.reuse, R124, PT ;  /* 0x0000007c0300720c */ /* 0x040fe20003fa4070 */
[----:B------:R-:W-:Y:S01]  /*16a0*/  @!P4 IMAD.MOV R130, RZ, RZ, -R130 ;  /* 0x000000ffff82c224 */ /* 0x000fe200078e0a82 */
[----:B------:R-:W-:Y:S01]  /*16b0*/  IABS R122, R9 ;  /* 0x00000009007a7213 */ /* 0x000fe20000000000 */
[----:B------:R-:W-:Y:S01]  /*16c0*/  @!P1 IMAD.MOV R42, RZ, RZ, -R42 ;  /* 0x000000ffff2a9224 */ /* 0x000fe200078e0a2a */
[----:B------:R-:W-:Y:S01]  /*16d0*/  ISETP.GT.U32.AND P4, PT, R3, R126, PT ;  /* 0x0000007e0300720c */ /* 0x000fe20003f84070 */
[----:B------:R-:W-:-:S04]  /*16e0*/  IMAD.HI.U32 R8, R2, R118, RZ ;  /* 0x0000007602087227 */ /* 0x000fc800078e00ff */
[----:B------:R-:W-:-:S04]  /*16f0*/  IMAD.HI.U32 R6, R2, R122, RZ ;  /* 0x0000007a02067227 */ /* 0x000fc800078e00ff */
[--C-:B------:R-:W-:Y:S02]  /*1700*/  @!P6 IMAD.IADD R44, R44, 0x1, -R3.reuse ;  /* 0x000000012c2ce824 */ /* 0x100fe400078e0a03 */
[----:B------:R-:W-:Y:S02]  /*1710*/  IMAD.MOV R6, RZ, RZ, -R6 ;  /* 0x000000ffff067224 */ /* 0x000fe400078e0a06 */
[----:B------:R-:W-:Y:S01]  /*1720*/  @!P5 IMAD.IADD R124, R124, 0x1, -R3 ;  /* 0x000000017c7cd824 */ /* 0x000fe200078e0a03 */
[C---:B------:R-:W-:Y:S01]  /*1730*/  ISETP.GT.U32.AND P5, PT, R3.reuse, R44, PT ;  /* 0x0000002c0300720c */ /* 0x040fe20003fa4070 */
[C---:B------:R-:W-:Y:S02]  /*1740*/  IMAD R122, R3.reuse, R6, R122 ;  /* 0x00000006037a7224 */ /* 0x040fe400078e027a */
[----:B------:R-:W-:Y:S01]  /*1750*/  IMAD.HI.U32 R6, R2, R46, RZ ;  /* 0x0000002e02067227 */ /* 0x000fe200078e00ff */
[----:B------:R-:W-:-:S03]  /*1760*/  ISETP.GT.U32.AND P1, PT, R3, R124, PT ;  /* 0x0000007c0300720c */ /* 0x000fc60003f24070 */
[--C-:B------:R-:W-:Y:S01]  /*1770*/  @!P4 IMAD.IADD R126, R126, 0x1, -R3.reuse ;  /* 0x000000017e7ec824 */ /* 0x100fe200078e0a03 */
[C---:B------:R-:W-:Y:S01]  /*1780*/  ISETP.GT.U32.AND P4, PT, R3.reuse, R128, PT ;  /* 0x000000800300720c */ /* 0x040fe20003f84070 */
[----:B------:R-:W-:Y:S02]  /*1790*/  IMAD.MOV R6, RZ, RZ, -R6 ;  /* 0x000000ffff067224 */ /* 0x000fe400078e0a06 */
[----:B------:R-:W-:Y:S01]  /*17a0*/  IMAD.MOV R8, RZ, RZ, -R8 ;  /* 0x000000ffff087224 */ /* 0x000fe200078e0a08 */
[C---:B------:R-:W-:Y:S01]  /*17b0*/  ISETP.GT.U32.AND P6, PT, R3.reuse, R126, PT ;  /* 0x0000007e0300720c */ /* 0x040fe20003fc4070 */
[C---:B------:R-:W-:Y:S02]  /*17c0*/  IMAD R46, R3.reuse, R6, R46 ;  /* 0x00000006032e7224 */ /* 0x040fe400078e022e */
[----:B------:R-:W-:Y:S02]  /*17d0*/  @!P5 IMAD.IADD R44, R44, 0x1, -R3 ;  /* 0x000000012c2cd824 */ /* 0x000fe400078e0a03 */
[----:B------:R-:W-:Y:S01]  /*17e0*/  IMAD.HI.U32 R6, R2, R120, RZ ;  /* 0x0000007802067227 */ /* 0x000fe200078e00ff */
[----:B------:R-:W-:-:S03]  /*17f0*/  ISETP.GT.U32.AND P5, PT, R3, R46, PT ;  /* 0x0000002e0300720c */ /* 0x000fc60003fa4070 */
[----:B------:R-:W-:Y:S02]  /*1800*/  IMAD.MOV R6, RZ, RZ, -R6 ;  /* 0x000000ffff067224 */ /* 0x000fe400078e0a06 */
[--C-:B------:R-:W-:Y:S01]  /*1810*/  @!P4 IMAD.IADD R128, R128, 0x1, -R3.reuse ;  /* 0x000000018080c824 */ /* 0x100fe200078e0a03 */
[C---:B------:R-:W-:Y:S01]  /*1820*/  ISETP.GT.U32.AND P4, PT, R3.reuse, R122, PT ;  /* 0x0000007a0300720c */ /* 0x040fe20003f84070 */
[--C-:B------:R-:W-:Y:S01]  /*1830*/  @!P6 IMAD.IADD R126, R126, 0x1, -R3.reuse ;  /* 0x000000017e7ee824 */ /* 0x100fe200078e0a03 */
[----:B------:R-:W-:Y:S01]  /*1840*/  ISETP.GE.AND P6, PT, R10, RZ, PT ;  /* 0x000000ff0a00720c */ /* 0x000fe20003fc6270 */
[----:B------:R-:W-:Y:S01]  /*1850*/  IMAD R120, R3, R6, R120 ;  /* 0x0000000603787224 */ /* 0x000fe200078e0278 */
[----:B------:R-:W-:Y:S01]  /*1860*/  LOP3.LUT R10, R7, 0x50, RZ, 0xfc, !PT ;  /* 0x00000050070a7812 */ /* 0x000fe200078efcff */
[--C-:B------:R-:W-:Y:S01]  /*1870*/  @!P1 IMAD.IADD R124, R124, 0x1, -R3.reuse ;  /* 0x000000017c7c9824 */ /* 0x100fe200078e0a03 */
[----:B------:R-:W-:Y:S01]  /*1880*/  ISETP.GE.AND P1, PT, R9, RZ, PT ;  /* 0x000000ff0900720c */ /* 0x000fe20003f26270 */
[----:B------:R-:W-:Y:S01]  /*1890*/  @!P5 IMAD.IADD R46, R46, 0x1, -R3 ;  /* 0x000000012e2ed824 */ /* 0x000fe200078e0a03 */
[----:B------:R-:W-:Y:S01]  /*18a0*/  IABS R48, R10 ;  /* 0x0000000a00307213 */ /* 0x000fe20000000000 */
[----:B------:R-:W-:Y:S01]  /*18b0*/  IMAD R118, R3, R8, R118 ;  /* 0x0000000803767224 */ /* 0x000fe200078e0276 */
[----:B------:R-:W-:Y:S01]  /*18c0*/  LOP3.LUT R9, R7, 0x54, RZ, 0xfc, !PT ;  /* 0x0000005407097812 */ /* 0x000fe200078efcff */
[----:B------:R-:W-:Y:S01]  /*18d0*/  @!P2 IMAD.MOV R126, RZ, RZ, -R126 ;  /* 0x000000ffff7ea224 */ /* 0x000fe200078e0a7e */
[C---:B------:R-:W-:Y:S01]  /*18e0*/  ISETP.GT.U32.AND P5, PT, R3.reuse, R46, PT ;  /* 0x0000002e0300720c */ /* 0x040fe20003fa4070 */
[----:B------:R-:W-:Y:S01]  /*18f0*/  IMAD.HI.U32 R6, R2, R48, RZ ;  /* 0x0000003002067227 */ /* 0x000fe200078e00ff */
[----:B------:R-:W-:-:S02]  /*1900*/  ISETP.GT.U32.AND P2, PT, R3, R120, PT ;  /* 0x000000780300720c */ /* 0x000fc40003f44070 */
[----:B------:R-:W-:Y:S01]  /*1910*/  IABS R116, R9 ;  /* 0x0000000900747213 */ /* 0x000fe20000000000 */
[----:B------:R-:W-:Y:S02]  /*1920*/  IMAD.MOV R6, RZ, RZ, -R6 ;  /* 0x000000ffff067224 */ /* 0x000fe400078e0a06 */
[--C-:B------:R-:W-:Y:S01]  /*1930*/  @!P4 IMAD.IADD R122, R122, 0x1, -R3.reuse ;  /* 0x000000017a7ac824 */ /* 0x100fe200078e0a03 */
[----:B------:R-:W-:Y:S01]  /*1940*/  ISETP.GE.AND P4, PT, R11, RZ, PT ;  /* 0x000000ff0b00720c */ /* 0x000fe20003f86270 */
[----:B------:R-:W-:Y:S01]  /*1950*/  IMAD R48, R3, R6, R48 ;  /* 0x0000000603307224 */ /* 0x000fe200078e0230 */
[----:B------:R-:W-:Y:S01]  /*1960*/  LOP3.LUT R11, R7, 0x58, RZ, 0xfc, !PT ;  /* 0x00000058070b7812 */ /* 0x000fe200078efcff */
[----:B------:R-:W-:Y:S01]  /*1970*/  @!P0 IMAD.MOV R128, RZ, RZ, -R128 ;  /* 0x000000ffff808224 */ /* 0x000fe200078e0a80 */
[C---:B------:R-:W-:Y:S01]  /*1980*/  ISETP.GT.U32.AND P0, PT, R3.reuse, R122, PT ;  /* 0x0000007a0300720c */ /* 0x040fe20003f04070 */
[----:B------:R-:W-:Y:S01]  /*1990*/  @!P5 IMAD.IADD R46, R46, 0x1, -R3 ;  /* 0x000000012e2ed824 */ /* 0x000fe200078e0a03 */
[C---:B------:R-:W-:Y:S01]  /*19a0*/  ISETP.GT.U32.AND P5, PT, R3.reuse, R48, PT ;  /* 0x000000300300720c */ /* 0x040fe20003fa4070 */
[----:B------:R-:W-:Y:S01]  /*19b0*/  @!P6 IMAD.MOV R124, RZ, RZ, -R124 ;  /* 0x000000ffff7ce224 */ /* 0x000fe200078e0a7c */
[----:B------:R-:W-:Y:S01]  /*19c0*/  ISETP.GT.U32.AND P6, PT, R3, R118, PT ;  /* 0x000000760300720c */ /* 0x000fe20003fc4070 */
[----:B------:R-:W-:Y:S01]  /*19d0*/  IMAD.HI.U32 R6, R2, R116, RZ ;  /* 0x0000007402067227 */ /* 0x000fe200078e00ff */
[----:B------:R-:W-:-:S03]  /*19e0*/  IABS R114, R11 ;  /* 0x0000000b00727213 */ /* 0x000fc60000000000 */
[----:B------:R-:W-:Y:S02]  /*19f0*/  IMAD.MOV R8, RZ, RZ, -R6 ;  /* 0x000000ffff087224 */ /* 0x000fe400078e0a06 */
[----:B------:R-:W-:Y:S01]  /*1a00*/  @!P2 IMAD.IADD R120, R120, 0x1, -R3 ;  /* 0x000000017878a824 */ /* 0x000fe200078e0a03 */
[----:B------:R-:W-:Y:S01]  /*1a10*/  ISETP.GE.AND P2, PT, R10, RZ, PT ;  /* 0x000000ff0a00720c */ /* 0x000fe20003f46270 */
[----:B------:R-:W-:Y:S01]  /*1a20*/  IMAD.HI.U32 R6, R2, R114, RZ ;  /* 0x0000007202067227 */ /* 0x000fe200078e00ff */
[----:B------:R-:W-:-:S03]  /*1a30*/  LOP3.LUT R10, R7, 0x5c, RZ, 0xfc, !PT ;  /* 0x0000005c070a7812 */ /* 0x000fc600078efcff */
[--C-:B------:R-:W-:Y:S01]  /*1a40*/  @!P5 IMAD.IADD R48, R48, 0x1, -R3.reuse ;  /* 0x000000013030d824 */ /* 0x100fe200078e0a03 */
[----:B------:R-:W-:Y:S01]  /*1a50*/  IABS R50, R10 ;  /* 0x0000000a00327213 */ /* 0x000fe20000000000 */
[--C-:B------:R-:W-:Y:S01]  /*1a60*/  @!P0 IMAD.IADD R122, R122, 0x1, -R3.reuse ;  /* 0x000000017a7a8824 */ /* 0x100fe200078e0a03 */
[----:B------:R-:W-:Y:S01]  /*1a70*/  ISETP.GE.AND P0, PT, R13, RZ, PT ;  /* 0x000000ff0d00720c */ /* 0x000fe20003f06270 */
[----:B------:R-:W-:Y:S01]  /*1a80*/  @!P6 IMAD.IADD R118, R118, 0x1, -R3 ;  /* 0x000000017676e824 */ /* 0x000fe200078e0a03 */
[C---:B------:R-:W-:Y:S01]  /*1a90*/  ISETP.GT.U32.AND P5, PT, R3.reuse, R48, PT ;  /* 0x000000300300720c */ /* 0x040fe20003fa4070 */
[----:B------:R-:W-:Y:S01]  /*1aa0*/  IMAD.MOV R6, RZ, RZ, -R6 ;  /* 0x000000ffff067224 */ /* 0x000fe200078e0a06 */
[C---:B------:R-:W-:Y:S01]  /*1ab0*/  ISETP.GT.U32.AND P6, PT, R3.reuse, R120, PT ;  /* 0x000000780300720c */ /* 0x040fe20003fc4070 */
[----:B------:R-:W-:Y:S01]  /*1ac0*/  @!P1 IMAD.MOV R122, RZ, RZ, -R122 ;  /* 0x000000ffff7a9224 */ /* 0x000fe200078e0a7a */
[C---:B------:R-:W-:Y:S01]  /*1ad0*/  ISETP.GT.U32.AND P1, PT, R3.reuse, R118, PT ;  /* 0x000000760300720c */ /* 0x040fe20003f24070 */
[----:B------:R-:W-:Y:S01]  /*1ae0*/  IMAD R114, R3, R6, R114 ;  /* 0x0000000603727224 */ /* 0x000fe200078e0272 */
[----:B------:R-:W-:Y:S01]  /*1af0*/  LOP3.LUT R13, R7, 0xbc, RZ, 0xfc, !PT ;  /* 0x000000bc070d7812 */ /* 0x000fe200078efcff */
[----:B------:R-:W-:-:S02]  /*1b00*/  IMAD R116, R3, R8, R116 ;  /* 0x0000000803747224 */ /* 0x000fc400078e0274 */
[----:B------:R-:W-:Y:S01]  /*1b10*/  @!P3 IMAD.MOV R44, RZ, RZ, -R44 ;  /* 0x000000ffff2cb224 */ /* 0x000fe200078e0a2c */
[----:B------:R-:W-:Y:S01]  /*1b20*/  ISETP.GE.AND P3, PT, R12, RZ, PT ;  /* 0x000000ff0c00720c */ /* 0x000fe20003f66270 */
[----:B------:R-:W-:Y:S01]  /*1b30*/  IMAD.HI.U32 R6, R2, R50, RZ ;  /* 0x0000003202067227 */ /* 0x000fe200078e00ff */
[----:B------:R-:W-:Y:S02]  /*1b40*/  LOP3.LUT R12, R7, 0x60, RZ, 0xfc, !PT ;  /* 0x00000060070c7812 */ /* 0x000fe400078efcff */
[----:B------:R-:W-:Y:S01]  /*1b50*/  IABS R72, R13 ;  /* 0x0000000d00487213 */ /* 0x000fe20000000000 */
[--C-:B------:R-:W-:Y:S01]  /*1b60*/  @!P5 IMAD.IADD R48, R48, 0x1, -R3.reuse ;  /* 0x000000013030d824 */ /* 0x100fe200078e0a03 */
[C---:B------:R-:W-:Y:S01]  /*1b70*/  ISETP.GT.U32.AND P5, PT, R3.reuse, R114, PT ;  /* 0x000000720300720c */ /* 0x040fe20003fa4070 */
[--C-:B------:R-:W-:Y:S01]  /*1b80*/  @!P6 IMAD.IADD R120, R120, 0x1, -R3.reuse ;  /* 0x000000017878e824 */ /* 0x100fe200078e0a03 */
[----:B------:R-:W-:Y:S01]  /*1b90*/  ISETP.GT.U32.AND P6, PT, R3, R116, PT ;  /* 0x000000740300720c */ /* 0x000fe20003fc4070 */
[----:B------:R-:W-:Y:S01]  /*1ba0*/  @!P1 IMAD.IADD R118, R118, 0x1, -R3 ;  /* 0x0000000176769824 */ /* 0x000fe200078e0a03 */
[----:B------:R-:W-:Y:S01]  /*1bb0*/  ISETP.GE.AND P1, PT, R9, RZ, PT ;  /* 0x000000ff0900720c */ /* 0x000fe20003f26270 */
[----:B------:R-:W-:Y:S01]  /*1bc0*/  IMAD.MOV R6, RZ, RZ, -R6 ;  /* 0x000000ffff067224 */ /* 0x000fe200078e0a06 */
[----:B------:R-:W-:Y:S01]  /*1bd0*/  LOP3.LUT R9, R7, 0x64, RZ, 0xfc, !PT ;  /* 0x0000006407097812 */ /* 0x000fe200078efcff */
[----:B------:R-:W-:Y:S01]  /*1be0*/  @!P4 IMAD.MOV R46, RZ, RZ, -R46 ;  /* 0x000000ffff2ec224 */ /* 0x000fe200078e0a2e */
[----:B------:R-:W-:Y:S01]  /*1bf0*/  IABS R112, R12 ;  /* 0x0000000c00707213 */ /* 0x000fe20000000000 */
[----:B------:R-:W-:Y:S01]  /*1c00*/  IMAD R50, R3, R6, R50 ;  /* 0x0000000603327224 */ /* 0x000fe200078e0232 */
[----:B------:R-:W-:Y:S01]  /*1c10*/  IABS R110, R9 ;  /* 0x00000009006e7213 */ /* 0x000fe20000000000 */
[----:B------:R-:W-:-:S02]  /*1c20*/  @!P3 IMAD.MOV R120, RZ, RZ, -R120 ;  /* 0x000000ffff78b224 */ /* 0x000fc400078e0a78 */
[--C-:B------:R-:W-:Y:S01]  /*1c30*/  @!P5 IMAD.IADD R114, R114, 0x1, -R3.reuse ;  /* 0x000000017272d824 */ /* 0x100fe200078e0a03 */
[----:B------:R-:W-:Y:S01]  /*1c40*/  ISETP.GT.U32.AND P3, PT, R3, R50, PT ;  /* 0x000000320300720c */ /* 0x000fe20003f64070 */
[----:B------:R-:W-:Y:S01]  /*1c50*/  @!P6 IMAD.IADD R116, R116, 0x1, -R3 ;  /* 0x000000017474e824 */ /* 0x000fe200078e0a03 */
[----:B------:R-:W-:Y:S01]  /*1c60*/  ISETP.GE.AND P6, PT, R11, RZ, PT ;  /* 0x000000ff0b00720c */ /* 0x000fe20003fc6270 */
[C---:B------:R-:W-:Y:S01]  /*1c70*/  IMAD.HI.U32 R6, R2.reuse, R110, RZ ;  /* 0x0000006e02067227 */ /* 0x040fe200078e00ff */
[C---:B------:R-:W-:Y:S02]  /*1c80*/  ISETP.GT.U32.AND P5, PT, R3.reuse, R114, PT ;  /* 0x000000720300720c */ /* 0x040fe40003fa4070 */
[----:B------:R-:W-:Y:S01]  /*1c90*/  ISETP.GT.U32.AND P4, PT, R3, R116, PT ;  /* 0x000000740300720c */ /* 0x000fe20003f84070 */
[----:B------:R-:W-:Y:S01]  /*1ca0*/  IMAD.MOV R6, RZ, RZ, -R6 ;  /* 0x000000ffff067224 */ /* 0x000fe200078e0a06 */
[----:B------:R-:W-:Y:S01]  /*1cb0*/  LOP3.LUT R11, R7, 0x68, RZ, 0xfc, !PT ;  /* 0x00000068070b7812 */ /* 0x000fe200078efcff */
[----:B------:R-:W-:-:S03]  /*1cc0*/  IMAD.HI.U32 R8, R2, R112, RZ ;  /* 0x0000007002087227 */ /* 0x000fc600078e00ff */
[----:B------:R-:W-:Y:S01]  /*1cd0*/  IABS R52, R11 ;  /* 0x0000000b00347213 */ /* 0x000fe20000000000 */
[C---:B------:R-:W-:Y:S02]  /*1ce0*/  IMAD R110, R3.reuse, R6, R110 ;  /* 0x00000006036e7224 */ /* 0x040fe400078e026e */
[----:B------:R-:W-:Y:S02]  /*1cf0*/  IMAD.MOV R8, RZ, RZ, -R8 ;  /* 0x000000ffff087224 */ /* 0x000fe400078e0a08 */
[--C-:B------:R-:W-:Y:S01]  /*1d00*/  @!P5 IMAD.IADD R114, R114, 0x1, -R3.reuse ;  /* 0x000000017272d824 */ /* 0x100fe200078e0a03 */
[----:B------:R-:W-:Y:S01]  /*1d10*/  ISETP.GT.U32.AND P5, PT, R3, R110, PT ;  /* 0x0000006e0300720c */ /* 0x000fe20003fa4070 */
[--C-:B------:R-:W-:Y:S01]  /*1d20*/  @!P4 IMAD.IADD R116, R116, 0x1, -R3.reuse ;  /* 0x000000017474c824 */ /* 0x100fe200078e0a03 */
[----:B------:R-:W-:Y:S01]  /*1d30*/  ISETP.GE.AND P4, PT, R12, RZ, PT ;  /* 0x000000ff0c00720c */ /* 0x000fe20003f86270 */
[----:B------:R-:W-:Y:S01]  /*1d40*/  @!P3 IMAD.IADD R50, R50, 0x1, -R3 ;  /* 0x000000013232b824 */ /* 0x000fe200078e0a03 */
[----:B------:R-:W-:Y:S01]  /*1d50*/  ISETP.GE.AND P3, PT, R9, RZ, PT ;  /* 0x000000ff0900720c */ /* 0x000fe20003f66270 */
[----:B------:R-:W-:Y:S01]  /*1d60*/  IMAD R112, R3, R8, R112 ;  /* 0x0000000803707224 */ /* 0x000fe200078e0270 */
[----:B------:R-:W-:Y:S01]  /*1d70*/  LOP3.LUT R8, R7, 0x6c, RZ, 0xfc, !PT ;  /* 0x0000006c07087812 */ /* 0x000fe200078efcff */
[----:B------:R-:W-:Y:S01]  /*1d80*/  @!P1 IMAD.MOV R116, RZ, RZ, -R116 ;  /* 0x000000ffff749224 */ /* 0x000fe200078e0a74 */
[----:B------:R-:W-:Y:S01]  /*1d90*/  ISETP.GT.U32.AND P1, PT, R3, R50, PT ;  /* 0x000000320300720c */ /* 0x000fe20003f24070 */
[----:B------:R-:W-:Y:S01]  /*1da0*/  IMAD.HI.U32 R6, R2, R52, RZ ;  /* 0x0000003402067227 */ /* 0x000fe200078e00ff */
[----:B------:R-:W-:-:S02]  /*1db0*/  IABS R108, R8 ;  /* 0x00000008006c7213 */ /* 0x000fc40000000000 */
[----:B------:R-:W-:Y:S01]  /*1dc0*/  LOP3.LUT R9, R7, 0x70, RZ, 0xfc, !PT ;  /* 0x0000007007097812 */ /* 0x000fe200078efcff */
[----:B------:R-:W-:Y:S01]  /*1dd0*/  @!P2 IMAD.MOV R48, RZ, RZ, -R48 ;  /* 0x000000ffff30a224 */ /* 0x000fe200078e0a30 */
[----:B------:R-:W-:Y:S01]  /*1de0*/  ISETP.GT.U32.AND P2, PT, R3, R112, PT ;  /* 0x000000700300720c */ /* 0x000fe20003f44070 */
[----:B------:R-:W-:Y:S01]  /*1df0*/  @!P5 IMAD.IADD R110, R110, 0x1, -R3 ;  /* 0x000000016e6ed824 */ /* 0x000fe200078e0a03 */
[----:B------:R-:W-:Y:S01]  /*1e00*/  IABS R106, R9 ;  /* 0x00000009006a7213 */ /* 0x000fe20000000000 */
[----:B------:R-:W-:Y:S01]  /*1e10*/  IMAD.MOV R6, RZ, RZ, -R6 ;  /* 0x000000ffff067224 */ /* 0x000fe200078e0a06 */
[----:B------:R-:W-:Y:S01]  /*1e20*/  LOP3.LUT R12, R7, 0x94, RZ, 0xfc, !PT ;  /* 0x00000094070c7812 */ /* 0x000fe200078efcff */
[----:B------:R-:W-:Y:S01]  /*1e30*/  @!P0 IMAD.MOV R118, RZ, RZ, -R118 ;  /* 0x000000ffff768224 */ /* 0x000fe200078e0a76 */
[C---:B------:R-:W-:Y:S01]  /*1e40*/  ISETP.GT.U32.AND P5, PT, R3.reuse, R110, PT ;  /* 0x0000006e0300720c */ /* 0x040fe20003fa4070 */
[----:B------:R-:W-:Y:S01]  /*1e50*/  IMAD R52, R3, R6, R52 ;  /* 0x0000000603347224 */ /* 0x000fe200078e0234 */
[----:B------:R-:W-:Y:S01]  /*1e60*/  ISETP.GE.AND P0, PT, R10, RZ, PT ;  /* 0x000000ff0a00720c */ /* 0x000fe20003f06270 */
[----:B------:R-:W-:Y:S01]  /*1e70*/  IMAD.HI.U32 R6, R2, R108, RZ ;  /* 0x0000006c02067227 */ /* 0x000fe200078e00ff */
[----:B------:R-:W-:-:S02]  /*1e80*/  LOP3.LUT R10, R7, 0x74, RZ, 0xfc, !PT ;  /* 0x00000074070a7812 */ /* 0x000fc400078efcff */
[----:B------:R-:W-:Y:S01]  /*1e90*/  IABS R94, R12 ;  /* 0x0000000c005e7213 */ /* 0x000fe20000000000 */
[----:B------:R-:W-:Y:S01]  /*1ea0*/  IMAD.MOV R6, RZ, RZ, -R6 ;  /* 0x000000ffff067224 */ /* 0x000fe200078e0a06 */
[----:B------:R-:W-:Y:S01]  /*1eb0*/  IABS R54, R10 ;  /* 0x0000000a00367213 */ /* 0x000fe20000000000 */
[--C-:B------:R-:W-:Y:S01]  /*1ec0*/  @!P1 IMAD.IADD R50, R50, 0x1, -R3.reuse ;  /* 0x0000000132329824 */ /* 0x100fe200078e0a03 */
[C---:B------:R-:W-:Y:S01]  /*1ed0*/  ISETP.GT.U32.AND P1, PT, R3.reuse, R52, PT ;  /* 0x000000340300720c */ /* 0x040fe20003f24070 */
[--C-:B------:R-:W-:Y:S02]  /*1ee0*/  @!P2 IMAD.IADD R112, R112, 0x1, -R3.reuse ;  /* 0x000000017070a824 */ /* 0x100fe400078e0a03 */
[C---:B------:R-:W-:Y:S02]  /*1ef0*/  IMAD R108, R3.reuse, R6, R108 ;  /* 0x00000006036c7224 */ /* 0x040fe400078e026c */
[----:B------:R-:W-:Y:S01]  /*1f00*/  @!P5 IMAD.IADD R110, R110, 0x1, -R3 ;  /* 0x000000016e6ed824 */ /* 0x000fe200078e0a03 */
[C---:B------:R-:W-:Y:S01]  /*1f10*/  ISETP.GT.U32.AND P2, PT, R3.reuse, R112, PT ;  /* 0x000000700300720c */ /* 0x040fe20003f44070 */
[----:B------:R-:W-:Y:S01]  /*1f20*/  @!P6 IMAD.MOV R114, RZ, RZ, -R114 ;  /* 0x000000ffff72e224 */ /* 0x000fe200078e0a72 */
[----:B------:R-:W-:Y:S01]  /*1f30*/  ISETP.GT.U32.AND P5, PT, R3, R108, PT ;  /* 0x0000006c0300720c */ /* 0x000fe20003fa4070 */
[----:B------:R-:W-:Y:S01]  /*1f40*/  IMAD.HI.U32 R6, R2, R106, RZ ;  /* 0x0000006a02067227 */ /* 0x000fe200078e00ff */
[----:B------:R-:W-:-:S02]  /*1f50*/  ISETP.GE.AND P6, PT, R11, RZ, PT ;  /* 0x000000ff0b00720c */ /* 0x000fc40003fc6270 */
[----:B------:R-:W-:Y:S01]  /*1f60*/  LOP3.LUT R11, R7, 0x78, RZ, 0xfc, !PT ;  /* 0x00000078070b7812 */ /* 0x000fe200078efcff */
[--C-:B------:R-:W-:Y:S01]  /*1f70*/  @!P1 IMAD.IADD R52, R52, 0x1, -R3.reuse ;  /* 0x0000000134349824 */ /* 0x100fe200078e0a03 */
[----:B------:R-:W-:Y:S01]  /*1f80*/  ISETP.GE.AND P1, PT, R9, RZ, PT ;  /* 0x000000ff0900720c */ /* 0x000fe20003f26270 */
[----:B------:R-:W-:Y:S01]  /*1f90*/  IMAD.MOV R6, RZ, RZ, -R6 ;  /* 0x000000ffff067224 */ /* 0x000fe200078e0a06 */
[----:B------:R-:W-:Y:S01]  /*1fa0*/  IABS R104, R11 ;  /* 0x0000000b00687213 */ /* 0x000fe20000000000 */
[----:B------:R-:W-:Y:S01]  /*1fb0*/  @!P0 IMAD.MOV R50, RZ, RZ, -R50 ;  /* 0x000000ffff328224 */ /* 0x000fe200078e0a32 */
[C---:B------:R-:W-:Y:S01]  /*1fc0*/  ISETP.GT.U32.AND P0, PT, R3.reuse, R52, PT ;  /* 0x000000340300720c */ /* 0x040fe20003f04070 */
[--C-:B------:R-:W-:Y:S01]  /*1fd0*/  @!P2 IMAD.IADD R112, R112, 0x1, -R3.reuse ;  /* 0x000000017070a824 */ /* 0x100fe200078e0a03 */
[----:B------:R-:W-:Y:S01]  /*1fe0*/  ISETP.GE.AND P2, PT, R8, RZ, PT ;  /* 0x000000ff0800720c */ /* 0x000fe20003f46270 */
[----:B------:R-:W-:Y:S01]  /*1ff0*/  IMAD R106, R3, R6, R106 ;  /* 0x00000006036a7224 */ /* 0x000fe200078e026a */
[----:B------:R-:W-:Y:S01]  /*2000*/  LOP3.LUT R9, R7, 0x7c, RZ, 0xfc, !PT ;  /* 0x0000007c07097812 */ /* 0x000fe200078efcff */
[----:B------:R-:W-:-:S02]  /*2010*/  @!P5 IMAD.IADD R108, R108, 0x1, -R3 ;  /* 0x000000016c6cd824 */ /* 0x000fc400078e0a03 */
[C---:B------:R-:W-:Y:S01]  /*2020*/  IMAD.HI.U32 R8, R2.reuse, R104, RZ ;  /* 0x0000006802087227 */ /* 0x040fe200078e00ff */
[----:B------:R-:W-:Y:S02]  /*2030*/  IABS R102, R9 ;  /* 0x0000000900667213 */ /* 0x000fe40000000000 */
[C---:B------:R-:W-:Y:S01]  /*2040*/  ISETP.GT.U32.AND P5, PT, R3.reuse, R108, PT ;  /* 0x0000006c0300720c */ /* 0x040fe20003fa4070 */
[----:B------:R-:W-:Y:S01]  /*2050*/  @!P4 IMAD.MOV R112, RZ, RZ, -R112 ;  /* 0x000000ffff70c224 */ /* 0x000fe200078e0a70 */
[----:B------:R-:W-:Y:S01]  /*2060*/  ISETP.GT.U32.AND P4, PT, R3, R106, PT ;  /* 0x0000006a0300720c */ /* 0x000fe20003f84070 */
[----:B------:R-:W-:-:S04]  /*2070*/  IMAD.HI.U32 R6, R2, R54, RZ ;  /* 0x0000003602067227 */ /* 0x000fc800078e00ff */
[----:B------:R-:W-:Y:S02]  /*2080*/  IMAD.MOV R8, RZ, RZ, -R8 ;  /* 0x000000ffff087224 */ /* 0x000fe400078e0a08 */
[----:B------:R-:W-:Y:S02]  /*2090*/  IMAD.MOV R6, RZ, RZ, -R6 ;  /* 0x000000ffff067224 */ /* 0x000fe400078e0a06 */
[--C-:B------:R-:W-:Y:S01]  /*20a0*/  @!P0 IMAD.IADD R52, R52, 0x1, -R3.reuse ;  /* 0x0000000134348824 */ /* 0x100fe200078e0a03 */
[----:B------:R-:W-:Y:S01]  /*20b0*/  ISETP.GE.AND P0, PT, R11, RZ, PT ;  /* 0x000000ff0b00720c */ /* 0x000fe20003f06270 */
[----:B------:R-:W-:Y:S01]  /*20c0*/  IMAD R104, R3, R8, R104 ;  /* 0x0000000803687224 */ /* 0x000fe200078e0268 */
[----:B------:R-:W-:Y:S01]  /*20d0*/  LOP3.LUT R8, R7, 0x80, RZ, 0xfc, !PT ;  /* 0x0000008007087812 */ /* 0x000fe200078efcff */
[----:B------:R-:W-:Y:S01]  /*20e0*/  IMAD R54, R3, R6, R54 ;  /* 0x0000000603367224 */ /* 0x000fe200078e0236 */
[----:B------:R-:W-:Y:S01]  /*20f0*/  LOP3.LUT R11, R7, 0x90, RZ, 0xfc, !PT ;  /* 0x00000090070b7812 */ /* 0x000fe200078efcff */
[----:B------:R-:W-:Y:S01]  /*2100*/  @!P6 IMAD.MOV R52, RZ, RZ, -R52 ;  /* 0x000000ffff34e224 */ /* 0x000fe200078e0a34 */
[C---:B------:R-:W-:Y:S01]  /*2110*/  ISETP.GT.U32.AND P6, PT, R3.reuse, R104, PT ;  /* 0x000000680300720c */ /* 0x040fe20003fc4070 */
[--C-:B------:R-:W-:Y:S01]  /*2120*/  @!P5 IMAD.IADD R108, R108, 0x1, -R3.reuse ;  /* 0x000000016c6cd824 */ /* 0x100fe200078e0a03 */
[C---:B------:R-:W-:Y:S01]  /*2130*/  ISETP.GT.U32.AND P5, PT, R3.reuse, R54, PT ;  /* 0x000000360300720c */ /* 0x040fe20003fa4070 */
[----:B------:R-:W-:Y:S01]  /*2140*/  @!P4 IMAD.IADD R106, R106, 0x1, -R3 ;  /* 0x000000016a6ac824 */ /* 0x000fe200078e0a03 */
[----:B------:R-:W-:Y:S01]  /*2150*/  IABS R56, R8 ;  /* 0x0000000800387213 */ /* 0x000fe20000000000 */
[----:B------:R-:W-:Y:S01]  /*2160*/  @!P3 IMAD.MOV R110, RZ, RZ, -R110 ;  /* 0x000000ffff6eb224 */ /* 0x000fe200078e0a6e */
[----:B------:R-:W-:Y:S01]  /*2170*/  ISETP.GE.AND P3, PT, R10, RZ, PT ;  /* 0x000000ff0a00720c */ /* 0x000fe20003f66270 */
[----:B------:R-:W-:Y:S01]  /*2180*/  IMAD.HI.U32 R6, R2, R102, RZ ;  /* 0x0000006602067227 */ /* 0x000fe200078e00ff */
[----:B------:R-:W-:-:S02]  /*2190*/  ISETP.GT.U32.AND P4, PT, R3, R106, PT ;  /* 0x0000006a0300720c */ /* 0x000fc40003f84070 */
[----:B------:R-:W-:Y:S01]  /*21a0*/  LOP3.LUT R10, R7, 0x84, RZ, 0xfc, !PT ;  /* 0x00000084070a7812 */ /* 0x000fe200078efcff */
[----:B------:R-:W-:Y:S01]  /*21b0*/  @!P2 IMAD.MOV R108, RZ, RZ, -R108 ;  /* 0x000000ffff6ca224 */ /* 0x000fe200078e0a6c */
[----:B------:R-:W-:Y:S01]  /*21c0*/  ISETP.GE.AND P2, PT, R9, RZ, PT ;  /* 0x000000ff0900720c */ /* 0x000fe20003f46270 */
[--C-:B------:R-:W-:Y:S01]  /*21d0*/  @!P6 IMAD.IADD R104, R104, 0x1, -R3.reuse ;  /* 0x000000016868e824 */ /* 0x100fe200078e0a03 */
[----:B------:R-:W-:Y:S01]  /*21e0*/  IABS R100, R10 ;  /* 0x0000000a00647213 */ /* 0x000fe20000000000 */
[----:B------:R-:W-:Y:S01]  /*21f0*/  @!P5 IMAD.IADD R54, R54, 0x1, -R3 ;  /* 0x000000013636d824 */ /* 0x000fe200078e0a03 */
[----:B------:R-:W-:Y:S01]  /*2200*/  IABS R96, R11 ;  /* 0x0000000b00607213 */ /* 0x000fe20000000000 */
[----:B------:R-:W-:Y:S01]  /*2210*/  IMAD.MOV R9, RZ, RZ, -R6 ;  /* 0x000000ffff097224 */ /* 0x000fe200078e0a06 */
[C---:B------:R-:W-:Y:S01]  /*2220*/  ISETP.GT.U32.AND P6, PT, R3.reuse, R104, PT ;  /* 0x000000680300720c */ /* 0x040fe20003fc4070 */
[----:B------:R-:W-:Y:S01]  /*2230*/  IMAD.HI.U32 R6, R2, R56, RZ ;  /* 0x0000003802067227 */ /* 0x000fe200078e00ff */
[----:B------:R-:W-:-:S03]  /*2240*/  ISETP.GT.U32.AND P5, PT, R3, R54, PT ;  /* 0x000000360300720c */ /* 0x000fc60003fa4070 */
[----:B------:R-:W-:Y:S01]  /*2250*/  @!P4 IMAD.IADD R106, R106, 0x1, -R3 ;  /* 0x000000016a6ac824 */ /* 0x000fe200078e0a03 */
[----:B------:R-:W-:Y:S01]  /*2260*/  ISETP.GE.AND P4, PT, R8, RZ, PT ;  /* 0x000000ff0800720c */ /* 0x000fe20003f86270 */
[----:B------:R-:W-:-:S04]  /*2270*/  IMAD.HI.U32 R8, R2, R100, RZ ;  /* 0x0000006402087227 */ /* 0x000fc800078e00ff */
[----:B------:R-:W-:Y:S02]  /*2280*/  IMAD.MOV R8, RZ, RZ, -R8 ;  /* 0x000000ffff087224 */ /* 0x000fe400078e0a08 */
[C---:B------:R-:W-:Y:S02]  /*2290*/  IMAD R102, R3.reuse, R9, R102 ;  /* 0x0000000903667224 */ /* 0x040fe400078e0266 */
[C---:B------:R-:W-:Y:S02]  /*22a0*/  IMAD R100, R3.reuse, R8, R100 ;  /* 0x0000000803647224 */ /* 0x040fe400078e0264 */
[--C-:B------:R-:W-:Y:S02]  /*22b0*/  @!P6 IMAD.IADD R104, R104, 0x1, -R3.reuse ;  /* 0x000000016868e824 */ /* 0x100fe400078e0a03 */
[----:B------:R-:W-:Y:S01]  /*22c0*/  @!P5 IMAD.IADD R54, R54, 0x1, -R3 ;  /* 0x000000013636d824 */ /* 0x000fe200078e0a03 */
[C---:B------:R-:W-:Y:S01]  /*22d0*/  ISETP.GT.U32.AND P5, PT, R3.reuse, R102, PT ;  /* 0x000000660300720c */ /* 0x040fe20003fa4070 */
[----:B------:R-:W-:Y:S01]  /*22e0*/  @!P0 IMAD.MOV R104, RZ, RZ, -R104 ;  /* 0x000000ffff688224 */ /* 0x000fe200078e0a68 */
[----:B------:R-:W-:Y:S01]  /*22f0*/  ISETP.GT.U32.AND P0, PT, R3, R100, PT ;  /* 0x000000640300720c */ /* 0x000fe20003f04070 */
[----:B------:R-:W-:-:S02]  /*2300*/  IMAD.MOV R6, RZ, RZ, -R6 ;  /* 0x000000ffff067224 */ /* 0x000fc400078e0a06 */
[----:B------:R-:W-:Y:S01]  /*2310*/  @!P1 IMAD.MOV R106, RZ, RZ, -R106 ;  /* 0x000000ffff6a9224 */ /* 0x000fe200078e0a6a */
[----:B------:R-:W-:Y:S01]  /*2320*/  ISETP.GE.AND P1, PT, R10, RZ, PT ;  /* 0x000000ff0a00720c */ /* 0x000fe20003f26270 */
[----:B------:R-:W-:Y:S01]  /*2330*/  IMAD R56, R3, R6, R56 ;  /* 0x0000000603387224 */ /* 0x000fe200078e0238 */
[C---:B------:R-:W-:Y:S01]  /*2340*/  LOP3.LUT R10, R7.reuse, 0x8c, RZ, 0xfc, !PT ;  /* 0x0000008c070a7812 */ /* 0x040fe200078efcff */
[----:B------:R-:W-:Y:S01]  /*2350*/  @!P3 IMAD.MOV R54, RZ, RZ, -R54 ;  /* 0x000000ffff36b224 */ /* 0x000fe200078e0a36 */
[----:B------:R-:W-:Y:S02]  /*2360*/  LOP3.LUT R6, R7, 0x88, RZ, 0xfc, !PT ;  /* 0x0000008807067812 */ /* 0x000fe400078efcff */
[----:B------:R-:W-:Y:S01]  /*2370*/  IABS R58, R10 ;  /* 0x0000000a003a7213 */ /* 0x000fe20000000000 */
[--C-:B------:R-:W-:Y:S01]  /*2380*/  @!P5 IMAD.IADD R102, R102, 0x1, -R3.reuse ;  /* 0x000000016666d824 */ /* 0x100fe200078e0a03 */
[C---:B------:R-:W-:Y:S01]  /*2390*/  ISETP.GT.U32.AND P3, PT, R3.reuse, R56, PT ;  /* 0x000000380300720c */ /* 0x040fe20003f64070 */
[----:B------:R-:W-:Y:S01]  /*23a0*/  @!P0 IMAD.IADD R100, R100, 0x1, -R3 ;  /* 0x0000000164648824 */ /* 0x000fe200078e0a03 */
[----:B------:R-:W-:Y:S01]  /*23b0*/  IABS R98, R6 ;  /* 0x0000000600627213 */ /* 0x000fe20000000000 */
[----:B------:R-:W-:Y:S01]  /*23c0*/  IMAD.HI.U32 R8, R2, R58, RZ ;  /* 0x0000003a02087227 */ /* 0x000fe200078e00ff */
[----:B------:R-:W-:-:S02]  /*23d0*/  ISETP.GT.U32.AND P5, PT, R3, R102, PT ;  /* 0x000000660300720c */ /* 0x000fc40003fa4070 */
[----:B------:R-:W-:Y:S01]  /*23e0*/  ISETP.GT.U32.AND P0, PT, R3, R100, PT ;  /* 0x000000640300720c */ /* 0x000fe20003f04070 */
[----:B------:R-:W-:Y:S01]  /*23f0*/  IMAD.MOV R8, RZ, RZ, -R8 ;  /* 0x000000ffff087224 */ /* 0x000fe200078e0a08 */
[----:B------:R-:W-:Y:S01]  /*2400*/  ISETP.GE.AND P6, PT, R6, RZ, PT ;  /* 0x000000ff0600720c */ /* 0x000fe20003fc6270 */
[----:B------:R-:W-:-:S04]  /*2410*/  IMAD.HI.U32 R6, R2, R98, RZ ;  /* 0x0000006202067227 */ /* 0x000fc800078e00ff */
[----:B------:R-:W-:Y:S02]  /*2420*/  IMAD R58, R3, R8, R58 ;  /* 0x00000008033a7224 */ /* 0x000fe400078e023a */
[----:B------:R-:W-:-:S04]  /*2430*/  IMAD.HI.U32 R8, R2, R94, RZ ;  /* 0x0000005e02087227 */ /* 0x000fc800078e00ff */
[--C-:B------:R-:W-:Y:S02]  /*2440*/  @!P3 IMAD.IADD R56, R56, 0x1, -R3.reuse ;  /* 0x000000013838b824 */ /* 0x100fe400078e0a03 */
[----:B------:R-:W-:Y:S02]  /*2450*/  IMAD.MOV R8, RZ, RZ, -R8 ;  /* 0x000000ffff087224 */ /* 0x000fe400078e0a08 */
[--C-:B------:R-:W-:Y:S01]  /*2460*/  @!P5 IMAD.IADD R102, R102, 0x1, -R3.reuse ;  /* 0x000000016666d824 */ /* 0x100fe200078e0a03 */
[C---:B------:R-:W-:Y:S01]  /*2470*/  ISETP.GT.U32.AND P3, PT, R3.reuse, R56, PT ;  /* 0x000000380300720c */ /* 0x040fe20003f64070 */
[----:B------:R-:W-:Y:S01]  /*2480*/  IMAD R94, R3, R8, R94 ;  /* 0x00000008035e7224 */ /* 0x000fe200078e025e */
[----:B------:R-:W-:Y:S01]  /*2490*/  ISETP.GE.AND P5, PT, R10, RZ, PT ;  /* 0x000000ff0a00720c */ /* 0x000fe20003fa6270 */
[----:B------:R-:W-:Y:S01]  /*24a0*/  @!P0 IMAD.IADD R100, R100, 0x1, -R3 ;  /* 0x0000000164648824 */ /* 0x000fe200078e0a03 */
[----:B------:R-:W-:Y:S01]  /*24b0*/  LOP3.LUT R10, R7, 0x9c, RZ, 0xfc, !PT ;  /* 0x0000009c070a7812 */ /* 0x000fe200078efcff */
[----:B------:R-:W-:-:S02]  /*24c0*/  IMAD.MOV R9, RZ, RZ, -R6 ;  /* 0x000000ffff097224 */ /* 0x000fc400078e0a06 */
[----:B------:R-:W-:Y:S01]  /*24d0*/  @!P2 IMAD.MOV R102, RZ, RZ, -R102 ;  /* 0x000000ffff66a224 */ /* 0x000fe200078e0a66 */
[C---:B------:R-:W-:Y:S01]  /*24e0*/  ISETP.GT.U32.AND P2, PT, R3.reuse, R58, PT ;  /* 0x0000003a0300720c */ /* 0x040fe20003f44070 */
[----:B------:R-:W-:Y:S01]  /*24f0*/  @!P1 IMAD.MOV R100, RZ, RZ, -R100 ;  /* 0x000000ffff649224 */ /* 0x000fe200078e0a64 */
[C---:B------:R-:W-:Y:S01]  /*2500*/  ISETP.GT.U32.AND P1, PT, R3.reuse, R94, PT ;  /* 0x0000005e0300720c */ /* 0x040fe20003f24070 */
[----:B------:R-:W-:Y:S01]  /*2510*/  IMAD R98, R3, R9, R98 ;  /* 0x0000000903627224 */ /* 0x000fe200078e0262 */
[----:B------:R-:W-:Y:S01]  /*2520*/  LOP3.LUT R9, R7, 0x98, RZ, 0xfc, !PT ;  /* 0x0000009807097812 */ /* 0x000fe200078efcff */
[----:B------:R-:W-:Y:S01]  /*2530*/  IMAD.HI.U32 R6, R2, R96, RZ ;  /* 0x0000006002067227 */ /* 0x000fe200078e00ff */
[----:B------:R-:W-:Y:S02]  /*2540*/  IABS R92, R10 ;  /* 0x0000000a005c7213 */ /* 0x000fe40000000000 */
[----:B------:R-:W-:Y:S01]  /*2550*/  IABS R60, R9 ;  /* 0x00000009003c7213 */ /* 0x000fe20000000000 */
[----:B------:R-:W-:-:S02]  /*2560*/  IMAD.MOV R6, RZ, RZ, -R6 ;  /* 0x000000ffff067224 */ /* 0x000fc400078e0a06 */
[----:B------:R-:W-:Y:S01]  /*2570*/  @!P3 IMAD.IADD R56, R56, 0x1, -R3 ;  /* 0x000000013838b824 */ /* 0x000fe200078e0a03 */
[C---:B------:R-:W-:Y:S01]  /*2580*/  ISETP.GT.U32.AND P3, PT, R3.reuse, R98, PT ;  /* 0x000000620300720c */ /* 0x040fe20003f64070 */
[----:B------:R-:W-:Y:S02]  /*2590*/  IMAD R96, R3, R6, R96 ;  /* 0x0000000603607224 */ /* 0x000fe400078e0260 */
[----:B------:R-:W-:-:S03]  /*25a0*/  IMAD.HI.U32 R6, R2, R60, RZ ;  /* 0x0000003c02067227 */ /* 0x000fc600078e00ff */
[C---:B------:R-:W-:Y:S01]  /*25b0*/  ISETP.GT.U32.AND P0, PT, R3.reuse, R96, PT ;  /* 0x000000600300720c */ /* 0x040fe20003f04070 */
[--C-:B------:R-:W-:Y:S02]  /*25c0*/  @!P2 IMAD.IADD R58, R58, 0x1, -R3.reuse ;  /* 0x000000013a3aa824 */ /* 0x100fe400078e0a03 */
[--C-:B------:R-:W-:Y:S02]  /*25d0*/  @!P1 IMAD.IADD R94, R94, 0x1, -R3.reuse ;  /* 0x000000015e5e9824 */ /* 0x100fe400078e0a03 */
[----:B------:R-:W-:Y:S01]  /*25e0*/  IMAD.MOV R6, RZ, RZ, -R6 ;  /* 0x000000ffff067224 */ /* 0x000fe200078e0a06 */
[C---:B------:R-:W-:Y:S01]  /*25f0*/  ISETP.GT.U32.AND P2, PT, R3.reuse, R58, PT ;  /* 0x0000003a0300720c */ /* 0x040fe20003f44070 */
[----:B------:R-:W-:Y:S01]  /*2600*/  @!P3 IMAD.IADD R98, R98, 0x1, -R3 ;  /* 0x000000016262b824 */ /* 0x000fe200078e0a03 */
[C---:B------:R-:W-:Y:S01]  /*2610*/  ISETP.GT.U32.AND P1, PT, R3.reuse, R94, PT ;  /* 0x0000005e0300720c */ /* 0x040fe20003f24070 */
[C---:B------:R-:W-:Y:S02]  /*2620*/  IMAD R60, R3.reuse, R6, R60 ;  /* 0x00000006033c7224 */ /* 0x040fe400078e023c */
[----:B------:R-:W-:Y:S01]  /*2630*/  IMAD.HI.U32 R6, R2, R92, RZ ;  /* 0x0000005c02067227 */ /* 0x000fe200078e00ff */
[----:B------:R-:W-:-:S03]  /*2640*/  ISETP.GT.U32.AND P3, PT, R3, R98, PT ;  /* 0x000000620300720c */ /* 0x000fc60003f64070 */
[----:B------:R-:W-:Y:S02]  /*2650*/  IMAD.MOV R6, RZ, RZ, -R6 ;  /* 0x000000ffff067224 */ /* 0x000fe400078e0a06 */
[----:B------:R-:W-:Y:S01]  /*2660*/  @!P4 IMAD.MOV R56, RZ, RZ, -R56 ;  /* 0x000000ffff38c224 */ /* 0x000fe200078e0a38 */
[----:B------:R-:W-:Y:S01]  /*2670*/  ISETP.GE.AND P4, PT, R11, RZ, PT ;  /* 0x000000ff0b00720c */ /* 0x000fe20003f86270 */
[--C-:B------:R-:W-:Y:S01]  /*2680*/  @!P0 IMAD.IADD R96, R96, 0x1, -R3.reuse ;  /* 0x0000000160608824 */ /* 0x100fe200078e0a03 */
[----:B------:R-:W-:Y:S01]  /*2690*/  LOP3.LUT R11, R7, 0xa0, RZ, 0xfc, !PT ;  /* 0x000000a0070b7812 */ /* 0x000fe200078efcff */
[----:B------:R-:W-:Y:S01]  /*26a0*/  IMAD R92, R3, R6, R92 ;  /* 0x00000006035c7224 */ /* 0x000fe200078e025c */
[----:B------:R-:W-:Y:S01]  /*26b0*/  LOP3.LUT R6, R7, 0xa4, RZ, 0xfc, !PT ;  /* 0x000000a407067812 */ /* 0x000fe200078efcff */
[--C-:B------:R-:W-:Y:S01]  /*26c0*/  @!P2 IMAD.IADD R58, R58, 0x1, -R3.reuse ;  /* 0x000000013a3aa824 */ /* 0x100fe200078e0a03 */
[----:B------:R-:W-:Y:S01]  /*26d0*/  IABS R90, R11 ;  /* 0x0000000b005a7213 */ /* 0x000fe20000000000 */
[--C-:B------:R-:W-:Y:S01]  /*26e0*/  @!P1 IMAD.IADD R94, R94, 0x1, -R3.reuse ;  /* 0x000000015e5e9824 */ /* 0x100fe200078e0a03 */
[C---:B------:R-:W-:Y:S01]  /*26f0*/  ISETP.GT.U32.AND P0, PT, R3.reuse, R96, PT ;  /* 0x000000600300720c */ /* 0x040fe20003f04070 */
[----:B------:R-:W-:Y:S01]  /*2700*/  @!P3 IMAD.IADD R98, R98, 0x1, -R3 ;  /* 0x000000016262b824 */ /* 0x000fe200078e0a03 */
[C---:B------:R-:W-:Y:S01]  /*2710*/  ISETP.GT.U32.AND P2, PT, R3.reuse, R60, PT ;  /* 0x0000003c0300720c */ /* 0x040fe20003f44070 */
[----:B------:R-:W-:Y:S01]  /*2720*/  IMAD.HI.U32 R8, R2, R90, RZ ;  /* 0x0000005a02087227 */ /* 0x000fe200078e00ff */
[----:B------:R-:W-:-:S02]  /*2730*/  ISETP.GT.U32.AND P1, PT, R3, R92, PT ;  /* 0x0000005c0300720c */ /* 0x000fc40003f24070 */
[----:B------:R-:W-:Y:S01]  /*2740*/  ISETP.GE.AND P3, PT, R12, RZ, PT ;  /* 0x000000ff0c00720c */ /* 0x000fe20003f66270 */
[----:B------:R-:W-:Y:S01]  /*2750*/  IMAD.MOV R8, RZ, RZ, -R8 ;  /* 0x000000ffff087224 */ /* 0x000fe200078e0a08 */
[----:B------:R-:W-:Y:S01]  /*2760*/  IABS R62, R6 ;  /* 0x00000006003e7213 */ /* 0x000fe20000000000 */
[----:B------:R-:W-:Y:S01]  /*2770*/  @!P6 IMAD.MOV R98, RZ, RZ, -R98 ;  /* 0x000000ffff62e224 */ /* 0x000fe200078e0a62 */
[----:B------:R-:W-:Y:S01]  /*2780*/  ISETP.GE.AND P6, PT, R9, RZ, PT ;  /* 0x000000ff0900720c */ /* 0x000fe20003fc6270 */
[----:B------:R-:W-:Y:S01]  /*2790*/  IMAD R90, R3, R8, R90 ;  /* 0x00000008035a7224 */ /* 0x000fe200078e025a */
[C---:B------:R-:W-:Y:S01]  /*27a0*/  LOP3.LUT R8, R7.reuse, 0xa8, RZ, 0xfc, !PT ;  /* 0x000000a807087812 */ /* 0x040fe200078efcff */
[--C-:B------:R-:W-:Y:S01]  /*27b0*/  @!P0 IMAD.IADD R96, R96, 0x1, -R3.reuse ;  /* 0x0000000160608824 */ /* 0x100fe200078e0a03 */
[----:B------:R-:W-:Y:S01]  /*27c0*/  LOP3.LUT R9, R7, 0xac, RZ, 0xfc, !PT ;  /* 0x000000ac07097812 */ /* 0x000fe200078efcff */
[--C-:B------:R-:W-:Y:S01]  /*27d0*/  @!P2 IMAD.IADD R60, R60, 0x1, -R3.reuse ;  /* 0x000000013c3ca824 */ /* 0x100fe200078e0a03 */
[----:B------:R-:W-:Y:S01]  /*27e0*/  IABS R88, R8 ;  /* 0x0000000800587213 */ /* 0x000fe20000000000 */
[----:B------:R-:W-:Y:S01]  /*27f0*/  @!P1 IMAD.IADD R92, R92, 0x1, -R3 ;  /* 0x000000015c5c9824 */ /* 0x000fe200078e0a03 */
[----:B------:R-:W-:Y:S01]  /*2800*/  IABS R86, R9 ;  /* 0x0000000900567213 */ /* 0x000fe20000000000 */
[----:B------:R-:W-:Y:S01]  /*2810*/  @!P4 IMAD.MOV R96, RZ, RZ, -R96 ;  /* 0x000000ffff60c224 */ /* 0x000fe200078e0a60 */
[C---:B------:R-:W-:Y:S01]  /*2820*/  ISETP.GT.U32.AND P2, PT, R3.reuse, R60, PT ;  /* 0x0000003c0300720c */ /* 0x040fe20003f44070 */
[----:B------:R-:W-:Y:S01]  /*2830*/  @!P3 IMAD.MOV R94, RZ, RZ, -R94 ;  /* 0x000000ffff5eb224 */ /* 0x000fe200078e0a5e */
[----:B------:R-:W-:Y:S01]  /*2840*/  ISETP.GE.AND P4, PT, R6, RZ, PT ;  /* 0x000000ff0600720c */ /* 0x000fe20003f86270 */
[----:B------:R-:W-:Y:S01]  /*2850*/  IMAD.HI.U32 R6, R2, R62, RZ ;  /* 0x0000003e02067227 */ /* 0x000fe200078e00ff */
[----:B------:R-:W-:-:S02]  /*2860*/  ISETP.GT.U32.AND P1, PT, R3, R92, PT ;  /* 0x0000005c0300720c */ /* 0x000fc40003f24070 */
[----:B------:R-:W-:Y:S01]  /*2870*/  ISETP.GE.AND P3, PT, R8, RZ, PT ;  /* 0x000000ff0800720c */ /* 0x000fe20003f66270 */
[----:B------:R-:W-:Y:S01]  /*2880*/  IMAD.HI.U32 R8, R2, R88, RZ ;  /* 0x0000005802087227 */ /* 0x000fe200078e00ff */
[----:B------:R-:W-:Y:S02]  /*2890*/  ISETP.GE.AND P0, PT, R11, RZ, PT ;  /* 0x000000ff0b00720c */ /* 0x000fe40003f06270 */
[C---:B------:R-:W-:Y:S01]  /*28a0*/  LOP3.LUT R11, R7.reuse, 0xb4, RZ, 0xfc, !PT ;  /* 0x000000b4070b7812 */ /* 0x040fe200078efcff */
[----:B------:R-:W-:Y:S01]  /*28b0*/  IMAD.MOV R6, RZ, RZ, -R6 ;  /* 0x000000ffff067224 */ /* 0x000fe200078e0a06 */
[----:B------:R-:W-:Y:S01]  /*28c0*/  LOP3.LUT R12, R7, 0xb8, RZ, 0xfc, !PT ;  /* 0x000000b8070c7812 */ /* 0x000fe200078efcff */
[----:B------:R-:W-:Y:S01]  /*28d0*/  IMAD.MOV R8, RZ, RZ, -R8 ;  /* 0x000000ffff087224 */ /* 0x000fe200078e0a08 */
[----:B------:R-:W-:Y:S01]  /*28e0*/  IABS R78, R11 ;  /* 0x0000000b004e7213 */ /* 0x000fe20000000000 */
[C---:B------:R-:W-:Y:S01]  /*28f0*/  IMAD R62, R3.reuse, R6, R62 ;  /* 0x00000006033e7224 */ /* 0x040fe200078e023e */
[----:B------:R-:W-:Y:S01]  /*2900*/  IABS R74, R12 ;  /* 0x0000000c004a7213 */ /* 0x000fe20000000000 */
[----:B------:R-:W-:Y:S01]  /*2910*/  @!P2 IMAD.IADD R60, R60, 0x1, -R3 ;  /* 0x000000013c3ca824 */ /* 0x000fe200078e0a03 */
[C---:B------:R-:W-:Y:S01]  /*2920*/  ISETP.GT.U32.AND P2, PT, R3.reuse, R90, PT ;  /* 0x0000005a0300720c */ /* 0x040fe20003f44070 */
[----:B------:R-:W-:-:S02]  /*2930*/  IMAD R88, R3, R8, R88 ;  /* 0x0000000803587224 */ /* 0x000fc400078e0258 */
[----:B------:R-:W-:Y:S01]  /*2940*/  @!P1 IMAD.IADD R92, R92, 0x1, -R3 ;  /* 0x000000015c5c9824 */ /* 0x000fe200078e0a03 */
[C---:B------:R-:W-:Y:S01]  /*2950*/  ISETP.GT.U32.AND P1, PT, R3.reuse, R62, PT ;  /* 0x0000003e0300720c */ /* 0x040fe20003f24070 */
[----:B------:R-:W-:Y:S01]  /*2960*/  @!P6 IMAD.MOV R60, RZ, RZ, -R60 ;  /* 0x000000ffff3ce224 */ /* 0x000fe200078e0a3c */
[----:B------:R-:W-:Y:S01]  /*2970*/  ISETP.GT.U32.AND P6, PT, R3, R88, PT ;  /* 0x000000580300720c */ /* 0x000fe20003fc4070 */
[----:B------:R-:W-:Y:S01]  /*2980*/  @!P5 IMAD.MOV R58, RZ, RZ, -R58 ;  /* 0x000000ffff3ad224 */ /* 0x000fe200078e0a3a */
[----:B------:R-:W-:Y:S01]  /*2990*/  ISETP.GE.AND P5, PT, R10, RZ, PT ;  /* 0x000000ff0a00720c */ /* 0x000fe20003fa6270 */
[----:B------:R-:W-:Y:S01]  /*29a0*/  IMAD.HI.U32 R6, R2, R86, RZ ;  /* 0x0000005602067227 */ /* 0x000fe200078e00ff */
[----:B------:R-:W-:-:S03]  /*29b0*/  LOP3.LUT R10, R7, 0xb0, RZ, 0xfc, !PT ;  /* 0x000000b0070a7812 */ /* 0x000fc600078efcff */
[--C-:B------:R-:W-:Y:S01]  /*29c0*/  @!P2 IMAD.IADD R90, R90, 0x1, -R3.reuse ;  /* 0x000000015a5aa824 */ /* 0x100fe200078e0a03 */
[----:B------:R-:W-:Y:S01]  /*29d0*/  IABS R82, R10 ;  /* 0x0000000a00527213 */ /* 0x000fe20000000000 */
[----:B------:R-:W-:Y:S02]  /*29e0*/  IMAD.MOV R6, RZ, RZ, -R6 ;  /* 0x000000ffff067224 */ /* 0x000fe400078e0a06 */
[--C-:B------:R-:W-:Y:S01]  /*29f0*/  @!P1 IMAD.IADD R62, R62, 0x1, -R3.reuse ;  /* 0x000000013e3e9824 */ /* 0x100fe200078e0a03 */
[C---:B------:R-:W-:Y:S01]  /*2a00*/  ISETP.GT.U32.AND P2, PT, R3.reuse, R90, PT ;  /* 0x0000005a0300720c */ /* 0x040fe20003f44070 */
[----:B------:R-:W-:Y:S02]  /*2a10*/  @!P6 IMAD.IADD R88, R88, 0x1, -R3 ;  /* 0x000000015858e824 */ /* 0x000fe400078e0a03 */
[----:B------:R-:W-:Y:S01]  /*2a20*/  IMAD.HI.U32 R8, R2, R82, RZ ;  /* 0x0000005202087227 */ /* 0x000fe200078e00ff */
[C---:B------:R-:W-:Y:S02]  /*2a30*/  ISETP.GT.U32.AND P1, PT, R3.reuse, R62, PT ;  /* 0x0000003e0300720c */ /* 0x040fe40003f24070 */
[----:B------:R-:W-:Y:S01]  /*2a40*/  ISETP.GT.U32.AND P6, PT, R3, R88, PT ;  /* 0x000000580300720c */ /* 0x000fe20003fc4070 */
[----:B------:R-:W-:-:S02]  /*2a50*/  IMAD.MOV R8, RZ, RZ, -R8 ;  /* 0x000000ffff087224 */ /* 0x000fc400078e0a08 */
[C---:B------:R-:W-:Y:S02]  /*2a60*/  IMAD R86, R3.reuse, R6, R86 ;  /* 0x0000000603567224 */ /* 0x040fe400078e0256 */
[----:B------:R-:W-:Y:S02]  /*2a70*/  IMAD R82, R3, R8, R82 ;  /* 0x0000000803527224 */ /* 0x000fe400078e0252 */
[----:B------:R-:W-:-:S04]  /*2a80*/  IMAD.HI.U32 R6, R2, R78, RZ ;  /* 0x0000004e02067227 */ /* 0x000fc800078e00ff */
[--C-:B------:R-:W-:Y:S01]  /*2a90*/  @!P1 IMAD.IADD R62, R62, 0x1, -R3.reuse ;  /* 0x000000013e3e9824 */ /* 0x100fe200078e0a03 */
[----:B------:R-:W-:Y:S01]  /*2aa0*/  ISETP.GT.U32.AND P1, PT, R3, R86, PT ;  /* 0x000000560300720c */ /* 0x000fe20003f24070 */
[----:B------:R-:W-:Y:S01]  /*2ab0*/  @!P5 IMAD.MOV R92, RZ, RZ, -R92 ;  /* 0x000000ffff5cd224 */ /* 0x000fe200078e0a5c */
[----:B------:R-:W-:Y:S01]  /*2ac0*/  ISETP.GE.AND P5, PT, R9, RZ, PT ;  /* 0x000000ff0900720c */ /* 0x000fe20003fa6270 */
[----:B------:R-:W-:Y:S01]  /*2ad0*/  @!P6 IMAD.IADD R88, R88, 0x1, -R3 ;  /* 0x000000015858e824 */ /* 0x000fe200078e0a03 */
[----:B------:R-:W-:Y:S01]  /*2ae0*/  ISETP.GT.U32.AND P6, PT, R3, R82, PT ;  /* 0x000000520300720c */ /* 0x000fe20003fc4070 */
[----:B------:R-:W-:Y:S02]  /*2af0*/  IMAD.MOV R9, RZ, RZ, -R6 ;  /* 0x000000ffff097224 */ /* 0x000fe400078e0a06 */
[----:B------:R-:W-:-:S04]  /*2b00*/  IMAD.HI.U32 R6, R2, R74, RZ ;  /* 0x0000004a02067227 */ /* 0x000fc800078e00ff */
[--C-:B------:R-:W-:Y:S01]  /*2b10*/  @!P2 IMAD.IADD R90, R90, 0x1, -R3.reuse ;  /* 0x000000015a5aa824 */ /* 0x100fe200078e0a03 */
[----:B------:R-:W-:Y:S01]  /*2b20*/  ISETP.GE.AND P2, PT, R10, RZ, PT ;  /* 0x000000ff0a00720c */ /* 0x000fe20003f46270 */
[C---:B------:R-:W-:Y:S02]  /*2b30*/  IMAD R78, R3.reuse, R9, R78 ;  /* 0x00000009034e7224 */ /* 0x040fe400078e024e */
[----:B------:R-:W-:Y:S02]  /*2b40*/  IMAD.MOV R10, RZ, RZ, -R6 ;  /* 0x000000ffff0a7224 */ /* 0x000fe400078e0a06 */
[--C-:B------:R-:W-:Y:S01]  /*2b50*/  @!P1 IMAD.IADD R86, R86, 0x1, -R3.reuse ;  /* 0x0000000156569824 */ /* 0x100fe200078e0a03 */
[C---:B------:R-:W-:Y:S01]  /*2b60*/  ISETP.GT.U32.AND P1, PT, R3.reuse, R78, PT ;  /* 0x0000004e0300720c */ /* 0x040fe20003f24070 */
[----:B------:R-:W-:Y:S01]  /*2b70*/  IMAD R74, R3, R10, R74 ;  /* 0x0000000a034a7224 */ /* 0x000fe200078e024a */
[----:B------:R-:W-:Y:S01]  /*2b80*/  LOP3.LUT R10, R7, 0xcc, RZ, 0xfc, !PT ;  /* 0x000000cc070a7812 */ /* 0x000fe200078efcff */
[----:B------:R-:W-:-:S02]  /*2b90*/  @!P6 IMAD.IADD R82, R82, 0x1, -R3 ;  /* 0x000000015252e824 */ /* 0x000fc400078e0a03 */
[C---:B------:R-:W-:Y:S01]  /*2ba0*/  IMAD.HI.U32 R8, R2.reuse, R72, RZ ;  /* 0x0000004802087227 */ /* 0x040fe200078e00ff */
[----:B------:R-:W-:Y:S02]  /*2bb0*/  ISETP.GT.U32.AND P6, PT, R3, R74, PT ;  /* 0x0000004a0300720c */ /* 0x000fe40003fc4070 */
[----:B------:R-:W-:Y:S01]  /*2bc0*/  IABS R64, R10 ;  /* 0x0000000a00407213 */ /* 0x000fe20000000000 */
[----:B------:R-:W-:Y:S02]  /*2bd0*/  IMAD.MOV R8, RZ, RZ, -R8 ;  /* 0x000000ffff087224 */ /* 0x000fe400078e0a08 */
[----:B------:R-:W-:-:S04]  /*2be0*/  IMAD.HI.U32 R6, R2, R68, RZ ;  /* 0x0000004402067227 */ /* 0x000fc800078e00ff */
[--C-:B------:R-:W-:Y:S01]  /*2bf0*/  @!P1 IMAD.IADD R78, R78, 0x1, -R3.reuse ;  /* 0x000000014e4e9824 */ /* 0x100fe200078e0a03 */
[C---:B------:R-:W-:Y:S01]  /*2c00*/  ISETP.GT.U32.AND P1, PT, R3.reuse, R86, PT ;  /* 0x000000560300720c */ /* 0x040fe20003f24070 */
[C---:B------:R-:W-:Y:S02]  /*2c10*/  IMAD R72, R3.reuse, R8, R72 ;  /* 0x0000000803487224 */ /* 0x040fe400078e0248 */
[----:B------:R-:W-:Y:S01]  /*2c20*/  @!P6 IMAD.IADD R74, R74, 0x1, -R3 ;  /* 0x000000014a4ae824 */ /* 0x000fe200078e0a03 */
[C---:B------:R-:W-:Y:S01]  /*2c30*/  ISETP.GT.U32.AND P6, PT, R3.reuse, R78, PT ;  /* 0x0000004e0300720c */ /* 0x040fe20003fc4070 */
[----:B------:R-:W-:Y:S01]  /*2c40*/  @!P3 IMAD.MOV R88, RZ, RZ, -R88 ;  /* 0x000000ffff58b224 */ /* 0x000fe200078e0a58 */
[C---:B------:R-:W-:Y:S01]  /*2c50*/  ISETP.GT.U32.AND P3, PT, R3.reuse, R72, PT ;  /* 0x000000480300720c */ /* 0x040fe20003f64070 */
[----:B------:R-:W-:Y:S02]  /*2c60*/  IMAD.MOV R6, RZ, RZ, -R6 ;  /* 0x000000ffff067224 */ /* 0x000fe400078e0a06 */
[----:B------:R-:W-:Y:S01]  /*2c70*/  @!P4 IMAD.MOV R62, RZ, RZ, -R62 ;  /* 0x000000ffff3ec224 */ /* 0x000fe200078e0a3e */
[----:B------:R-:W-:Y:S01]  /*2c80*/  ISETP.GT.U32.AND P4, PT, R3, R74, PT ;  /* 0x0000004a0300720c */ /* 0x000fe20003f84070 */
[----:B------:R-:W-:-:S04]  /*2c90*/  IMAD.HI.U32 R9, R2, R70, RZ ;  /* 0x0000004602097227 */ /* 0x000fc800078e00ff */
[C---:B------:R-:W-:Y:S02]  /*2ca0*/  IMAD R68, R3.reuse, R6, R68 ;  /* 0x0000000603447224 */ /* 0x040fe400078e0244 */
[----:B------:R-:W-:Y:S01]  /*2cb0*/  @!P0 IMAD.MOV R90, RZ, RZ, -R90 ;  /* 0x000000ffff5a8224 */ /* 0x000fe200078e0a5a */
[C---:B------:R-:W-:Y:S01]  /*2cc0*/  ISETP.GT.U32.AND P0, PT, R3.reuse, R82, PT ;  /* 0x000000520300720c */ /* 0x040fe20003f04070 */
[----:B------:R-:W-:Y:S02]  /*2cd0*/  IMAD.MOV R9, RZ, RZ, -R9 ;  /* 0x000000ffff097224 */ /* 0x000fe400078e0a09 */
[--C-:B------:R-:W-:Y:S01]  /*2ce0*/  @!P6 IMAD.IADD R78, R78, 0x1, -R3.reuse ;  /* 0x000000014e4ee824 */ /* 0x100fe200078e0a03 */
[C---:B------:R-:W-:Y:S01]  /*2cf0*/  ISETP.GT.U32.AND P6, PT, R3.reuse, R68, PT ;  /* 0x000000440300720c */ /* 0x040fe20003fc4070 */
[----:B------:R-:W-:Y:S01]  /*2d00*/  IMAD R70, R3, R9, R70 ;  /* 0x0000000903467224 */ /* 0x000fe200078e0246 */
[----:B------:R-:W-:Y:S01]  /*2d10*/  LOP3.LUT R9, R7, 0xc8, RZ, 0xfc, !PT ;  /* 0x000000c807097812 */ /* 0x000fe200078efcff */
[----:B------:R-:W-:-:S02]  /*2d20*/  @!P1 IMAD.IADD R86, R86, 0x1, -R3 ;  /* 0x0000000156569824 */ /* 0x000fc400078e0a03 */
[--C-:B------:R-:W-:Y:S01]  /*2d30*/  @!P3 IMAD.IADD R72, R72, 0x1, -R3.reuse ;  /* 0x000000014848b824 */ /* 0x100fe200078e0a03 */
[----:B------:R-:W-:Y:S01]  /*2d40*/  IABS R66, R9 ;  /* 0x0000000900427213 */ /* 0x000fe20000000000 */
[----:B------:R-:W-:Y:S01]  /*2d50*/  IMAD.HI.U32 R8, R2, R64, RZ ;  /* 0x0000004002087227 */ /* 0x000fe200078e00ff */
[----:B------:R-:W-:Y:S02]  /*2d60*/  ISETP.GT.U32.AND P1, PT, R3, R70, PT ;  /* 0x000000460300720c */ /* 0x000fe40003f24070 */
[----:B------:R-:W-:Y:S01]  /*2d70*/  ISETP.GE.AND P3, PT, R13, RZ, PT ;  /* 0x000000ff0d00720c */ /* 0x000fe20003f66270 */
[--C-:B------:R-:W-:Y:S01]  /*2d80*/  @!P4 IMAD.IADD R74, R74, 0x1, -R3.reuse ;  /* 0x000000014a4ac824 */ /* 0x100fe200078e0a03 */
[----:B------:R-:W-:Y:S01]  /*2d90*/  ISETP.GE.AND P4, PT, R12, RZ, PT ;  /* 0x000000ff0c00720c */ /* 0x000fe20003f86270 */
[----:B------:R-:W-:Y:S01]  /*2da0*/  @!P5 IMAD.MOV R86, RZ, RZ, -R86 ;  /* 0x000000ffff56d224 */ /* 0x000fe200078e0a56 */
[----:B------:R-:W-:Y:S01]  /*2db0*/  ISETP.GT.U32.AND P5, PT, R3, R72, PT ;  /* 0x000000480300720c */ /* 0x000fe20003fa4070 */
[----:B------:R-:W-:Y:S01]  /*2dc0*/  IMAD.MOV R8, RZ, RZ, -R8 ;  /* 0x000000ffff087224 */ /* 0x000fe200078e0a08 */
[----:B------:R-:W-:Y:S01]  /*2dd0*/  LOP3.LUT R12, R7, 0xf0, RZ, 0xfc, !PT ;  /* 0x000000f0070c7812 */ /* 0x000fe200078efcff */
[----:B------:R-:W-:Y:S01]  /*2de0*/  @!P0 IMAD.IADD R82, R82, 0x1, -R3 ;  /* 0x0000000152528824 */ /* 0x000fe200078e0a03 */
[----:B------:R-:W-:Y:S01]  /*2df0*/  ISETP.GE.AND P0, PT, R11, RZ, PT ;  /* 0x000000ff0b00720c */ /* 0x000fe20003f06270 */
[----:B------:R-:W-:Y:S01]  /*2e00*/  IMAD.HI.U32 R6, R2, R66, RZ ;  /* 0x0000004202067227 */ /* 0x000fe200078e00ff */
[----:B------:R-:W-:-:S02]  /*2e10*/  LOP3.LUT R11, R7, 0xd4, RZ, 0xfc, !PT ;  /* 0x000000d4070b7812 */ /* 0x000fc400078efcff */
[----:B------:R-:W-:Y:S01]  /*2e20*/  IABS R182, R12 ;  /* 0x0000000c00b67213 */ /* 0x000fe20000000000 */
[----:B------:R-:W-:Y:S01]  /*2e30*/  IMAD R64, R3, R8, R64 ;  /* 0x0000000803407224 */ /* 0x000fe200078e0240 */
[----:B------:R-:W-:Y:S01]  /*2e40*/  LOP3.LUT R8, R7, 0xd0, RZ, 0xfc, !PT ;  /* 0x000000d007087812 */ /* 0x000fe200078efcff */
[--C-:B------:R-:W-:Y:S01]  /*2e50*/  @!P6 IMAD.IADD R68, R68, 0x1, -R3.reuse ;  /* 0x000000014444e824 */ /* 0x100fe200078e0a03 */
[----:B------:R-:W-:Y:S01]  /*2e60*/  IABS R168, R11 ;  /* 0x0000000b00a87213 */ /* 0x000fe20000000000 */
[----:B------:R-:W-:Y:S01]  /*2e70*/  IMAD.MOV R6, RZ, RZ, -R6 ;  /* 0x000000ffff067224 */ /* 0x000fe200078e0a06 */
[----:B------:R-:W-:Y:S01]  /*2e80*/  IABS R166, R8 ;  /* 0x0000000800a67213 */ /* 0x000fe20000000000 */
[----:B------:R-:W-:Y:S01]  /*2e90*/  @!P4 IMAD.MOV R74, RZ, RZ, -R74 ;  /* 0x000000ffff4ac224 */ /* 0x000fe200078e0a4a */
[C---:B------:R-:W-:Y:S01]  /*2ea0*/  ISETP.GT.U32.AND P6, PT, R3.reuse, R68, PT ;  /* 0x000000440300720c */ /* 0x040fe20003fc4070 */
[----:B------:R-:W-:Y:S01]  /*2eb0*/  IMAD R66, R3, R6, R66 ;  /* 0x0000000603427224 */ /* 0x000fe200078e0242 */
[----:B------:R-:W-:Y:S01]  /*2ec0*/  ISETP.GE.AND P4, PT, R15, RZ, PT ;  /* 0x000000ff0f00720c */ /* 0x000fe20003f86270 */
[----:B------:R-:W-:Y:S01]  /*2ed0*/  @!P5 IMAD.IADD R72, R72, 0x1, -R3 ;  /* 0x000000014848d824 */ /* 0x000fe200078e0a03 */
[----:B------:R-:W-:Y:S01]  /*2ee0*/  ISETP.GT.U32.AND P5, PT, R3, R64, PT ;  /* 0x000000400300720c */ /* 0x000fe20003fa4070 */
[----:B------:R-:W-:Y:S01]  /*2ef0*/  IMAD.HI.U32 R6, R2, R166, RZ ;  /* 0x000000a602067227 */ /* 0x000fe200078e00ff */
[----:B------:R-:W-:-:S02]  /*2f00*/  LOP3.LUT R13, R7, 0x118, RZ, 0xfc, !PT ;  /* 0x00000118070d7812 */ /* 0x000fc400078efcff */
[----:B------:R-:W-:Y:S01]  /*2f10*/  LOP3.LUT R15, R7, 0x18c, RZ, 0xfc, !PT ;  /* 0x0000018c070f7812 */ /* 0x000fe200078efcff */
[----:B------:R-:W-:Y:S01]  /*2f20*/  @!P0 IMAD.MOV R78, RZ, RZ, -R78 ;  /* 0x000000ffff4e8224 */ /* 0x000fe200078e0a4e */
[C---:B------:R-:W-:Y:S01]  /*2f30*/  ISETP.GT.U32.AND P0, PT, R3.reuse, R66, PT ;  /* 0x000000420300720c */ /* 0x040fe20003f04070 */
[----:B------:R-:W-:Y:S01]  /*2f40*/  IMAD.MOV R6, RZ, RZ, -R6 ;  /* 0x000000ffff067224 */ /* 0x000fe200078e0a06 */
[----:B------:R-:W-:Y:S01]  /*2f50*/  IABS R202, R13 ;  /* 0x0000000d00ca7213 */ /* 0x000fe20000000000 */
[--C-:B------:R-:W-:Y:S01]  /*2f60*/  @!P6 IMAD.IADD R68, R68, 0x1, -R3.reuse ;  /* 0x000000014444e824 */ /* 0x100fe200078e0a03 */
[----:B------:R-:W-:Y:S01]  /*2f70*/  ISETP.GE.AND P6, PT, R10, RZ, PT ;  /* 0x000000ff0a00720c */ /* 0x000fe20003fc6270 */
[----:B------:R-:W-:Y:S01]  /*2f80*/  IMAD R166, R3, R6, R166 ;  /* 0x0000000603a67224 */ /* 0x000fe200078e02a6 */
[C---:B------:R-:W-:Y:S01]  /*2f90*/  LOP3.LUT R6, R7.reuse, 0xd8, RZ, 0xfc, !PT ;  /* 0x000000d807067812 */ /* 0x040fe200078efcff */
[--C-:B------:R-:W-:Y:S01]  /*2fa0*/  @!P5 IMAD.IADD R64, R64, 0x1, -R3.reuse ;  /* 0x000000014040d824 */ /* 0x100fe200078e0a03 */
[----:B------:R-:W-:Y:S01]  /*2fb0*/  LOP3.LUT R10, R7, 0xe0, RZ, 0xfc, !PT ;  /* 0x000000e0070a7812 */ /* 0x000fe200078efcff */
[----:B------:R-:W-:Y:S01]  /*2fc0*/  @!P4 IMAD.MOV R68, RZ, RZ, -R68 ;  /* 0x000000ffff44c224 */ /* 0x000fe200078e0a44 */
[C---:B------:R-:W-:Y:S01]  /*2fd0*/  ISETP.GT.U32.AND P4, PT, R3.reuse, R166, PT ;  /* 0x000000a60300720c */ /* 0x040fe20003f84070 */
[--C-:B------:R-:W-:Y:S01]  /*2fe0*/  @!P1 IMAD.IADD R70, R70, 0x1, -R3.reuse ;  /* 0x0000000146469824 */ /* 0x100fe200078e0a03 */
[----:B------:R-:W-:Y:S01]  /*2ff0*/  ISETP.GT.U32.AND P5, PT, R3, R64, PT ;  /* 0x000000400300720c */ /* 0x000fe20003fa4070 */
[----:B------:R-:W-:Y:S01]  /*3000*/  @!P0 IMAD.IADD R66, R66, 0x1, -R3 ;  /* 0x0000000142428824 */ /* 0x000fe200078e0a03 */
[----:B------:R-:W-:Y:S01]  /*3010*/  ISETP.GE.AND P0, PT, R8, RZ, PT ;  /* 0x000000ff0800720c */ /* 0x000fe20003f06270 */
[----:B------:R-:W-:Y:S01]  /*3020*/  IMAD.HI.U32 R8, R2, R168, RZ ;  /* 0x000000a802087227 */ /* 0x000fe200078e00ff */
[----:B------:R-:W-:-:S02]  /*3030*/  IABS R170, R6 ;  /* 0x0000000600aa7213 */ /* 0x000fc40000000000 */
[----:B------:R-:W-:Y:S01]  /*3040*/  IABS R174, R10 ;  /* 0x0000000a00ae7213 */ /* 0x000fe20000000000 */
[----:B------:R-:W-:Y:S01]  /*3050*/  @!P2 IMAD.MOV R82, RZ, RZ, -R82 ;  /* 0x000000ffff52a224 */ /* 0x000fe200078e0a52 */
[C---:B------:R-:W-:Y:S01]  /*3060*/  ISETP.GT.U32.AND P2, PT, R3.reuse, R70, PT ;  /* 0x000000460300720c */ /* 0x040fe20003f44070 */
[----:B------:R-:W-:Y:S01]  /*3070*/  @!P3 IMAD.MOV R72, RZ, RZ, -R72 ;  /* 0x000000ffff48b224 */ /* 0x000fe200078e0a48 */
[----:B------:R-:W-:Y:S01]  /*3080*/  ISETP.GT.U32.AND P3, PT, R3, R66, PT ;  /* 0x000000420300720c */ /* 0x000fe20003f64070 */
[----:B------:R-:W-:Y:S01]  /*3090*/  IMAD.MOV R8, RZ, RZ, -R8 ;  /* 0x000000ffff087224 */ /* 0x000fe200078e0a08 */
[----:B------:R-:W-:Y:S01]  /*30a0*/  ISETP.GE.AND P1, PT, R14, RZ, PT ;  /* 0x000000ff0e00720c */ /* 0x000fe20003f26270 */
[--C-:B------:R-:W-:Y:S01]  /*30b0*/  @!P4 IMAD.IADD R166, R166, 0x1, -R3.reuse ;  /* 0x00000001a6a6c824 */ /* 0x100fe200078e0a03 */
[----:B------:R-:W-:Y:S01]  /*30c0*/  LOP3.LUT R14, R7, 0x170, RZ, 0xfc, !PT ;  /* 0x00000170070e7812 */ /* 0x000fe200078efcff */
[----:B------:R-:W-:Y:S01]  /*30d0*/  IMAD R168, R3, R8, R168 ;  /* 0x0000000803a87224 */ /* 0x000fe200078e02a8 */
[----:B------:R-:W-:Y:S01]  /*30e0*/  LOP3.LUT R8, R7, 0xdc, RZ, 0xfc, !PT ;  /* 0x000000dc07087812 */ /* 0x000fe200078efcff */
[----:B------:R-:W-:Y:S01]  /*30f0*/  @!P5 IMAD.IADD R64, R64, 0x1, -R3 ;  /* 0x000000014040d824 */ /* 0x000fe200078e0a03 */
[----:B------:R-:W-:-:S02]  /*3100*/  ISETP.GT.U32.AND P4, PT, R3, R166, PT ;  /* 0x000000a60300720c */ /* 0x000fc40003f84070 */
[----:B------:R-:W-:Y:S01]  /*3110*/  ISETP.GT.U32.AND P5, PT, R3, R168, PT ;  /* 0x000000a80300720c */ /* 0x000fe20003fa4070 */
[--C-:B------:R-:W-:Y:S01]  /*3120*/  @!P2 IMAD.IADD R70, R70, 0x1, -R3.reuse ;  /* 0x000000014646a824 */ /* 0x100fe200078e0a03 */
[----:B------:R-:W-:Y:S01]  /*3130*/  ISETP.GE.AND P2, PT, R9, RZ, PT ;  /* 0x000000ff0900720c */ /* 0x000fe20003f46270 */
[----:B------:R-:W-:Y:S01]  /*3140*/  @!P3 IMAD.IADD R66, R66, 0x1, -R3 ;  /* 0x000000014242b824 */ /* 0x000fe200078e0a03 */
[----:B------:R-:W-:Y:S01]  /*3150*/  ISETP.GE.AND P3, PT, R6, RZ, PT ;  /* 0x000000ff0600720c */ /* 0x000fe20003f66270 */
[C---:B------:R-:W-:Y:S01]  /*3160*/  IMAD.HI.U32 R6, R2.reuse, R170, RZ ;  /* 0x000000aa02067227 */ /* 0x040fe200078e00ff */
[----:B------:R-:W-:Y:S02]  /*3170*/  IABS R172, R8 ;  /* 0x0000000800ac7213 */ /* 0x000fe40000000000 */
[----:B------:R-:W-:Y:S01]  /*3180*/  IABS R250, R14 ;  /* 0x0000000e00fa7213 */ /* 0x000fe20000000000 */
[----:B------:R-:W-:Y:S01]  /*3190*/  IMAD.HI.U32 R9, R2, R174, RZ ;  /* 0x000000ae02097227 */ /* 0x000fe200078e00ff */
[----:B------:R-:W-:-:S03]  /*31a0*/  IABS R123, R15 ;  /* 0x0000000f007b7213 */ /* 0x000fc60000000000 */
[----:B------:R-:W-:Y:S02]  /*31b0*/  IMAD.MOV R6, RZ, RZ, -R6 ;  /* 0x000000ffff067224 */ /* 0x000fe400078e0a06 */
[----:B------:R-:W-:Y:S02]  /*31c0*/  IMAD.MOV R9, RZ, RZ, -R9 ;  /* 0x000000ffff097224 */ /* 0x000fe400078e0a09 */
[--C-:B------:R-:W-:Y:S02]  /*31d0*/  @!P5 IMAD.IADD R168, R168, 0x1, -R3.reuse ;  /* 0x00000001a8a8d824 */ /* 0x100fe400078e0a03 */
[C---:B------:R-:W-:Y:S02]  /*31e0*/  IMAD R170, R3.reuse, R6, R170 ;  /* 0x0000000603aa7224 */ /* 0x040fe400078e02aa */
[----:B------:R-:W-:Y:S01]  /*31f0*/  @!P4 IMAD.IADD R166, R166, 0x1, -R3 ;  /* 0x00000001a6a6c824 */ /* 0x000fe200078e0a03 */
[C---:B------:R-:W-:Y:S01]  /*3200*/  ISETP.GT.U32.AND P5, PT, R3.reuse, R168, PT ;  /* 0x000000a80300720c */ /* 0x040fe20003fa4070 */
[C---:B------:R-:W-:Y:S01]  /*3210*/  IMAD R174, R3.reuse, R9, R174 ;  /* 0x0000000903ae7224 */ /* 0x040fe200078e02ae */
[C---:B------:R-:W-:Y:S01]  /*3220*/  ISETP.GT.U32.AND P4, PT, R3.reuse, R170, PT ;  /* 0x000000aa0300720c */ /* 0x040fe20003f84070 */
[----:B------:R-:W-:Y:S01]  /*3230*/  @!P2 IMAD.MOV R66, RZ, RZ, -R66 ;  /* 0x000000ffff42a224 */ /* 0x000fe200078e0a42 */
[----:B------:R-:W-:Y:S01]  /*3240*/  ISETP.GE.AND P2, PT, R8, RZ, PT ;  /* 0x000000ff0800720c */ /* 0x000fe20003f46270 */
[----:B------:R-:W-:Y:S01]  /*3250*/  @!P0 IMAD.MOV R166, RZ, RZ, -R166 ;  /* 0x000000ffffa68224 */ /* 0x000fe200078e0aa6 */
[----:B------:R-:W-:Y:S01]  /*3260*/  ISETP.GT.U32.AND P0, PT, R3, R174, PT ;  /* 0x000000ae0300720c */ /* 0x000fe20003f04070 */
[----:B------:R-:W-:-:S04]  /*3270*/  IMAD.HI.U32 R8, R2, R172, RZ ;  /* 0x000000ac02087227 */ /* 0x000fc800078e00ff */
[----:B------:R-:W-:Y:S01]  /*3280*/  @!P1 IMAD.MOV R70, RZ, RZ, -R70 ;  /* 0x000000ffff469224 */ /* 0x000fe200078e0a46 */
[----:B------:R-:W-:Y:S01]  /*3290*/  ISETP.GE.AND P1, PT, R11, RZ, PT ;  /* 0x000000ff0b00720c */ /* 0x000fe20003f26270 */
[----:B------:R-:W-:Y:S01]  /*32a0*/  IMAD.MOV R8, RZ, RZ, -R8 ;  /* 0x000000ffff087224 */ /* 0x000fe200078e0a08 */
[----:B------:R-:W-:Y:S01]  /*32b0*/  LOP3.LUT R11, R7, 0xec, RZ, 0xfc, !PT ;  /* 0x000000ec070b7812 */ /* 0x000fe200078efcff */
[--C-:B------:R-:W-:Y:S02]  /*32c0*/  @!P5 IMAD.IADD R168, R168, 0x1, -R3.reuse ;  /* 0x00000001a8a8d824 */ /* 0x100fe400078e0a03 */
[----:B------:R-:W-:Y:S01]  /*32d0*/  IMAD R172, R3, R8, R172 ;  /* 0x0000000803ac7224 */ /* 0x000fe200078e02ac */
        /* <DEDUP_REMOVED lines=12> */
[C---:B------:R-:W-:Y:S01]  /*33a0*/  IMAD.HI.U32 R8, R2.reuse, R180, RZ ;  /* 0x000000b402087227 */ /* 0x040fe200078e00ff */
[----:B------:R-:W-:Y:S02]  /*33b0*/  LOP3.LUT R10, R7, 0xe8, RZ, 0xfc, !PT ;  /* 0x000000e8070a7812 */ /* 0x000fe400078efcff */
[----:B------:R-:W-:Y:S01]  /*33c0*/  ISETP.GT.U32.AND P5, PT, R3, R172, PT ;  /* 0x000000ac0300720c */ /* 0x000fe20003fa4070 */
[----:B------:R-:W-:Y:S01]  /*33d0*/  IMAD.MOV R6, RZ, RZ, -R6 ;  /* 0x000000ffff067224 */ /* 0x000fe200078e0a06 */
[----:B------:R-:W-:Y:S01]  /*33e0*/  IABS R178, R10 ;  /* 0x0000000a00b27213 */ /* 0x000fe20000000000 */
[----:B------:R-:W-:-:S04]  /*33f0*/  IMAD.HI.U32 R9, R2, R182, RZ ;  /* 0x000000b602097227 */ /* 0x000fc800078e00ff */
[----:B------:R-:W-:Y:S02]  /*3400*/  IMAD.MOV R8, RZ, RZ, -R8 ;  /* 0x000000ffff087224 */ /* 0x000fe400078e0a08 */
[C---:B------:R-:W-:Y:S02]  /*3410*/  IMAD R176, R3.reuse, R6, R176 ;  /* 0x0000000603b07224 */ /* 0x040fe400078e02b0 */
[----:B------:R-:W-:Y:S02]  /*3420*/  IMAD.MOV R9, RZ, RZ, -R9 ;  /* 0x000000ffff097224 */ /* 0x000fe400078e0a09 */
[----:B------:R-:W-:Y:S01]  /*3430*/  IMAD R180, R3, R8, R180 ;  /* 0x0000000803b47224 */ /* 0x000fe200078e02b4 */
[----:B------:R-:W-:Y:S01]  /*3440*/  LOP3.LUT R8, R7, 0xf4, RZ, 0xfc, !PT ;  /* 0x000000f407087812 */ /* 0x000fe200078efcff */
[--C-:B------:R-:W-:Y:S01]  /*3450*/  @!P4 IMAD.IADD R170, R170, 0x1, -R3.reuse ;  /* 0x00000001aaaac824 */ /* 0x100fe200078e0a03 */
[C---:B------:R-:W-:Y:S01]  /*3460*/  ISETP.GT.U32.AND P4, PT, R3.reuse, R176, PT ;  /* 0x000000b00300720c */ /* 0x040fe20003f84070 */
[C---:B------:R-:W-:Y:S01]  /*3470*/  IMAD R182, R3.reuse, R9, R182 ;  /* 0x0000000903b67224 */ /* 0x040fe200078e02b6 */
[----:B------:R-:W-:Y:S01]  /*3480*/  IABS R184, R8 ;  /* 0x0000000800b87213 */ /* 0x000fe20000000000 */
[----:B------:R-:W-:Y:S01]  /*3490*/  @!P0 IMAD.IADD R174, R174, 0x1, -R3 ;  /* 0x00000001aeae8824 */ /* 0x000fe200078e0a03 */
[----:B------:R-:W-:Y:S01]  /*34a0*/  ISETP.GT.U32.AND P0, PT, R3, R180, PT ;  /* 0x000000b40300720c */ /* 0x000fe20003f04070 */
[----:B------:R-:W-:Y:S01]  /*34b0*/  IMAD.HI.U32 R6, R2, R178, RZ ;  /* 0x000000b202067227 */ /* 0x000fe200078e00ff */
[----:B------:R-:W-:-:S03]  /*34c0*/  LOP3.LUT R9, R7, 0xf8, RZ, 0xfc, !PT ;  /* 0x000000f807097812 */ /* 0x000fc600078efcff */
[----:B------:R-:W-:Y:S01]  /*34d0*/  @!P6 IMAD.MOV R174, RZ, RZ, -R174 ;  /* 0x000000ffffaee224 */ /* 0x000fe200078e0aae */
[C---:B------:R-:W-:Y:S01]  /*34e0*/  ISETP.GT.U32.AND P6, PT, R3.reuse, R182, PT ;  /* 0x000000b60300720c */ /* 0x040fe20003fc4070 */
[----:B------:R-:W-:Y:S01]  /*34f0*/  IMAD.MOV R6, RZ, RZ, -R6 ;  /* 0x000000ffff067224 */ /* 0x000fe200078e0a06 */
[----:B------:R-:W-:Y:S01]  /*3500*/  IABS R186, R9 ;  /* 0x0000000900ba7213 */ /* 0x000fe20000000000 */
[----:B------:R-:W-:Y:S02]  /*3510*/  @!P4 IMAD.IADD R176, R176, 0x1, -R3 ;  /* 0x00000001b0b0c824 */ /* 0x000fe400078e0a03 */
[----:B------:R-:W-:Y:S02]  /*3520*/  IMAD R178, R3, R6, R178 ;  /* 0x0000000603b27224 */ /* 0x000fe400078e02b2 */
[----:B------:R-:W-:-:S03]  /*3530*/  IMAD.HI.U32 R6, R2, R184, RZ ;  /* 0x000000b802067227 */ /* 0x000fc600078e00ff */
[C---:B------:R-:W-:Y:S01]  /*3540*/  ISETP.GT.U32.AND P4, PT, R3.reuse, R178, PT ;  /* 0x000000b20300720c */ /* 0x040fe20003f84070 */
[--C-:B------:R-:W-:Y:S02]  /*3550*/  @!P0 IMAD.IADD R180, R180, 0x1, -R3.reuse ;  /* 0x00000001b4b48824 */ /* 0x100fe400078e0a03 */
[--C-:B------:R-:W-:Y:S02]  /*3560*/  @!P5 IMAD.IADD R172, R172, 0x1, -R3.reuse ;  /* 0x00000001acacd824 */ /* 0x100fe400078e0a03 */
[----:B------:R-:W-:Y:S02]  /*3570*/  IMAD.MOV R6, RZ, RZ, -R6 ;  /* 0x000000ffff067224 */ /* 0x000fe400078e0a06 */
[----:B------:R-:W-:Y:S01]  /*3580*/  @!P3 IMAD.MOV R170, RZ, RZ, -R170 ;  /* 0x000000ffffaab224 */ /* 0x000fe200078e0aaa */
[C---:B------:R-:W-:Y:S01]  /*3590*/  ISETP.GT.U32.AND P3, PT, R3.reuse, R176, PT ;  /* 0x000000b00300720c */ /* 0x040fe20003f64070 */
[----:B------:R-:W-:Y:S01]  /*35a0*/  @!P6 IMAD.IADD R182, R182, 0x1, -R3 ;  /* 0x00000001b6b6e824 */ /* 0x000fe200078e0a03 */
[C---:B------:R-:W-:Y:S01]  /*35b0*/  ISETP.GT.U32.AND P6, PT, R3.reuse, R180, PT ;  /* 0x000000b40300720c */ /* 0x040fe20003fc4070 */
[C---:B------:R-:W-:Y:S01]  /*35c0*/  IMAD R184, R3.reuse, R6, R184 ;  /* 0x0000000603b87224 */ /* 0x040fe200078e02b8 */
[----:B------:R-:W-:Y:S01]  /*35d0*/  ISETP.GT.U32.AND P5, PT, R3, R172, PT ;  /* 0x000000ac0300720c */ /* 0x000fe20003fa4070 */
[----:B------:R-:W-:-:S04]  /*35e0*/  IMAD.HI.U32 R6, R2, R186, RZ ;  /* 0x000000ba02067227 */ /* 0x000fc800078e00ff */
[----:B------:R-:W-:Y:S02]  /*35f0*/  IMAD.MOV R6, RZ, RZ, -R6 ;  /* 0x000000ffff067224 */ /* 0x000fe400078e0a06 */
[--C-:B------:R-:W-:Y:S01]  /*3600*/  @!P4 IMAD.IADD R178, R178, 0x1, -R3.reuse ;  /* 0x00000001b2b2c824 */ /* 0x100fe200078e0a03 */
[----:B------:R-:W-:Y:S01]  /*3610*/  ISETP.GE.AND P4, PT, R8, RZ, PT ;  /* 0x000000ff0800720c */ /* 0x000fe20003f86270 */
[C---:B------:R-:W-:Y:S02]  /*3620*/  IMAD R186, R3.reuse, R6, R186 ;  /* 0x0000000603ba7224 */ /* 0x040fe400078e02ba */
[--C-:B------:R-:W-:Y:S01]  /*3630*/  @!P3 IMAD.IADD R176, R176, 0x1, -R3.reuse ;  /* 0x00000001b0b0b824 */ /* 0x100fe200078e0a03 */
[C---:B------:R-:W-:Y:S01]  /*3640*/  ISETP.GT.U32.AND P0, PT, R3.reuse, R178, PT ;  /* 0x000000b20300720c */ /* 0x040fe20003f04070 */
[--C-:B------:R-:W-:Y:S01]  /*3650*/  @!P6 IMAD.IADD R180, R180, 0x1, -R3.reuse ;  /* 0x00000001b4b4e824 */ /* 0x100fe200078e0a03 */
[C---:B------:R-:W-:Y:S01]  /*3660*/  ISETP.GT.U32.AND P6, PT, R3.reuse, R186, PT ;  /* 0x000000ba0300720c */ /* 0x040fe20003fc4070 */
[----:B------:R-:W-:Y:S01]  /*3670*/  @!P5 IMAD.IADD R172, R172, 0x1, -R3 ;  /* 0x00000001acacd824 */ /* 0x000fe200078e0a03 */
[----:B------:R-:W-:Y:S01]  /*3680*/  ISETP.GE.AND P5, PT, R10, RZ, PT ;  /* 0x000000ff0a00720c */ /* 0x000fe20003fa6270 */
[----:B------:R-:W-:Y:S01]  /*3690*/  @!P1 IMAD.MOV R176, RZ, RZ, -R176 ;  /* 0x000000ffffb09224 */ /* 0x000fe200078e0ab0 */
[----:B------:R-:W-:Y:S01]  /*36a0*/  ISETP.GT.U32.AND P1, PT, R3, R182, PT ;  /* 0x000000b60300720c */ /* 0x000fe20003f24070 */
[----:B------:R-:W-:Y:S01]  /*36b0*/  @!P2 IMAD.MOV R172, RZ, RZ, -R172 ;  /* 0x000000ffffaca224 */ /* 0x000fe200078e0aac */
[----:B------:R-:W-:-:S02]  /*36c0*/  ISETP.GE.AND P2, PT, R11, RZ, PT ;  /* 0x000000ff0b00720c */ /* 0x000fc40003f46270 */
[C---:B------:R-:W-:Y:S02]  /*36d0*/  LOP3.LUT R11, R7.reuse, 0x100, RZ, 0xfc, !PT ;  /* 0x00000100070b7812 */ /* 0x040fe400078efcff */
[----:B------:R-:W-:Y:S01]  /*36e0*/  ISETP.GE.AND P3, PT, R12, RZ, PT ;  /* 0x000000ff0c00720c */ /* 0x000fe20003f66270 */
[--C-:B------:R-:W-:Y:S01]  /*36f0*/  @!P0 IMAD.IADD R178, R178, 0x1, -R3.reuse ;  /* 0x00000001b2b28824 */ /* 0x100fe200078e0a03 */
[----:B------:R-:W-:Y:S01]  /*3700*/  LOP3.LUT R12, R7, 0x104, RZ, 0xfc, !PT ;  /* 0x00000104070c7812 */ /* 0x000fe200078efcff */
[--C-:B------:R-:W-:Y:S01]  /*3710*/  @!P6 IMAD.IADD R186, R186, 0x1, -R3.reuse ;  /* 0x00000001babae824 */ /* 0x100fe200078e0a03 */
[----:B------:R-:W-:Y:S01]  /*3720*/  IABS R190, R11 ;  /* 0x0000000b00be7213 */ /* 0x000fe20000000000 */
[----:B------:R-:W-:Y:S01]  /*3730*/  @!P5 IMAD.MOV R178, RZ, RZ, -R178 ;  /* 0x000000ffffb2d224 */ /* 0x000fe200078e0ab2 */
[----:B------:R-:W-:Y:S01]  /*3740*/  IABS R192, R12 ;  /* 0x0000000c00c07213 */ /* 0x000fe20000000000 */
[----:B------:R-:W-:Y:S01]  /*3750*/  @!P1 IMAD.IADD R182, R182, 0x1, -R3 ;  /* 0x00000001b6b69824 */ /* 0x000fe200078e0a03 */
[----:B------:R-:W-:Y:S01]  /*3760*/  ISETP.GE.AND P1, PT, R9, RZ, PT ;  /* 0x000000ff0900720c */ /* 0x000fe20003f26270 */
[----:B------:R-:W-:Y:S01]  /*3770*/  IMAD.HI.U32 R8, R2, R190, RZ ;  /* 0x000000be02087227 */ /* 0x000fe200078e00ff */
[----:B------:R-:W-:-:S02]  /*3780*/  ISETP.GT.U32.AND P5, PT, R3, R186, PT ;  /* 0x000000ba0300720c */ /* 0x000fc40003fa4070 */
[----:B------:R-:W-:Y:S01]  /*3790*/  ISETP.GT.U32.AND P0, PT, R3, R184, PT ;  /* 0x000000b80300720c */ /* 0x000fe20003f04070 */
[----:B------:R-:W-:Y:S01]  /*37a0*/  IMAD.HI.U32 R9, R2, R192, RZ ;  /* 0x000000c002097227 */ /* 0x000fe200078e00ff */
[----:B------:R-:W-:-:S03]  /*37b0*/  LOP3.LUT R10, R7, 0xfc, RZ, 0xfc, !PT ;  /* 0x000000fc070a7812 */ /* 0x000fc600078efcff */
[----:B------:R-:W-:Y:S01]  /*37c0*/  IMAD.MOV R8, RZ, RZ, -R8 ;  /* 0x000000ffff087224 */ /* 0x000fe200078e0a08 */
[----:B------:R-:W-:Y:S01]  /*37d0*/  IABS R188, R10 ;  /* 0x0000000a00bc7213 */ /* 0x000fe20000000000 */
[----:B------:R-:W-:Y:S02]  /*37e0*/  IMAD.MOV R9, RZ, RZ, -R9 ;  /* 0x000000ffff097224 */ /* 0x000fe400078e0a09 */
[C---:B------:R-:W-:Y:S02]  /*37f0*/  IMAD R190, R3.reuse, R8, R190 ;  /* 0x0000000803be7224 */ /* 0x040fe400078e02be */
[----:B------:R-:W-:Y:S01]  /*3800*/  IMAD R192, R3, R9, R192 ;  /* 0x0000000903c07224 */ /* 0x000fe200078e02c0 */
[----:B------:R-:W-:Y:S01]  /*3810*/  LOP3.LUT R9, R7, 0x108, RZ, 0xfc, !PT ;  /* 0x0000010807097812 */ /* 0x000fe200078efcff */
[----:B------:R-:W-:Y:S01]  /*3820*/  @!P3 IMAD.MOV R182, RZ, RZ, -R182 ;  /* 0x000000ffffb6b224 */ /* 0x000fe200078e0ab6 */
[C---:B------:R-:W-:Y:S01]  /*3830*/  ISETP.GT.U32.AND P3, PT, R3.reuse, R190, PT ;  /* 0x000000be0300720c */ /* 0x040fe20003f64070 */
[----:B------:R-:W-:Y:S01]  /*3840*/  @!P5 IMAD.IADD R186, R186, 0x1, -R3 ;  /* 0x00000001babad824 */ /* 0x000fe200078e0a03 */
[----:B------:R-:W-:Y:S01]  /*3850*/  ISETP.GT.U32.AND P5, PT, R3, R192, PT ;  /* 0x000000c00300720c */ /* 0x000fe20003fa4070 */
[----:B------:R-:W-:Y:S01]  /*3860*/  IMAD.HI.U32 R6, R2, R188, RZ ;  /* 0x000000bc02067227 */ /* 0x000fe200078e00ff */
[----:B------:R-:W-:-:S03]  /*3870*/  IABS R194, R9 ;  /* 0x0000000900c27213 */ /* 0x000fc60000000000 */
[--C-:B------:R-:W-:Y:S01]  /*3880*/  @!P0 IMAD.IADD R184, R184, 0x1, -R3.reuse ;  /* 0x00000001b8b88824 */ /* 0x100fe200078e0a03 */
[----:B------:R-:W-:Y:S01]  /*3890*/  ISETP.GE.AND P0, PT, R10, RZ, PT ;  /* 0x000000ff0a00720c */ /* 0x000fe20003f06270 */
[----:B------:R-:W-:Y:S01]  /*38a0*/  IMAD.MOV R6, RZ, RZ, -R6 ;  /* 0x000000ffff067224 */ /* 0x000fe200078e0a06 */
[----:B------:R-:W-:Y:S01]  /*38b0*/  LOP3.LUT R10, R7, 0x10c, RZ, 0xfc, !PT ;  /* 0x0000010c070a7812 */ /* 0x000fe200078efcff */
[----:B------:R-:W-:Y:S01]  /*38c0*/  @!P2 IMAD.MOV R180, RZ, RZ, -R180 ;  /* 0x000000ffffb4a224 */ /* 0x000fe200078e0ab4 */
[C---:B------:R-:W-:Y:S01]  /*38d0*/  ISETP.GT.U32.AND P6, PT, R3.reuse, R184, PT ;  /* 0x000000b80300720c */ /* 0x040fe20003fc4070 */
[C---:B------:R-:W-:Y:S01]  /*38e0*/  IMAD R188, R3.reuse, R6, R188 ;  /* 0x0000000603bc7224 */ /* 0x040fe200078e02bc */
[----:B------:R-:W-:Y:S01]  /*38f0*/  IABS R196, R10 ;  /* 0x0000000a00c47213 */ /* 0x000fe20000000000 */
[----:B------:R-:W-:Y:S02]  /*3900*/  @!P3 IMAD.IADD R190, R190, 0x1, -R3 ;  /* 0x00000001bebeb824 */ /* 0x000fe400078e0a03 */
[----:B------:R-:W-:Y:S01]  /*3910*/  IMAD.HI.U32 R6, R2, R194, RZ ;  /* 0x000000c202067227 */ /* 0x000fe200078e00ff */
[----:B------:R-:W-:-:S03]  /*3920*/  ISETP.GT.U32.AND P2, PT, R3, R188, PT ;  /* 0x000000bc0300720c */ /* 0x000fc60003f44070 */
[----:B------:R-:W-:Y:S01]  /*3930*/  @!P5 IMAD.IADD R192, R192, 0x1, -R3 ;  /* 0x00000001c0c0d824 */ /* 0x000fe200078e0a03 */
[----:B------:R-:W-:Y:S01]  /*3940*/  ISETP.GT.U32.AND P5, PT, R3, R190, PT ;  /* 0x000000be0300720c */ /* 0x000fe20003fa4070 */
[----:B------:R-:W-:Y:S02]  /*3950*/  IMAD.MOV R8, RZ, RZ, -R6 ;  /* 0x000000ffff087224 */ /* 0x000fe400078e0a06 */
[----:B------:R-:W-:-:S04]  /*3960*/  IMAD.HI.U32 R6, R2, R196, RZ ;  /* 0x000000c402067227 */ /* 0x000fc800078e00ff */
[----:B------:R-:W-:Y:S02]  /*3970*/  IMAD.MOV R6, RZ, RZ, -R6 ;  /* 0x000000ffff067224 */ /* 0x000fe400078e0a06 */
[--C-:B------:R-:W-:Y:S01]  /*3980*/  @!P2 IMAD.IADD R188, R188, 0x1, -R3.reuse ;  /* 0x00000001bcbca824 */ /* 0x100fe200078e0a03 */
[----:B------:R-:W-:Y:S01]  /*3990*/  ISETP.GE.AND P2, PT, R12, RZ, PT ;  /* 0x000000ff0c00720c */ /* 0x000fe20003f46270 */
[----:B------:R-:W-:Y:S01]  /*39a0*/  IMAD R196, R3, R6, R196 ;  /* 0x0000000603c47224 */ /* 0x000fe200078e02c4 */
[----:B------:R-:W-:Y:S01]  /*39b0*/  LOP3.LUT R12, R7, 0x114, RZ, 0xfc, !PT ;  /* 0x00000114070c7812 */ /* 0x000fe200078efcff */
[--C-:B------:R-:W-:Y:S01]  /*39c0*/  @!P5 IMAD.IADD R190, R190, 0x1, -R3.reuse ;  /* 0x00000001bebed824 */ /* 0x100fe200078e0a03 */
[C---:B------:R-:W-:Y:S01]  /*39d0*/  ISETP.GT.U32.AND P3, PT, R3.reuse, R188, PT ;  /* 0x000000bc0300720c */ /* 0x040fe20003f64070 */
[----:B------:R-:W-:Y:S01]  /*39e0*/  @!P6 IMAD.IADD R184, R184, 0x1, -R3 ;  /* 0x00000001b8b8e824 */ /* 0x000fe200078e0a03 */
[C---:B------:R-:W-:Y:S01]  /*39f0*/  ISETP.GT.U32.AND P5, PT, R3.reuse, R196, PT ;  /* 0x000000c40300720c */ /* 0x040fe20003fa4070 */
[----:B------:R-:W-:Y:S01]  /*3a00*/  IMAD R194, R3, R8, R194 ;  /* 0x0000000803c27224 */ /* 0x000fe200078e02c2 */
[----:B------:R-:W-:Y:S01]  /*3a10*/  ISETP.GE.AND P6, PT, R11, RZ, PT ;  /* 0x000000ff0b00720c */ /* 0x000fe20003fc6270 */
[----:B------:R-:W-:Y:S01]  /*3a20*/  @!P1 IMAD.MOV R186, RZ, RZ, -R186 ;  /* 0x000000ffffba9224 */ /* 0x000fe200078e0aba */
[----:B------:R-:W-:Y:S01]  /*3a30*/  LOP3.LUT R11, R7, 0x110, RZ, 0xfc, !PT ;  /* 0x00000110070b7812 */ /* 0x000fe200078efcff */
[----:B------:R-:W-:Y:S01]  /*3a40*/  @!P4 IMAD.MOV R184, RZ, RZ, -R184 ;  /* 0x000000ffffb8c224 */ /* 0x000fe200078e0ab8 */
[----:B------:R-:W-:-:S02]  /*3a50*/  IABS R200, R12 ;  /* 0x0000000c00c87213 */ /* 0x000fc40000000000 */
[----:B------:R-:W-:Y:S02]  /*3a60*/  IABS R198, R11 ;  /* 0x0000000b00c67213 */ /* 0x000fe40000000000 */
[C---:B------:R-:W-:Y:S01]  /*3a70*/  ISETP.GT.U32.AND P4, PT, R3.reuse, R192, PT ;  /* 0x000000c00300720c */ /* 0x040fe20003f84070 */
[--C-:B------:R-:W-:Y:S01]  /*3a80*/  @!P3 IMAD.IADD R188, R188, 0x1, -R3.reuse ;  /* 0x00000001bcbcb824 */ /* 0x100fe200078e0a03 */
[----:B------:R-:W-:Y:S01]  /*3a90*/  ISETP.GT.U32.AND P3, PT, R3, R194, PT ;  /* 0x000000c20300720c */ /* 0x000fe20003f64070 */
[----:B------:R-:W-:Y:S02]  /*3aa0*/  @!P5 IMAD.IADD R196, R196, 0x1, -R3 ;  /* 0x00000001c4c4d824 */ /* 0x000fe400078e0a03 */
[----:B------:R-:W-:-:S03]  /*3ab0*/  IMAD.HI.U32 R6, R2, R198, RZ ;  /* 0x000000c602067227 */ /* 0x000fc600078e00ff */
[----:B------:R-:W-:Y:S01]  /*3ac0*/  ISETP.GT.U32.AND P1, PT, R3, R196, PT ;  /* 0x000000c40300720c */ /* 0x000fe20003f24070 */
[----:B------:R-:W-:Y:S02]  /*3ad0*/  IMAD.MOV R8, RZ, RZ, -R6 ;  /* 0x000000ffff087224 */ /* 0x000fe400078e0a06 */
[----:B------:R-:W-:-:S04]  /*3ae0*/  IMAD.HI.U32 R6, R2, R200, RZ ;  /* 0x000000c802067227 */ /* 0x000fc800078e00ff */
[C---:B------:R-:W-:Y:S02]  /*3af0*/  IMAD R198, R3.reuse, R8, R198 ;  /* 0x0000000803c67224 */ /* 0x040fe400078e02c6 */
[----:B------:R-:W-:Y:S02]  /*3b00*/  IMAD.MOV R8, RZ, RZ, -R6 ;  /* 0x000000ffff087224 */ /* 0x000fe400078e0a06 */
[--C-:B------:R-:W-:Y:S01]  /*3b10*/  @!P3 IMAD.IADD R194, R194, 0x1, -R3.reuse ;  /* 0x00000001c2c2b824 */ /* 0x100fe200078e0a03 */
[----:B------:R-:W-:Y:S01]  /*3b20*/  ISETP.GE.AND P3, PT, R10, RZ, PT ;  /* 0x000000ff0a00720c */ /* 0x000fe20003f66270 */
[----:B------:R-:W-:Y:S01]  /*3b30*/  IMAD R200, R3, R8, R200 ;  /* 0x0000000803c87224 */ /* 0x000fe200078e02c8 */
[----:B------:R-:W-:Y:S01]  /*3b40*/  LOP3.LUT R8, R7, 0x11c, RZ, 0xfc, !PT ;  /* 0x0000011c07087812 */ /* 0x000fe200078efcff */
[----:B------:R-:W-:Y:S01]  /*3b50*/  @!P1 IMAD.IADD R196, R196, 0x1, -R3 ;  /* 0x00000001c4c49824 */ /* 0x000fe200078e0a03 */
[C---:B------:R-:W-:Y:S01]  /*3b60*/  ISETP.GT.U32.AND P5, PT, R3.reuse, R194, PT ;  /* 0x000000c20300720c */ /* 0x040fe20003fa4070 */
[----:B------:R-:W-:Y:S01]  /*3b70*/  IMAD.HI.U32 R6, R2, R202, RZ ;  /* 0x000000ca02067227 */ /* 0x000fe200078e00ff */
[----:B------:R-:W-:-:S02]  /*3b80*/  ISETP.GT.U32.AND P1, PT, R3, R200, PT ;  /* 0x000000c80300720c */ /* 0x000fc40003f24070 */
[----:B------:R-:W-:Y:S01]  /*3b90*/  IABS R204, R8 ;  /* 0x0000000800cc7213 */ /* 0x000fe20000000000 */
[----:B------:R-:W-:Y:S01]  /*3ba0*/  IMAD.MOV R6, RZ, RZ, -R6 ;  /* 0x000000ffff067224 */ /* 0x000fe200078e0a06 */
[----:B------:R-:W-:Y:S01]  /*3bb0*/  LOP3.LUT R10, R7, 0x128, RZ, 0xfc, !PT ;  /* 0x00000128070a7812 */ /* 0x000fe200078efcff */
[--C-:B------:R-:W-:Y:S01]  /*3bc0*/  @!P4 IMAD.IADD R192, R192, 0x1, -R3.reuse ;  /* 0x00000001c0c0c824 */ /* 0x100fe200078e0a03 */
[----:B------:R-:W-:Y:S01]  /*3bd0*/  ISETP.GE.AND P4, PT, R9, RZ, PT ;  /* 0x000000ff0900720c */ /* 0x000fe20003f86270 */
[----:B------:R-:W-:Y:S01]  /*3be0*/  IMAD R202, R3, R6, R202 ;  /* 0x0000000603ca7224 */ /* 0x000fe200078e02ca */
[----:B------:R-:W-:Y:S01]  /*3bf0*/  LOP3.LUT R9, R7, 0x124, RZ, 0xfc, !PT ;  /* 0x0000012407097812 */ /* 0x000fe200078efcff */
[----:B------:R-:W-:Y:S01]  /*3c00*/  @!P0 IMAD.MOV R188, RZ, RZ, -R188 ;  /* 0x000000ffffbc8224 */ /* 0x000fe200078e0abc */
[C---:B------:R-:W-:Y:S01]  /*3c10*/  ISETP.GT.U32.AND P0, PT, R3.reuse, R198, PT ;  /* 0x000000c60300720c */ /* 0x040fe20003f04070 */
[----:B------:R-:W-:Y:S01]  /*3c20*/  @!P3 IMAD.MOV R196, RZ, RZ, -R196 ;  /* 0x000000ffffc4b224 */ /* 0x000fe200078e0ac4 */
[----:B------:R-:W-:Y:S01]  /*3c30*/  ISETP.GT.U32.AND P3, PT, R3, R202, PT ;  /* 0x000000ca0300720c */ /* 0x000fe20003f64070 */
[--C-:B------:R-:W-:Y:S01]  /*3c40*/  @!P1 IMAD.IADD R200, R200, 0x1, -R3.reuse ;  /* 0x00000001c8c89824 */ /* 0x100fe200078e0a03 */
[----:B------:R-:W-:Y:S01]  /*3c50*/  IABS R208, R9 ;  /* 0x0000000900d07213 */ /* 0x000fe20000000000 */
[----:B------:R-:W-:Y:S01]  /*3c60*/  @!P5 IMAD.IADD R194, R194, 0x1, -R3 ;  /* 0x00000001c2c2d824 */ /* 0x000fe200078e0a03 */
[----:B------:R-:W-:Y:S01]  /*3c70*/  ISETP.GE.AND P5, PT, R13, RZ, PT ;  /* 0x000000ff0d00720c */ /* 0x000fe20003fa6270 */
[----:B------:R-:W-:Y:S01]  /*3c80*/  IMAD.HI.U32 R6, R2, R204, RZ ;  /* 0x000000cc02067227 */ /* 0x000fe200078e00ff */
[----:B------:R-:W-:-:S02]  /*3c90*/  ISETP.GT.U32.AND P1, PT, R3, R200, PT ;  /* 0x000000c80300720c */ /* 0x000fc40003f24070 */
[----:B------:R-:W-:Y:S01]  /*3ca0*/  IABS R210, R10 ;  /* 0x0000000a00d27213 */ /* 0x000fe20000000000 */
[----:B------:R-:W-:Y:S01]  /*3cb0*/  @!P4 IMAD.MOV R194, RZ, RZ, -R194 ;  /* 0x000000ffffc2c224 */ /* 0x000fe200078e0ac2 */
[----:B------:R-:W-:Y:S01]  /*3cc0*/  ISETP.GE.AND P4, PT, R8, RZ, PT ;  /* 0x000000ff0800720c */ /* 0x000fe20003f86270 */
[----:B------:R-:W-:Y:S01]  /*3cd0*/  IMAD.MOV R6, RZ, RZ, -R6 ;  /* 0x000000ffff067224 */ /* 0x000fe200078e0a06 */
[C---:B------:R-:W-:Y:S01]  /*3ce0*/  LOP3.LUT R8, R7.reuse, 0x120, RZ, 0xfc, !PT ;  /* 0x0000012007087812 */ /* 0x040fe200078efcff */
[--C-:B------:R-:W-:Y:S01]  /*3cf0*/  @!P0 IMAD.IADD R198, R198, 0x1, -R3.reuse ;  /* 0x00000001c6c68824 */ /* 0x100fe200078e0a03 */
[----:B------:R-:W-:Y:S01]  /*3d00*/  LOP3.LUT R13, R7, 0x16c, RZ, 0xfc, !PT ;  /* 0x0000016c070d7812 */ /* 0x000fe200078efcff */
[C---:B------:R-:W-:Y:S01]  /*3d10*/  IMAD R204, R3.reuse, R6, R204 ;  /* 0x0000000603cc7224 */ /* 0x040fe200078e02cc */
[----:B------:R-:W-:Y:S01]  /*3d20*/  IABS R206, R8 ;  /* 0x0000000800ce7213 */ /* 0x000fe20000000000 */
[--C-:B------:R-:W-:Y:S01]  /*3d30*/  @!P3 IMAD.IADD R202, R202, 0x1, -R3.reuse ;  /* 0x00000001cacab824 */ /* 0x100fe200078e0a03 */
[C---:B------:R-:W-:Y:S01]  /*3d40*/  ISETP.GT.U32.AND P0, PT, R3.reuse, R198, PT ;  /* 0x000000c60300720c */ /* 0x040fe20003f04070 */
[----:B------:R-:W-:Y:S01]  /*3d50*/  @!P1 IMAD.IADD R200, R200, 0x1, -R3 ;  /* 0x00000001c8c89824 */ /* 0x000fe200078e0a03 */
[C---:B------:R-:W-:Y:S01]  /*3d60*/  ISETP.GT.U32.AND P1, PT, R3.reuse, R204, PT ;  /* 0x000000cc0300720c */ /* 0x040fe20003f24070 */
[----:B------:R-:W-:Y:S01]  /*3d70*/  IMAD.HI.U32 R6, R2, R206, RZ ;  /* 0x000000ce02067227 */ /* 0x000fe200078e00ff */
[----:B------:R-:W-:-:S02]  /*3d80*/  ISETP.GT.U32.AND P3, PT, R3, R202, PT ;  /* 0x000000ca0300720c */ /* 0x000fc40003f64070 */
[----:B------:R-:W-:Y:S01]  /*3d90*/  IABS R248, R13 ;  /* 0x0000000d00f87213 */ /* 0x000fe20000000000 */
[----:B------:R-:W-:Y:S02]  /*3da0*/  IMAD.MOV R6, RZ, RZ, -R6 ;  /* 0x000000ffff067224 */ /* 0x000fe400078e0a06 */
[----:B------:R-:W-:Y:S01]  /*3db0*/  @!P2 IMAD.MOV R192, RZ, RZ, -R192 ;  /* 0x000000ffffc0a224 */ /* 0x000fe200078e0ac0 */
[----:B------:R-:W-:Y:S01]  /*3dc0*/  ISETP.GE.AND P2, PT, R12, RZ, PT ;  /* 0x000000ff0c00720c */ /* 0x000fe20003f46270 */
[----:B------:R-:W-:Y:S01]  /*3dd0*/  IMAD R206, R3, R6, R206 ;  /* 0x0000000603ce7224 */ /* 0x000fe200078e02ce */
[----:B------:R-:W-:Y:S01]  /*3de0*/  LOP3.LUT R12, R7, 0x148, RZ, 0xfc, !PT ;  /* 0x00000148070c7812 */ /* 0x000fe200078efcff */
[--C-:B------:R-:W-:Y:S01]  /*3df0*/  @!P0 IMAD.IADD R198, R198, 0x1, -R3.reuse ;  /* 0x00000001c6c68824 */ /* 0x100fe200078e0a03 */
[----:B------:R-:W-:Y:S01]  /*3e00*/  ISETP.GE.AND P0, PT, R8, RZ, PT ;  /* 0x000000ff0800720c */ /* 0x000fe20003f06270 */
[--C-:B------:R-:W-:Y:S01]  /*3e10*/  @!P1 IMAD.IADD R204, R204, 0x1, -R3.reuse ;  /* 0x00000001cccc9824 */ /* 0x100fe200078e0a03 */
[----:B------:R-:W-:Y:S01]  /*3e20*/  IABS R226, R12 ;  /* 0x0000000c00e27213 */ /* 0x000fe20000000000 */
[----:B------:R-:W-:Y:S01]  /*3e30*/  @!P3 IMAD.IADD R202, R202, 0x1, -R3 ;  /* 0x00000001cacab824 */ /* 0x000fe200078e0a03 */
[C---:B------:R-:W-:Y:S01]  /*3e40*/  ISETP.GT.U32.AND P3, PT, R3.reuse, R206, PT ;  /* 0x000000ce0300720c */ /* 0x040fe20003f64070 */
[----:B------:R-:W-:Y:S01]  /*3e50*/  IMAD.HI.U32 R8, R2, R208, RZ ;  /* 0x000000d002087227 */ /* 0x000fe200078e00ff */
[----:B------:R-:W-:-:S03]  /*3e60*/  ISETP.GT.U32.AND P1, PT, R3, R204, PT ;  /* 0x000000cc0300720c */ /* 0x000fc60003f24070 */
[----:B------:R-:W-:Y:S02]  /*3e70*/  IMAD.MOV R8, RZ, RZ, -R8 ;  /* 0x000000ffff087224 */ /* 0x000fe400078e0a08 */
[----:B------:R-:W-:-:S04]  /*3e80*/  IMAD.HI.U32 R6, R2, R210, RZ ;  /* 0x000000d202067227 */ /* 0x000fc800078e00ff */
[----:B------:R-:W-:Y:S01]  /*3e90*/  @!P6 IMAD.MOV R190, RZ, RZ, -R190 ;  /* 0x000000ffffbee224 */ /* 0x000fe200078e0abe */
[----:B------:R-:W-:Y:S01]  /*3ea0*/  ISETP.GE.AND P6, PT, R11, RZ, PT ;  /* 0x000000ff0b00720c */ /* 0x000fe20003fc6270 */
[----:B------:R-:W-:Y:S01]  /*3eb0*/  IMAD R208, R3, R8, R208 ;  /* 0x0000000803d07224 */ /* 0x000fe200078e02d0 */
[C---:B------:R-:W-:Y:S01]  /*3ec0*/  LOP3.LUT R11, R7.reuse, 0x134, RZ, 0xfc, !PT ;  /* 0x00000134070b7812 */ /* 0x040fe200078efcff */
[----:B------:R-:W-:Y:S02]  /*3ed0*/  IMAD.MOV R6, RZ, RZ, -R6 ;  /* 0x000000ffff067224 */ /* 0x000fe400078e0a06 */
[----:B------:R-:W-:Y:S01]  /*3ee0*/  @!P2 IMAD.MOV R200, RZ, RZ, -R200 ;  /* 0x000000ffffc8a224 */ /* 0x000fe200078e0ac8 */
[----:B------:R-:W-:Y:S01]  /*3ef0*/  ISETP.GE.AND P2, PT, R10, RZ, PT ;  /* 0x000000ff0a00720c */ /* 0x000fe20003f46270 */
[----:B------:R-:W-:Y:S01]  /*3f00*/  @!P5 IMAD.MOV R202, RZ, RZ, -R202 ;  /* 0x000000ffffcad224 */ /* 0x000fe200078e0aca */
[----:B------:R-:W-:Y:S01]  /*3f10*/  LOP3.LUT R10, R7, 0x130, RZ, 0xfc, !PT ;  /* 0x00000130070a7812 */ /* 0x000fe200078efcff */
[C---:B------:R-:W-:Y:S01]  /*3f20*/  IMAD R210, R3.reuse, R6, R210 ;  /* 0x0000000603d27224 */ /* 0x040fe200078e02d2 */
[C---:B------:R-:W-:Y:S01]  /*3f30*/  ISETP.GT.U32.AND P5, PT, R3.reuse, R208, PT ;  /* 0x000000d00300720c */ /* 0x040fe20003fa4070 */
[--C-:B------:R-:W-:Y:S01]  /*3f40*/  @!P3 IMAD.IADD R206, R206, 0x1, -R3.reuse ;  /* 0x00000001ceceb824 */ /* 0x100fe200078e0a03 */
[----:B------:R-:W-:Y:S01]  /*3f50*/  IABS R214, R10 ;  /* 0x0000000a00d67213 */ /* 0x000fe20000000000 */
[----:B------:R-:W-:Y:S01]  /*3f60*/  @!P1 IMAD.IADD R204, R204, 0x1, -R3 ;  /* 0x00000001cccc9824 */ /* 0x000fe200078e0a03 */
[C---:B------:R-:W-:Y:S01]  /*3f70*/  ISETP.GT.U32.AND P1, PT, R3.reuse, R210, PT ;  /* 0x000000d20300720c */ /* 0x040fe20003f24070 */
[----:B------:R-:W-:Y:S01]  /*3f80*/  @!P6 IMAD.MOV R198, RZ, RZ, -R198 ;  /* 0x000000ffffc6e224 */ /* 0x000fe200078e0ac6 */
[----:B------:R-:W-:Y:S01]  /*3f90*/  ISETP.GT.U32.AND P3, PT, R3, R206, PT ;  /* 0x000000ce0300720c */ /* 0x000fe20003f64070 */
[----:B------:R-:W-:Y:S01]  /*3fa0*/  IMAD.HI.U32 R8, R2, R214, RZ ;  /* 0x000000d602087227 */ /* 0x000fe200078e00ff */
[----:B------:R-:W-:-:S02]  /*3fb0*/  ISETP.GE.AND P6, PT, R9, RZ, PT ;  /* 0x000000ff0900720c */ /* 0x000fc40003fc6270 */
[----:B------:R-:W-:Y:S01]  /*3fc0*/  LOP3.LUT R9, R7, 0x12c, RZ, 0xfc, !PT ;  /* 0x0000012c07097812 */ /* 0x000fe200078efcff */
[----:B------:R-:W-:Y:S01]  /*3fd0*/  IMAD.MOV R8, RZ, RZ, -R8 ;  /* 0x000000ffff087224 */ /* 0x000fe200078e0a08 */
[----:B------:R-:W-:Y:S01]  /*3fe0*/  IABS R216, R11 ;  /* 0x0000000b00d87213 */ /* 0x000fe20000000000 */
[--C-:B------:R-:W-:Y:S01]  /*3ff0*/  @!P5 IMAD.IADD R208, R208, 0x1, -R3.reuse ;  /* 0x00000001d0d0d824 */ /* 0x100fe200078e0a03 */
[----:B------:R-:W-:Y:S01]  /*4000*/  IABS R212, R9 ;  /* 0x0000000900d47213 */ /* 0x000fe20000000000 */
[C---:B------:R-:W-:Y:S02]  /*4010*/  IMAD R214, R3.reuse, R8, R214 ;  /* 0x0000000803d67224 */ /* 0x040fe400078e02d6 */
[--C-:B------:R-:W-:Y:S01]  /*4020*/  @!P1 IMAD.IADD R210, R210, 0x1, -R3.reuse ;  /* 0x00000001d2d29824 */ /* 0x100fe200078e0a03 */
[C---:B------:R-:W-:Y:S01]  /*4030*/  ISETP.GT.U32.AND P5, PT, R3.reuse, R208, PT ;  /* 0x000000d00300720c */ /* 0x040fe20003fa4070 */
[----:B------:R-:W-:Y:S01]  /*4040*/  @!P3 IMAD.IADD R206, R206, 0x1, -R3 ;  /* 0x00000001ceceb824 */ /* 0x000fe200078e0a03 */
[----:B------:R-:W-:Y:S01]  /*4050*/  ISETP.GE.AND P3, PT, R10, RZ, PT ;  /* 0x000000ff0a00720c */ /* 0x000fe20003f66270 */
[----:B------:R-:W-:Y:S01]  /*4060*/  IMAD.HI.U32 R6, R2, R212, RZ ;  /* 0x000000d402067227 */ /* 0x000fe200078e00ff */
[----:B------:R-:W-:-:S02]  /*4070*/  ISETP.GT.U32.AND P1, PT, R3, R210, PT ;  /* 0x000000d20300720c */ /* 0x000fc40003f24070 */
[----:B------:R-:W-:Y:S01]  /*4080*/  LOP3.LUT R10, R7, 0x140, RZ, 0xfc, !PT ;  /* 0x00000140070a7812 */ /* 0x000fe200078efcff */
[----:B------:R-:W-:Y:S01]  /*4090*/  @!P4 IMAD.MOV R204, RZ, RZ, -R204 ;  /* 0x000000ffffccc224 */ /* 0x000fe200078e0acc */
[----:B------:R-:W-:Y:S01]  /*40a0*/  ISETP.GE.AND P4, PT, R9, RZ, PT ;  /* 0x000000ff0900720c */ /* 0x000fe20003f86270 */
[----:B------:R-:W-:Y:S01]  /*40b0*/  @!P0 IMAD.MOV R206, RZ, RZ, -R206 ;  /* 0x000000ffffce8224 */ /* 0x000fe200078e0ace */
[----:B------:R-:W-:Y:S01]  /*40c0*/  ISETP.GT.U32.AND P0, PT, R3, R214, PT ;  /* 0x000000d60300720c */ /* 0x000fe20003f04070 */
[----:B------:R-:W-:Y:S01]  /*40d0*/  IMAD.HI.U32 R9, R2, R216, RZ ;  /* 0x000000d802097227 */ /* 0x000fe200078e00ff */
[----:B------:R-:W-:-:S03]  /*40e0*/  IABS R222, R10 ;  /* 0x0000000a00de7213 */ /* 0x000fc60000000000 */
[----:B------:R-:W-:Y:S02]  /*40f0*/  IMAD.MOV R6, RZ, RZ, -R6 ;  /* 0x000000ffff067224 */ /* 0x000fe400078e0a06 */
[----:B------:R-:W-:Y:S02]  /*4100*/  IMAD.MOV R9, RZ, RZ, -R9 ;  /* 0x000000ffff097224 */ /* 0x000fe400078e0a09 */
[----:B------:R-:W-:Y:S01]  /*4110*/  IMAD R212, R3, R6, R212 ;  /* 0x0000000603d47224 */ /* 0x000fe200078e02d4 */
[----:B------:R-:W-:Y:S01]  /*4120*/  LOP3.LUT R6, R7, 0x138, RZ, 0xfc, !PT ;  /* 0x0000013807067812 */ /* 0x000fe200078efcff */
[--C-:B------:R-:W-:Y:S02]  /*4130*/  @!P5 IMAD.IADD R208, R208, 0x1, -R3.reuse ;  /* 0x00000001d0d0d824 */ /* 0x100fe400078e0a03 */
[C---:B------:R-:W-:Y:S01]  /*4140*/  IMAD R216, R3.reuse, R9, R216 ;  /* 0x0000000903d87224 */ /* 0x040fe200078e02d8 */
[----:B------:R-:W-:Y:S01]  /*4150*/  ISETP.GT.U32.AND P5, PT, R3, R212, PT ;  /* 0x000000d40300720c */ /* 0x000fe20003fa4070 */
[--C-:B------:R-:W-:Y:S01]  /*4160*/  @!P1 IMAD.IADD R210, R210, 0x1, -R3.reuse ;  /* 0x00000001d2d29824 */ /* 0x100fe200078e0a03 */
[----:B------:R-:W-:Y:S01]  /*4170*/  LOP3.LUT R9, R7, 0x13c, RZ, 0xfc, !PT ;  /* 0x0000013c07097812 */ /* 0x000fe200078efcff */
[----:B------:R-:W-:Y:S01]  /*4180*/  @!P0 IMAD.IADD R214, R214, 0x1, -R3 ;  /* 0x00000001d6d68824 */ /* 0x000fe200078e0a03 */
[----:B------:R-:W-:Y:S01]  /*4190*/  IABS R218, R6 ;  /* 0x0000000600da7213 */ /* 0x000fe20000000000 */
[----:B------:R-:W-:Y:S01]  /*41a0*/  @!P2 IMAD.MOV R210, RZ, RZ, -R210 ;  /* 0x000000ffffd2a224 */ /* 0x000fe200078e0ad2 */
[----:B------:R-:W-:Y:S01]  /*41b0*/  IABS R220, R9 ;  /* 0x0000000900dc7213 */ /* 0x000fe20000000000 */
[----:B------:R-:W-:Y:S01]  /*41c0*/  @!P6 IMAD.MOV R208, RZ, RZ, -R208 ;  /* 0x000000ffffd0e224 */ /* 0x000fe200078e0ad0 */
[----:B------:R-:W-:-:S02]  /*41d0*/  ISETP.GT.U32.AND P2, PT, R3, R214, PT ;  /* 0x000000d60300720c */ /* 0x000fc40003f44070 */
[----:B------:R-:W-:Y:S01]  /*41e0*/  ISETP.GT.U32.AND P1, PT, R3, R216, PT ;  /* 0x000000d80300720c */ /* 0x000fe20003f24070 */
[----:B------:R-:W-:Y:S01]  /*41f0*/  IMAD.HI.U32 R8, R2, R220, RZ ;  /* 0x000000dc02087227 */ /* 0x000fe200078e00ff */
[----:B------:R-:W-:Y:S02]  /*4200*/  ISETP.GE.AND P6, PT, R11, RZ, PT ;  /* 0x000000ff0b00720c */ /* 0x000fe40003fc6270 */
[----:B------:R-:W-:Y:S01]  /*4210*/  LOP3.LUT R11, R7, 0x144, RZ, 0xfc, !PT ;  /* 0x00000144070b7812 */ /* 0x000fe200078efcff */
[----:B------:R-:W-:Y:S01]  /*4220*/  @!P5 IMAD.IADD R212, R212, 0x1, -R3 ;  /* 0x00000001d4d4d824 */ /* 0x000fe200078e0a03 */
[----:B------:R-:W-:Y:S01]  /*4230*/  ISETP.GE.AND P5, PT, R6, RZ, PT ;  /* 0x000000ff0600720c */ /* 0x000fe20003fa6270 */
[----:B------:R-:W-:Y:S01]  /*4240*/  IMAD.MOV R8, RZ, RZ, -R8 ;  /* 0x000000ffff087224 */ /* 0x000fe200078e0a08 */
[----:B------:R-:W-:Y:S01]  /*4250*/  IABS R224, R11 ;  /* 0x0000000b00e07213 */ /* 0x000fe20000000000 */
[----:B------:R-:W-:Y:S01]  /*4260*/  IMAD.HI.U32 R6, R2, R218, RZ ;  /* 0x000000da02067227 */ /* 0x000fe200078e00ff */
[----:B------:R-:W-:-:S03]  /*4270*/  ISETP.GT.U32.AND P0, PT, R3, R212, PT ;  /* 0x000000d40300720c */ /* 0x000fc60003f04070 */
[C---:B------:R-:W-:Y:S02]  /*4280*/  IMAD R220, R3.reuse, R8, R220 ;  /* 0x0000000803dc7224 */ /* 0x040fe400078e02dc */
[--C-:B------:R-:W-:Y:S02]  /*4290*/  @!P2 IMAD.IADD R214, R214, 0x1, -R3.reuse ;  /* 0x00000001d6d6a824 */ /* 0x100fe400078e0a03 */
[----:B------:R-:W-:Y:S01]  /*42a0*/  IMAD.MOV R6, RZ, RZ, -R6 ;  /* 0x000000ffff067224 */ /* 0x000fe200078e0a06 */
[C---:B------:R-:W-:Y:S01]  /*42b0*/  ISETP.GT.U32.AND P2, PT, R3.reuse, R220, PT ;  /* 0x000000dc0300720c */ /* 0x040fe20003f44070 */
[--C-:B------:R-:W-:Y:S02]  /*42c0*/  @!P1 IMAD.IADD R216, R216, 0x1, -R3.reuse ;  /* 0x00000001d8d89824 */ /* 0x100fe400078e0a03 */
[C---:B------:R-:W-:Y:S02]  /*42d0*/  IMAD R218, R3.reuse, R6, R218 ;  /* 0x0000000603da7224 */ /* 0x040fe400078e02da */
[----:B------:R-:W-:Y:S01]  /*42e0*/  @!P0 IMAD.IADD R212, R212, 0x1, -R3 ;  /* 0x00000001d4d48824 */ /* 0x000fe200078e0a03 */
[C---:B------:R-:W-:Y:S01]  /*42f0*/  ISETP.GT.U32.AND P1, PT, R3.reuse, R216, PT ;  /* 0x000000d80300720c */ /* 0x040fe20003f24070 */
[----:B------:R-:W-:Y:S01]  /*4300*/  IMAD.HI.U32 R6, R2, R222, RZ ;  /* 0x000000de02067227 */ /* 0x000fe200078e00ff */
[----:B------:R-:W-:-:S03]  /*4310*/  ISETP.GT.U32.AND P0, PT, R3, R218, PT ;  /* 0x000000da0300720c */ /* 0x000fc60003f04070 */
[----:B------:R-:W-:Y:S02]  /*4320*/  IMAD.MOV R8, RZ, RZ, -R6 ;  /* 0x000000ffff087224 */ /* 0x000fe400078e0a06 */
[----:B------:R-:W-:Y:S02]  /*4330*/  @!P2 IMAD.IADD R220, R220, 0x1, -R3 ;  /* 0x00000001dcdca824 */ /* 0x000fe400078e0a03 */
[----:B------:R-:W-:-:S03]  /*4340*/  IMAD.HI.U32 R6, R2, R224, RZ ;  /* 0x000000e002067227 */ /* 0x000fc600078e00ff */
[C---:B------:R-:W-:Y:S01]  /*4350*/  ISETP.GT.U32.AND P2, PT, R3.reuse, R220, PT ;  /* 0x000000dc0300720c */ /* 0x040fe20003f44070 */
[C---:B------:R-:W-:Y:S02]  /*4360*/  IMAD R222, R3.reuse, R8, R222 ;  /* 0x0000000803de7224 */ /* 0x040fe400078e02de */
[--C-:B------:R-:W-:Y:S02]  /*4370*/  @!P0 IMAD.IADD R218, R218, 0x1, -R3.reuse ;  /* 0x00000001dada8824 */ /* 0x100fe400078e0a03 */
[----:B------:R-:W-:Y:S02]  /*4380*/  IMAD.MOV R6, RZ, RZ, -R6 ;  /* 0x000000ffff067224 */ /* 0x000fe400078e0a06 */
[----:B------:R-:W-:Y:S01]  /*4390*/  @!P3 IMAD.MOV R214, RZ, RZ, -R214 ;  /* 0x000000ffffd6b224 */ /* 0x000fe200078e0ad6 */
[C---:B------:R-:W-:Y:S01]  /*43a0*/  ISETP.GT.U32.AND P0, PT, R3.reuse, R218, PT ;  /* 0x000000da0300720c */ /* 0x040fe20003f04070 */
[C---:B------:R-:W-:Y:S01]  /*43b0*/  IMAD R224, R3.reuse, R6, R224 ;  /* 0x0000000603e07224 */ /* 0x040fe200078e02e0 */
[----:B------:R-:W-:Y:S01]  /*43c0*/  ISETP.GT.U32.AND P3, PT, R3, R222, PT ;  /* 0x000000de0300720c */ /* 0x000fe20003f64070 */
[--C-:B------:R-:W-:Y:S01]  /*43d0*/  @!P1 IMAD.IADD R216, R216, 0x1, -R3.reuse ;  /* 0x00000001d8d89824 */ /* 0x100fe200078e0a03 */
[----:B------:R-:W-:Y:S01]  /*43e0*/  ISETP.GE.AND P1, PT, R9, RZ, PT ;  /* 0x000000ff0900720c */ /* 0x000fe20003f26270 */
[----:B------:R-:W-:Y:S01]  /*43f0*/  @!P2 IMAD.IADD R220, R220, 0x1, -R3 ;  /* 0x00000001dcdca824 */ /* 0x000fe200078e0a03 */
[----:B------:R-:W-:Y:S01]  /*4400*/  ISETP.GT.U32.AND P2, PT, R3, R224, PT ;  /* 0x000000e00300720c */ /* 0x000fe20003f44070 */
[----:B------:R-:W-:Y:S01]  /*4410*/  @!P4 IMAD.MOV R212, RZ, RZ, -R212 ;  /* 0x000000ffffd4c224 */ /* 0x000fe200078e0ad4 */
[----:B------:R-:W-:Y:S01]  /*4420*/  ISETP.GE.AND P4, PT, R10, RZ, PT ;  /* 0x000000ff0a00720c */ /* 0x000fe20003f86270 */
[----:B------:R-:W-:Y:S01]  /*4430*/  IMAD.HI.U32 R8, R2, R226, RZ ;  /* 0x000000e202087227 */ /* 0x000fe200078e00ff */
[----:B------:R-:W-:-:S02]  /*4440*/  LOP3.LUT R9, R7, 0x14c, RZ, 0xfc, !PT ;  /* 0x0000014c07097812 */ /* 0x000fc400078efcff */
[----:B------:R-:W-:Y:S01]  /*4450*/  LOP3.LUT R10, R7, 0x150, RZ, 0xfc, !PT ;  /* 0x00000150070a7812 */ /* 0x000fe200078efcff */
[--C-:B------:R-:W-:Y:S01]  /*4460*/  @!P0 IMAD.IADD R218, R218, 0x1, -R3.reuse ;  /* 0x00000001dada8824 */ /* 0x100fe200078e0a03 */
[----:B------:R-:W-:Y:S01]  /*4470*/  IABS R228, R9 ;  /* 0x0000000900e47213 */ /* 0x000fe20000000000 */
[--C-:B------:R-:W-:Y:S01]  /*4480*/  @!P3 IMAD.IADD R222, R222, 0x1, -R3.reuse ;  /* 0x00000001dedeb824 */ /* 0x100fe200078e0a03 */
[----:B------:R-:W-:Y:S01]  /*4490*/  IABS R230, R10 ;  /* 0x0000000a00e67213 */ /* 0x000fe20000000000 */
[----:B------:R-:W-:Y:S01]  /*44a0*/  @!P5 IMAD.MOV R218, RZ, RZ, -R218 ;  /* 0x000000ffffdad224 */ /* 0x000fe200078e0ada */
[----:B------:R-:W-:Y:S01]  /*44b0*/  ISETP.GE.AND P0, PT, R12, RZ, PT ;  /* 0x000000ff0c00720c */ /* 0x000fe20003f06270 */
[----:B------:R-:W-:Y:S01]  /*44c0*/  @!P2 IMAD.IADD R224, R224, 0x1, -R3 ;  /* 0x00000001e0e0a824 */ /* 0x000fe200078e0a03 */
[----:B------:R-:W-:Y:S01]  /*44d0*/  ISETP.GT.U32.AND P5, PT, R3, R222, PT ;  /* 0x000000de0300720c */ /* 0x000fe20003fa4070 */
[----:B------:R-:W-:Y:S01]  /*44e0*/  IMAD.MOV R8, RZ, RZ, -R8 ;  /* 0x000000ffff087224 */ /* 0x000fe200078e0a08 */
[----:B------:R-:W-:Y:S01]  /*44f0*/  ISETP.GE.AND P2, PT, R9, RZ, PT ;  /* 0x000000ff0900720c */ /* 0x000fe20003f46270 */
[----:B------:R-:W-:Y:S01]  /*4500*/  @!P1 IMAD.MOV R220, RZ, RZ, -R220 ;  /* 0x000000ffffdc9224 */ /* 0x000fe200078e0adc */
[C---:B------:R-:W-:Y:S01]  /*4510*/  ISETP.GT.U32.AND P1, PT, R3.reuse, R224, PT ;  /* 0x000000e00300720c */ /* 0x040fe20003f24070 */
[----:B------:R-:W-:Y:S01]  /*4520*/  IMAD R226, R3, R8, R226 ;  /* 0x0000000803e27224 */ /* 0x000fe200078e02e2 */
[C---:B------:R-:W-:Y:S01]  /*4530*/  LOP3.LUT R9, R7.reuse, 0x15c, RZ, 0xfc, !PT ;  /* 0x0000015c07097812 */ /* 0x040fe200078efcff */
[----:B------:R-:W-:Y:S01]  /*4540*/  IMAD.HI.U32 R6, R2, R228, RZ ;  /* 0x000000e402067227 */ /* 0x000fe200078e00ff */
[----:B------:R-:W-:-:S02]  /*4550*/  LOP3.LUT R12, R7, 0x168, RZ, 0xfc, !PT ;  /* 0x00000168070c7812 */ /* 0x000fc400078efcff */
[C---:B------:R-:W-:Y:S01]  /*4560*/  ISETP.GT.U32.AND P3, PT, R3.reuse, R226, PT ;  /* 0x000000e20300720c */ /* 0x040fe20003f64070 */
[----:B------:R-:W-:Y:S01]  /*4570*/  IMAD.HI.U32 R8, R2, R230, RZ ;  /* 0x000000e602087227 */ /* 0x000fe200078e00ff */
[----:B------:R-:W-:Y:S02]  /*4580*/  IABS R238, R9 ;  /* 0x0000000900ee7213 */ /* 0x000fe40000000000 */
[----:B------:R-:W-:Y:S01]  /*4590*/  IABS R246, R12 ;  /* 0x0000000c00f67213 */ /* 0x000fe20000000000 */
        /* <DEDUP_REMOVED lines=9> */
[----:B------:R-:W-:Y:S01]  /*4630*/  ISETP.GE.AND P6, PT, R11, RZ, PT ;  /* 0x000000ff0b00720c */ /* 0x000fe20003fc6270 */
[--C-:B------:R-:W-:Y:S01]  /*4640*/  @!P1 IMAD.IADD R224, R224, 0x1, -R3.reuse ;  /* 0x00000001e0e09824 */ /* 0x100fe200078e0a03 */
[C---:B------:R-:W-:Y:S01]  /*4650*/  ISETP.GT.U32.AND P1, PT, R3.reuse, R228, PT ;  /* 0x000000e40300720c */ /* 0x040fe20003f24070 */
[----:B------:R-:W-:Y:S01]  /*4660*/  @!P4 IMAD.MOV R222, RZ, RZ, -R222 ;  /* 0x000000ffffdec224 */ /* 0x000fe200078e0ade */
[----:B------:R-:W-:Y:S01]  /*4670*/  ISETP.GT.U32.AND P4, PT, R3, R230, PT ;  /* 0x000000e60300720c */ /* 0x000fe20003f84070 */
[----:B------:R-:W-:Y:S01]  /*4680*/  @!P3 IMAD.IADD R226, R226, 0x1, -R3 ;  /* 0x00000001e2e2b824 */ /* 0x000fe200078e0a03 */
[----:B------:R-:W-:-:S02]  /*4690*/  LOP3.LUT R11, R7, 0x154, RZ, 0xfc, !PT ;  /* 0x00000154070b7812 */ /* 0x000fc400078efcff */
[----:B------:R-:W-:Y:S02]  /*46a0*/  IABS R236, R8 ;  /* 0x0000000800ec7213 */ /* 0x000fe40000000000 */
[----:B------:R-:W-:Y:S02]  /*46b0*/  IABS R232, R11 ;  /* 0x0000000b00e87213 */ /* 0x000fe40000000000 */
[----:B------:R-:W-:Y:S01]  /*46c0*/  ISETP.GT.U32.AND P3, PT, R3, R226, PT ;  /* 0x000000e20300720c */ /* 0x000fe20003f64070 */
[----:B------:R-:W-:Y:S01]  /*46d0*/  @!P6 IMAD.MOV R224, RZ, RZ, -R224 ;  /* 0x000000ffffe0e224 */ /* 0x000fe200078e0ae0 */
[----:B------:R-:W-:Y:S01]  /*46e0*/  IABS R240, R10 ;  /* 0x0000000a00f07213 */ /* 0x000fe20000000000 */
[----:B------:R-:W-:Y:S01]  /*46f0*/  IMAD.HI.U32 R6, R2, R232, RZ ;  /* 0x000000e802067227 */ /* 0x000fe200078e00ff */
[----:B------:R-:W-:Y:S02]  /*4700*/  ISETP.GE.AND P6, PT, R11, RZ, PT ;  /* 0x000000ff0b00720c */ /* 0x000fe40003fc6270 */
[----:B------:R-:W-:Y:S01]  /*4710*/  LOP3.LUT R11, R7, 0x164, RZ, 0xfc, !PT ;  /* 0x00000164070b7812 */ /* 0x000fe200078efcff */
[----:B------:R-:W-:-:S02]  /*4720*/  @!P1 IMAD.IADD R228, R228, 0x1, -R3 ;  /* 0x00000001e4e49824 */ /* 0x000fc400078e0a03 */
[--C-:B------:R-:W-:Y:S01]  /*4730*/  @!P4 IMAD.IADD R230, R230, 0x1, -R3.reuse ;  /* 0x00000001e6e6c824 */ /* 0x100fe200078e0a03 */
[----:B------:R-:W-:Y:S01]  /*4740*/  IABS R242, R11 ;  /* 0x0000000b00f27213 */ /* 0x000fe20000000000 */
[----:B------:R-:W-:Y:S01]  /*4750*/  IMAD.MOV R6, RZ, RZ, -R6 ;  /* 0x000000ffff067224 */ /* 0x000fe200078e0a06 */
[C---:B------:R-:W-:Y:S01]  /*4760*/  ISETP.GT.U32.AND P1, PT, R3.reuse, R228, PT ;  /* 0x000000e40300720c */ /* 0x040fe20003f24070 */
[----:B------:R-:W-:Y:S01]  /*4770*/  @!P3 IMAD.IADD R226, R226, 0x1, -R3 ;  /* 0x00000001e2e2b824 */ /* 0x000fe200078e0a03 */
[C---:B------:R-:W-:Y:S01]  /*4780*/  ISETP.GT.U32.AND P4, PT, R3.reuse, R230, PT ;  /* 0x000000e60300720c */ /* 0x040fe20003f84070 */
[----:B------:R-:W-:Y:S01]  /*4790*/  IMAD R232, R3, R6, R232 ;  /* 0x0000000603e87224 */ /* 0x000fe200078e02e8 */
[----:B------:R-:W-:Y:S01]  /*47a0*/  ISETP.GE.AND P3, PT, R8, RZ, PT ;  /* 0x000000ff0800720c */ /* 0x000fe20003f66270 */
[----:B------:R-:W-:-:S04]  /*47b0*/  IMAD.HI.U32 R6, R2, R236, RZ ;  /* 0x000000ec02067227 */ /* 0x000fc800078e00ff */
[----:B------:R-:W-:Y:S02]  /*47c0*/  IMAD.MOV R6, RZ, RZ, -R6 ;  /* 0x000000ffff067224 */ /* 0x000fe400078e0a06 */
[----:B------:R-:W-:-:S04]  /*47d0*/  IMAD.HI.U32 R8, R2, R240, RZ ;  /* 0x000000f002087227 */ /* 0x000fc800078e00ff */
[C---:B------:R-:W-:Y:S02]  /*47e0*/  IMAD R236, R3.reuse, R6, R236 ;  /* 0x0000000603ec7224 */ /* 0x040fe400078e02ec */
[--C-:B------:R-:W-:Y:S01]  /*47f0*/  @!P1 IMAD.IADD R228, R228, 0x1, -R3.reuse ;  /* 0x00000001e4e49824 */ /* 0x100fe200078e0a03 */
[C---:B------:R-:W-:Y:S01]  /*4800*/  ISETP.GT.U32.AND P1, PT, R3.reuse, R232, PT ;  /* 0x000000e80300720c */ /* 0x040fe20003f24070 */
[----:B------:R-:W-:Y:S01]  /*4810*/  @!P4 IMAD.IADD R230, R230, 0x1, -R3 ;  /* 0x00000001e6e6c824 */ /* 0x000fe200078e0a03 */
[----:B------:R-:W-:Y:S01]  /*4820*/  ISETP.GT.U32.AND P4, PT, R3, R236, PT ;  /* 0x000000ec0300720c */ /* 0x000fe20003f84070 */
[----:B------:R-:W-:-:S04]  /*4830*/  IMAD.HI.U32 R6, R2, R238, RZ ;  /* 0x000000ee02067227 */ /* 0x000fc800078e00ff */
[----:B------:R-:W-:Y:S02]  /*4840*/  IMAD.MOV R6, RZ, RZ, -R6 ;  /* 0x000000ffff067224 */ /* 0x000fe400078e0a06 */
[----:B------:R-:W-:Y:S02]  /*4850*/  IMAD.MOV R8, RZ, RZ, -R8 ;  /* 0x000000ffff087224 */ /* 0x000fe400078e0a08 */
[C---:B------:R-:W-:Y:S02]  /*4860*/  IMAD R238, R3.reuse, R6, R238 ;  /* 0x0000000603ee7224 */ /* 0x040fe400078e02ee */
[C---:B------:R-:W-:Y:S02]  /*4870*/  IMAD R240, R3.reuse, R8, R240 ;  /* 0x0000000803f07224 */ /* 0x040fe400078e02f0 */
[--C-:B------:R-:W-:Y:S01]  /*4880*/  @!P1 IMAD.IADD R232, R232, 0x1, -R3.reuse ;  /* 0x00000001e8e89824 */ /* 0x100fe200078e0a03 */
[C---:B------:R-:W-:Y:S01]  /*4890*/  ISETP.GT.U32.AND P1, PT, R3.reuse, R238, PT ;  /* 0x000000ee0300720c */ /* 0x040fe20003f24070 */
[----:B------:R-:W-:Y:S01]  /*48a0*/  @!P4 IMAD.IADD R236, R236, 0x1, -R3 ;  /* 0x00000001ececc824 */ /* 0x000fe200078e0a03 */
[----:B------:R-:W-:Y:S01]  /*48b0*/  ISETP.GT.U32.AND P4, PT, R3, R240, PT ;  /* 0x000000f00300720c */ /* 0x000fe20003f84070 */
[----:B------:R-:W-:-:S04]  /*48c0*/  IMAD.HI.U32 R6, R2, R242, RZ ;  /* 0x000000f202067227 */ /* 0x000fc800078e00ff */
[----:B------:R-:W-:Y:S02]  /*48d0*/  IMAD.MOV R6, RZ, RZ, -R6 ;  /* 0x000000ffff067224 */ /* 0x000fe400078e0a06 */
[----:B------:R-:W-:Y:S02]  /*48e0*/  @!P2 IMAD.MOV R228, RZ, RZ, -R228 ;  /* 0x000000ffffe4a224 */ /* 0x000fe400078e0ae4 */
[C---:B------:R-:W-:Y:S02]  /*48f0*/  IMAD R242, R3.reuse, R6, R242 ;  /* 0x0000000603f27224 */ /* 0x040fe400078e02f2 */
[--C-:B------:R-:W-:Y:S01]  /*4900*/  @!P1 IMAD.IADD R238, R238, 0x1, -R3.reuse ;  /* 0x00000001eeee9824 */ /* 0x100fe200078e0a03 */
[C---:B------:R-:W-:Y:S01]  /*4910*/  ISETP.GT.U32.AND P1, PT, R3.reuse, R232, PT ;  /* 0x000000e80300720c */ /* 0x040fe20003f24070 */
[----:B------:R-:W-:Y:S02]  /*4920*/  @!P4 IMAD.IADD R240, R240, 0x1, -R3 ;  /* 0x00000001f0f0c824 */ /* 0x000fe400078e0a03 */
[----:B------:R-:W-:Y:S01]  /*4930*/  IMAD.HI.U32 R6, R2, R248, RZ ;  /* 0x000000f802067227 */ /* 0x000fe200078e00ff */
[----:B------:R-:W-:-:S02]  /*4940*/  ISETP.GT.U32.AND P2, PT, R3, R238, PT ;  /* 0x000000ee0300720c */ /* 0x000fc40003f44070 */
[C---:B------:R-:W-:Y:S01]  /*4950*/  ISETP.GT.U32.AND P4, PT, R3.reuse, R240, PT ;  /* 0x000000f00300720c */ /* 0x040fe20003f84070 */
[----:B------:R-:W-:Y:S02]  /*4960*/  IMAD.MOV R6, RZ, RZ, -R6 ;  /* 0x000000ffff067224 */ /* 0x000fe400078e0a06 */
[----:B------:R-:W-:Y:S01]  /*4970*/  @!P5 IMAD.MOV R230, RZ, RZ, -R230 ;  /* 0x000000ffffe6d224 */ /* 0x000fe200078e0ae6 */
[C---:B------:R-:W-:Y:S01]  /*4980*/  ISETP.GT.U32.AND P5, PT, R3.reuse, R242, PT ;  /* 0x000000f20300720c */ /* 0x040fe20003fa4070 */
[----:B------:R-:W-:Y:S02]  /*4990*/  IMAD R248, R3, R6, R248 ;  /* 0x0000000603f87224 */ /* 0x000fe400078e02f8 */
[----:B------:R-:W-:-:S04]  /*49a0*/  IMAD.HI.U32 R6, R2, R250, RZ ;  /* 0x000000fa02067227 */ /* 0x000fc800078e00ff */
[--C-:B------:R-:W-:Y:S01]  /*49b0*/  @!P2 IMAD.IADD R238, R238, 0x1, -R3.reuse ;  /* 0x00000001eeeea824 */ /* 0x100fe200078e0a03 */
[C---:B------:R-:W-:Y:S01]  /*49c0*/  ISETP.GT.U32.AND P2, PT, R3.reuse, R248, PT ;  /* 0x000000f80300720c */ /* 0x040fe20003f44070 */
[----:B------:R-:W-:Y:S01]  /*49d0*/  @!P4 IMAD.IADD R240, R240, 0x1, -R3 ;  /* 0x00000001f0f0c824 */ /* 0x000fe200078e0a03 */
[----:B------:R-:W-:Y:S01]  /*49e0*/  ISETP.GE.AND P4, PT, R10, RZ, PT ;  /* 0x000000ff0a00720c */ /* 0x000fe20003f86270 */
[----:B------:R-:W-:Y:S01]  /*49f0*/  @!P0 IMAD.MOV R226, RZ, RZ, -R226 ;  /* 0x000000ffffe28224 */ /* 0x000fe200078e0ae2 */
[----:B------:R-:W-:Y:S01]  /*4a00*/  ISETP.GT.U32.AND P0, PT, R3, R236, PT ;  /* 0x000000ec0300720c */ /* 0x000fe20003f04070 */
[----:B------:R-:W-:Y:S02]  /*4a10*/  IMAD.MOV R6, RZ, RZ, -R6 ;  /* 0x000000ffff067224 */ /* 0x000fe400078e0a06 */
[----:B------:R-:W-:-:S04]  /*4a20*/  IMAD.HI.U32 R8, R2, R246, RZ ;  /* 0x000000f602087227 */ /* 0x000fc800078e00ff */
[--C-:B------:R-:W-:Y:S01]  /*4a30*/  @!P5 IMAD.IADD R242, R242, 0x1, -R3.reuse ;  /* 0x00000001f2f2d824 */ /* 0x100fe200078e0a03 */
[----:B------:R-:W-:Y:S01]  /*4a40*/  ISETP.GE.AND P5, PT, R11, RZ, PT ;  /* 0x000000ff0b00720c */ /* 0x000fe20003fa6270 */
[----:B------:R-:W-:Y:S01]  /*4a50*/  IMAD R250, R3, R6, R250 ;  /* 0x0000000603fa7224 */ /* 0x000fe200078e02fa */
[----:B------:R-:W-:Y:S01]  /*4a60*/  LOP3.LUT R11, R7, 0x17c, RZ, 0xfc, !PT ;  /* 0x0000017c070b7812 */ /* 0x000fe200078efcff */
[----:B------:R-:W-:Y:S02]  /*4a70*/  IMAD.MOV R8, RZ, RZ, -R8 ;  /* 0x000000ffff087224 */ /* 0x000fe400078e0a08 */
[--C-:B------:R-:W-:Y:S01]  /*4a80*/  @!P2 IMAD.IADD R248, R248, 0x1, -R3.reuse ;  /* 0x00000001f8f8a824 */ /* 0x100fe200078e0a03 */
[C---:B------:R-:W-:Y:S01]  /*4a90*/  ISETP.GT.U32.AND P2, PT, R3.reuse, R242, PT ;  /* 0x000000f20300720c */ /* 0x040fe20003f44070 */
[----:B------:R-:W-:Y:S01]  /*4aa0*/  @!P4 IMAD.MOV R240, RZ, RZ, -R240 ;  /* 0x000000fffff0c224 */ /* 0x000fe200078e0af0 */
[C---:B------:R-:W-:Y:S01]  /*4ab0*/  ISETP.GT.U32.AND P4, PT, R3.reuse, R250, PT ;  /* 0x000000fa0300720c */ /* 0x040fe20003f84070 */
[----:B------:R-:W-:Y:S01]  /*4ac0*/  IMAD R246, R3, R8, R246 ;  /* 0x0000000803f67224 */ /* 0x000fe200078e02f6 */
[----:B------:R-:W-:Y:S01]  /*4ad0*/  LOP3.LUT R8, R7, 0x174, RZ, 0xfc, !PT ;  /* 0x0000017407087812 */ /* 0x000fe200078efcff */
[--C-:B------:R-:W-:Y:S01]  /*4ae0*/  @!P0 IMAD.IADD R236, R236, 0x1, -R3.reuse ;  /* 0x00000001ecec8824 */ /* 0x100fe200078e0a03 */
[----:B------:R-:W-:Y:S01]  /*4af0*/  ISETP.GE.AND P0, PT, R9, RZ, PT ;  /* 0x000000ff0900720c */ /* 0x000fe20003f06270 */
[----:B------:R-:W-:Y:S01]  /*4b00*/  @!P1 IMAD.IADD R232, R232, 0x1, -R3 ;  /* 0x00000001e8e89824 */ /* 0x000fe200078e0a03 */
[----:B------:R-:W-:Y:S01]  /*4b10*/  IABS R252, R8 ;  /* 0x0000000800fc7213 */ /* 0x000fe20000000000 */
[----:B------:R-:W-:Y:S01]  /*4b20*/  @!P3 IMAD.MOV R236, RZ, RZ, -R236 ;  /* 0x000000ffffecb224 */ /* 0x000fe200078e0aec */
[----:B------:R-:W-:Y:S01]  /*4b30*/  LOP3.LUT R9, R7, 0x178, RZ, 0xfc, !PT ;  /* 0x0000017807097812 */ /* 0x000fe200078efcff */
[----:B------:R-:W-:Y:S01]  /*4b40*/  @!P6 IMAD.MOV R232, RZ, RZ, -R232 ;  /* 0x000000ffffe8e224 */ /* 0x000fe200078e0ae8 */
[C---:B------:R-:W-:Y:S01]  /*4b50*/  ISETP.GT.U32.AND P3, PT, R3.reuse, R248, PT ;  /* 0x000000f80300720c */ /* 0x040fe20003f64070 */
[----:B------:R-:W-:Y:S01]  /*4b60*/  IMAD.HI.U32 R6, R2, R252, RZ ;  /* 0x000000fc02067227 */ /* 0x000fe200078e00ff */
[----:B------:R-:W-:-:S02]  /*4b70*/  ISETP.GT.U32.AND P1, PT, R3, R246, PT ;  /* 0x000000f60300720c */ /* 0x000fc40003f24070 */
[----:B------:R-:W-:Y:S01]  /*4b80*/  IABS R103, R9 ;  /* 0x0000000900677213 */ /* 0x000fe20000000000 */
[--C-:B------:R-:W-:Y:S01]  /*4b90*/  @!P2 IMAD.IADD R242, R242, 0x1, -R3.reuse ;  /* 0x00000001f2f2a824 */ /* 0x100fe200078e0a03 */
[----:B------:R-:W-:Y:S01]  /*4ba0*/  IABS R107, R11 ;  /* 0x0000000b006b7213 */ /* 0x000fe20000000000 */
[----:B------:R-:W-:Y:S01]  /*4bb0*/  @!P4 IMAD.IADD R250, R250, 0x1, -R3 ;  /* 0x00000001fafac824 */ /* 0x000fe200078e0a03 */
[----:B------:R-:W-:Y:S01]  /*4bc0*/  ISETP.GE.AND P2, PT, R14, RZ, PT ;  /* 0x000000ff0e00720c */ /* 0x000fe20003f46270 */
[----:B------:R-:W-:Y:S01]  /*4bd0*/  IMAD.MOV R6, RZ, RZ, -R6 ;  /* 0x000000ffff067224 */ /* 0x000fe200078e0a06 */
[----:B------:R-:W-:Y:S01]  /*4be0*/  LOP3.LUT R14, R7, 0x188, RZ, 0xfc, !PT ;  /* 0x00000188070e7812 */ /* 0x000fe200078efcff */
[----:B------:R-:W-:Y:S01]  /*4bf0*/  @!P5 IMAD.MOV R242, RZ, RZ, -R242 ;  /* 0x000000fffff2d224 */ /* 0x000fe200078e0af2 */
[C---:B------:R-:W-:Y:S01]  /*4c00*/  ISETP.GT.U32.AND P5, PT, R3.reuse, R250, PT ;  /* 0x000000fa0300720c */ /* 0x040fe20003fa4070 */
[----:B------:R-:W-:Y:S01]  /*4c10*/  IMAD R252, R3, R6, R252 ;  /* 0x0000000603fc7224 */ /* 0x000fe200078e02fc */
[----:B------:R-:W-:Y:S01]  /*4c20*/  IABS R119, R14 ;  /* 0x0000000e00777213 */ /* 0x000fe20000000000 */
[----:B------:R-:W-:Y:S01]  /*4c30*/  IMAD.HI.U32 R6, R2, R103, RZ ;  /* 0x0000006702067227 */ /* 0x000fe200078e00ff */
[----:B------:R-:W-:-:S03]  /*4c40*/  ISETP.GE.AND P4, PT, R9, RZ, PT ;  /* 0x000000ff0900720c */ /* 0x000fc60003f86270 */
[--C-:B------:R-:W-:Y:S01]  /*4c50*/  @!P3 IMAD.IADD R248, R248, 0x1, -R3.reuse ;  /* 0x00000001f8f8b824 */ /* 0x100fe200078e0a03 */
[C---:B------:R-:W-:Y:S01]  /*4c60*/  ISETP.GT.U32.AND P3, PT, R3.reuse, R252, PT ;  /* 0x000000fc0300720c */ /* 0x040fe20003f64070 */
[----:B------:R-:W-:Y:S02]  /*4c70*/  IMAD.MOV R6, RZ, RZ, -R6 ;  /* 0x000000ffff067224 */ /* 0x000fe400078e0a06 */
[----:B------:R-:W-:Y:S01]  /*4c80*/  @!P1 IMAD.IADD R246, R246, 0x1, -R3 ;  /* 0x00000001f6f69824 */ /* 0x000fe200078e0a03 */
        /* <DEDUP_REMOVED lines=8> */
[----:B------:R-:W-:Y:S02]  /*4d10*/  @!P3 IMAD.IADD R252, R252, 0x1, -R3 ;  /* 0x00000001fcfcb824 */ /* 0x000fe400078e0a03 */
[----:B------:R-:W-:Y:S02]  /*4d20*/  IMAD.MOV R6, RZ, RZ, -R6 ;  /* 0x000000ffff067224 */ /* 0x000fe400078e0a06 */
[----:B------:R-:W-:Y:S01]  /*4d30*/  IMAD.HI.U32 R9, R2, R119, RZ ;  /* 0x0000007702097227 */ /* 0x000fe200078e00ff */
[----:B------:R-:W-:-:S03]  /*4d40*/  ISETP.GT.U32.AND P3, PT, R3, R252, PT ;  /* 0x000000fc0300720c */ /* 0x000fc60003f64070 */
[--C-:B------:R-:W-:Y:S01]  /*4d50*/  @!P6 IMAD.IADD R246, R246, 0x1, -R3.reuse ;  /* 0x00000001f6f6e824 */ /* 0x100fe200078e0a03 */
[----:B------:R-:W-:Y:S01]  /*4d60*/  ISETP.GE.AND P6, PT, R8, RZ, PT ;  /* 0x000000ff0800720c */ /* 0x000fe20003fc6270 */
[----:B------:R-:W-:Y:S01]  /*4d70*/  @!P5 IMAD.IADD R103, R103, 0x1, -R3 ;  /* 0x000000016767d824 */ /* 0x000fe200078e0a03 */
[----:B------:R-:W-:Y:S01]  /*4d80*/  ISETP.GE.AND P5, PT, R11, RZ, PT ;  /* 0x000000ff0b00720c */ /* 0x000fe20003fa6270 */
[----:B------:R-:W-:Y:S01]  /*4d90*/  @!P1 IMAD.MOV R246, RZ, RZ, -R246 ;  /* 0x000000fffff69224 */ /* 0x000fe200078e0af6 */
[----:B------:R-:W-:Y:S01]  /*4da0*/  LOP3.LUT R11, R7, 0x1a0, RZ, 0xfc, !PT ;  /* 0x000001a0070b7812 */ /* 0x000fe200078efcff */
[C---:B------:R-:W-:Y:S01]  /*4db0*/  IMAD R107, R3.reuse, R6, R107 ;  /* 0x00000006036b7224 */ /* 0x040fe200078e026b */
[----:B------:R-:W-:Y:S01]  /*4dc0*/  ISETP.GT.U32.AND P1, PT, R3, R103, PT ;  /* 0x000000670300720c */ /* 0x000fe20003f24070 */
[----:B------:R-:W-:Y:S01]  /*4dd0*/  @!P0 IMAD.MOV R238, RZ, RZ, -R238 ;  /* 0x000000ffffee8224 */ /* 0x000fe200078e0aee */
[----:B------:R-:W-:Y:S01]  /*4de0*/  ISETP.GE.AND P0, PT, R13, RZ, PT ;  /* 0x000000ff0d00720c */ /* 0x000fe20003f06270 */
[----:B------:R-:W-:Y:S01]  /*4df0*/  @!P3 IMAD.IADD R252, R252, 0x1, -R3 ;  /* 0x00000001fcfcb824 */ /* 0x000fe200078e0a03 */
[----:B------:R-:W-:Y:S01]  /*4e00*/  LOP3.LUT R13, R7, 0x184, RZ, 0xfc, !PT ;  /* 0x00000184070d7812 */ /* 0x000fe200078efcff */
[----:B------:R-:W-:Y:S01]  /*4e10*/  IMAD.MOV R10, RZ, RZ, -R9 ;  /* 0x000000ffff0a7224 */ /* 0x000fe200078e0a09 */
[----:B------:R-:W-:Y:S01]  /*4e20*/  ISETP.GT.U32.AND P3, PT, R3, R107, PT ;  /* 0x0000006b0300720c */ /* 0x000fe20003f64070 */
[----:B------:R-:W-:Y:S01]  /*4e30*/  IMAD.HI.U32 R6, R2, R111, RZ ;  /* 0x0000006f02067227 */ /* 0x000fe200078e00ff */
[----:B------:R-:W-:-:S02]  /*4e40*/  IABS R115, R13 ;  /* 0x0000000d00737213 */ /* 0x000fc40000000000 */
[----:B------:R-:W-:Y:S01]  /*4e50*/  LOP3.LUT R9, R7, 0x194, RZ, 0xfc, !PT ;  /* 0x0000019407097812 */ /* 0x000fe200078efcff */
[----:B------:R-:W-:Y:S01]  /*4e60*/  IMAD R119, R3, R10, R119 ;  /* 0x0000000a03777224 */ /* 0x000fe200078e0277 */
[----:B------:R-:W-:Y:S01]  /*4e70*/  LOP3.LUT R10, R7, 0x198, RZ, 0xfc, !PT ;  /* 0x00000198070a7812 */ /* 0x000fe200078efcff */
[----:B------:R-:W-:Y:S01]  /*4e80*/  @!P1 IMAD.IADD R103, R103, 0x1, -R3 ;  /* 0x0000000167679824 */ /* 0x000fe200078e0a03 */
[----:B------:R-:W-:Y:S01]  /*4e90*/  IABS R162, R9 ;  /* 0x0000000900a27213 */ /* 0x000fe20000000000 */
[----:B------:R-:W-:Y:S01]  /*4ea0*/  IMAD.HI.U32 R8, R2, R115, RZ ;  /* 0x0000007302087227 */ /* 0x000fe200078e00ff */
[----:B------:R-:W-:Y:S02]  /*4eb0*/  ISETP.GT.U32.AND P1, PT, R3, R119, PT ;  /* 0x000000770300720c */ /* 0x000fe40003f24070 */
[----:B------:R-:W-:Y:S01]  /*4ec0*/  IABS R160, R10 ;  /* 0x0000000a00a07213 */ /* 0x000fe20000000000 */
[----:B------:R-:W-:Y:S01]  /*4ed0*/  IMAD.MOV R6, RZ, RZ, -R6 ;  /* 0x000000ffff067224 */ /* 0x000fe200078e0a06 */
[----:B------:R-:W-:Y:S01]  /*4ee0*/  IABS R156, R11 ;  /* 0x0000000b009c7213 */ /* 0x000fe20000000000 */
[----:B------:R-:W-:-:S02]  /*4ef0*/  IMAD.MOV R8, RZ, RZ, -R8 ;  /* 0x000000ffff087224 */ /* 0x000fc400078e0a08 */
[----:B------:R-:W-:Y:S02]  /*4f00*/  @!P3 IMAD.IADD R107, R107, 0x1, -R3 ;  /* 0x000000016b6bb824 */ /* 0x000fe400078e0a03 */
[C---:B------:R-:W-:Y:S02]  /*4f10*/  IMAD R111, R3.reuse, R6, R111 ;  /* 0x00000006036f7224 */ /* 0x040fe400078e026f */
[C---:B------:R-:W-:Y:S01]  /*4f20*/  IMAD R115, R3.reuse, R8, R115 ;  /* 0x0000000803737224 */ /* 0x040fe200078e0273 */
[----:B------:R-:W-:Y:S01]  /*4f30*/  ISETP.GT.U32.AND P3, PT, R3, R107, PT ;  /* 0x0000006b0300720c */ /* 0x000fe20003f64070 */
[----:B------:R-:W-:Y:S01]  /*4f40*/  IMAD.HI.U32 R6, R2, R123, RZ ;  /* 0x0000007b02067227 */ /* 0x000fe200078e00ff */
[----:B------:R-:W-:-:S03]  /*4f50*/  LOP3.LUT R8, R7, 0x190, RZ, 0xfc, !PT ;  /* 0x0000019007087812 */ /* 0x000fc600078efcff */
[----:B------:R-:W-:Y:S01]  /*4f60*/  @!P1 IMAD.IADD R119, R119, 0x1, -R3 ;  /* 0x0000000177779824 */ /* 0x000fe200078e0a03 */
[----:B------:R-:W-:Y:S01]  /*4f70*/  IABS R164, R8 ;  /* 0x0000000800a47213 */ /* 0x000fe20000000000 */
[----:B------:R-:W-:Y:S02]  /*4f80*/  IMAD.MOV R6, RZ, RZ, -R6 ;  /* 0x000000ffff067224 */ /* 0x000fe400078e0a06 */
[----:B------:R-:W-:Y:S01]  /*4f90*/  @!P4 IMAD.MOV R103, RZ, RZ, -R103 ;  /* 0x000000ffff67c224 */ /* 0x000fe200078e0a67 */
[C---:B------:R-:W-:Y:S01]  /*4fa0*/  ISETP.GT.U32.AND P4, PT, R3.reuse, R119, PT ;  /* 0x000000770300720c */ /* 0x040fe20003f84070 */
[C---:B------:R-:W-:Y:S02]  /*4fb0*/  IMAD R123, R3.reuse, R6, R123 ;  /* 0x00000006037b7224 */ /* 0x040fe400078e027b */
[----:B------:R-:W-:Y:S01]  /*4fc0*/  @!P2 IMAD.MOV R250, RZ, RZ, -R250 ;  /* 0x000000fffffaa224 */ /* 0x000fe200078e0afa */
[----:B------:R-:W-:Y:S01]  /*4fd0*/  ISETP.GT.U32.AND P2, PT, R3, R115, PT ;  /* 0x000000730300720c */ /* 0x000fe20003f44070 */
[----:B------:R-:W-:-:S04]  /*4fe0*/  IMAD.HI.U32 R6, R2, R164, RZ ;  /* 0x000000a402067227 */ /* 0x000fc800078e00ff */
[----:B------:R-:W-:Y:S01]  /*4ff0*/  @!P3 IMAD.IADD R107, R107, 0x1, -R3 ;  /* 0x000000016b6bb824 */ /* 0x000fe200078e0a03 */
[----:B------:R-:W-:Y:S01]  /*5000*/  ISETP.GE.AND P3, PT, R13, RZ, PT ;  /* 0x000000ff0d00720c */ /* 0x000fe20003f66270 */
[----:B------:R-:W-:Y:S01]  /*5010*/  IMAD.MOV R6, RZ, RZ, -R6 ;  /* 0x000000ffff067224 */ /* 0x000fe200078e0a06 */
[----:B------:R-:W-:Y:S01]  /*5020*/  LOP3.LUT R13, R7, 0x1e0, RZ, 0xfc, !PT ;  /* 0x000001e0070d7812 */ /* 0x000fe200078efcff */
[----:B------:R-:W-:Y:S01]  /*5030*/  @!P0 IMAD.MOV R248, RZ, RZ, -R248 ;  /* 0x000000fffff88224 */ /* 0x000fe200078e0af8 */
[C---:B------:R-:W-:Y:S01]  /*5040*/  ISETP.GT.U32.AND P0, PT, R3.reuse, R111, PT ;  /* 0x0000006f0300720c */ /* 0x040fe20003f04070 */
[----:B------:R-:W-:Y:S01]  /*5050*/  @!P5 IMAD.MOV R107, RZ, RZ, -R107 ;  /* 0x000000ffff6bd224 */ /* 0x000fe200078e0a6b */
[C---:B------:R-:W-:Y:S01]  /*5060*/  ISETP.GT.U32.AND P5, PT, R3.reuse, R123, PT ;  /* 0x0000007b0300720c */ /* 0x040fe20003fa4070 */
[----:B------:R-:W-:Y:S01]  /*5070*/  IMAD R164, R3, R6, R164 ;  /* 0x0000000603a47224 */ /* 0x000fe200078e02a4 */
[----:B------:R-:W-:Y:S01]  /*5080*/  IABS R18, R13 ;  /* 0x0000000d00127213 */ /* 0x000fe20000000000 */
[----:B------:R-:W-:-:S02]  /*5090*/  @!P4 IMAD.IADD R119, R119, 0x1, -R3 ;  /* 0x000000017777c824 */ /* 0x000fc400078e0a03 */
[----:B------:R-:W-:Y:S01]  /*50a0*/  @!P2 IMAD.IADD R115, R115, 0x1, -R3 ;  /* 0x000000017373a824 */ /* 0x000fe200078e0a03 */
[----:B------:R-:W-:Y:S01]  /*50b0*/  ISETP.GT.U32.AND P4, PT, R3, R164, PT ;  /* 0x000000a40300720c */ /* 0x000fe20003f84070 */
[----:B------:R-:W-:-:S03]  /*50c0*/  IMAD.HI.U32 R6, R2, R162, RZ ;  /* 0x000000a202067227 */ /* 0x000fc600078e00ff */
[----:B------:R-:W-:Y:S01]  /*50d0*/  ISETP.GT.U32.AND P1, PT, R3, R115, PT ;  /* 0x000000730300720c */ /* 0x000fe20003f24070 */
[--C-:B------:R-:W-:Y:S01]  /*50e0*/  @!P0 IMAD.IADD R111, R111, 0x1, -R3.reuse ;  /* 0x000000016f6f8824 */ /* 0x100fe200078e0a03 */
[----:B------:R-:W-:Y:S01]  /*50f0*/  ISETP.GE.AND P0, PT, R14, RZ, PT ;  /* 0x000000ff0e00720c */ /* 0x000fe20003f06270 */
[--C-:B------:R-:W-:Y:S01]  /*5100*/  @!P5 IMAD.IADD R123, R123, 0x1, -R3.reuse ;  /* 0x000000017b7bd824 */ /* 0x100fe200078e0a03 */
[----:B------:R-:W-:Y:S01]  /*5110*/  ISETP.GE.AND P5, PT, R9, RZ, PT ;  /* 0x000000ff0900720c */ /* 0x000fe20003fa6270 */
[----:B------:R-:W-:Y:S01]  /*5120*/  IMAD.MOV R6, RZ, RZ, -R6 ;  /* 0x000000ffff067224 */ /* 0x000fe200078e0a06 */
[C---:B------:R-:W-:Y:S01]  /*5130*/  ISETP.GT.U32.AND P2, PT, R3.reuse, R111, PT ;  /* 0x0000006f0300720c */ /* 0x040fe20003f44070 */
[----:B------:R-:W-:Y:S01]  /*5140*/  @!P6 IMAD.MOV R252, RZ, RZ, -R252 ;  /* 0x000000fffffce224 */ /* 0x000fe200078e0afc */
[----:B------:R-:W-:Y:S01]  /*5150*/  ISETP.GE.AND P6, PT, R12, RZ, PT ;  /* 0x000000ff0c00720c */ /* 0x000fe20003fc6270 */
[----:B------:R-:W-:Y:S01]  /*5160*/  @!P4 IMAD.IADD R164, R164, 0x1, -R3 ;  /* 0x00000001a4a4c824 */ /* 0x000fe200078e0a03 */
[C---:B------:R-:W-:Y:S01]  /*5170*/  ISETP.GT.U32.AND P4, PT, R3.reuse, R123, PT ;  /* 0x0000007b0300720c */ /* 0x040fe20003f84070 */
[----:B------:R-:W-:Y:S01]  /*5180*/  IMAD R162, R3, R6, R162 ;  /* 0x0000000603a27224 */ /* 0x000fe200078e02a2 */
[C---:B------:R-:W-:Y:S01]  /*5190*/  LOP3.LUT R9, R7.reuse, 0x19c, RZ, 0xfc, !PT ;  /* 0x0000019c07097812 */ /* 0x040fe200078efcff */
[----:B------:R-:W-:Y:S01]  /*51a0*/  IMAD.HI.U32 R6, R2, R160, RZ ;  /* 0x000000a002067227 */ /* 0x000fe200078e00ff */
[----:B------:R-:W-:-:S02]  /*51b0*/  LOP3.LUT R12, R7, 0x1b0, RZ, 0xfc, !PT ;  /* 0x000001b0070c7812 */ /* 0x000fc400078efcff */
[----:B------:R-:W-:Y:S01]  /*51c0*/  IABS R158, R9 ;  /* 0x00000009009e7213 */ /* 0x000fe20000000000 */
[----:B------:R-:W-:Y:S01]  /*51d0*/  @!P1 IMAD.IADD R115, R115, 0x1, -R3 ;  /* 0x0000000173739824 */ /* 0x000fe200078e0a03 */
[----:B------:R-:W-:Y:S01]  /*51e0*/  ISETP.GE.AND P1, PT, R8, RZ, PT ;  /* 0x000000ff0800720c */ /* 0x000fe20003f26270 */
[----:B------:R-:W-:Y:S01]  /*51f0*/  IMAD.MOV R6, RZ, RZ, -R6 ;  /* 0x000000ffff067224 */ /* 0x000fe200078e0a06 */
[----:B------:R-:W-:Y:S01]  /*5200*/  IABS R148, R12 ;  /* 0x0000000c00947213 */ /* 0x000fe20000000000 */
[----:B------:R-:W-:Y:S01]  /*5210*/  @!P3 IMAD.MOV R115, RZ, RZ, -R115 ;  /* 0x000000ffff73b224 */ /* 0x000fe200078e0a73 */
[C---:B------:R-:W-:Y:S01]  /*5220*/  ISETP.GT.U32.AND P3, PT, R3.reuse, R162, PT ;  /* 0x000000a20300720c */ /* 0x040fe20003f64070 */
[----:B------:R-:W-:Y:S01]  /*5230*/  IMAD R160, R3, R6, R160 ;  /* 0x0000000603a07224 */ /* 0x000fe200078e02a0 */
[----:B------:R-:W-:Y:S01]  /*5240*/  IABS R14, R21 ;  /* 0x00000015000e7213 */ /* 0x000fe20000000000 */
[--C-:B------:R-:W-:Y:S01]  /*5250*/  @!P2 IMAD.IADD R111, R111, 0x1, -R3.reuse ;  /* 0x000000016f6fa824 */ /* 0x100fe200078e0a03 */
[----:B------:R-:W-:Y:S01]  /*5260*/  ISETP.GE.AND P2, PT, R15, RZ, PT ;  /* 0x000000ff0f00720c */ /* 0x000fe20003f46270 */
[----:B------:R-:W-:Y:S01]  /*5270*/  @!P4 IMAD.IADD R123, R123, 0x1, -R3 ;  /* 0x000000017b7bc824 */ /* 0x000fe200078e0a03 */
[C---:B------:R-:W-:Y:S01]  /*5280*/  ISETP.GT.U32.AND P4, PT, R3.reuse, R160, PT ;  /* 0x000000a00300720c */ /* 0x040fe20003f84070 */
[----:B------:R-:W-:Y:S01]  /*5290*/  @!P6 IMAD.MOV R111, RZ, RZ, -R111 ;  /* 0x000000ffff6fe224 */ /* 0x000fe200078e0a6f */
[----:B------:R-:W-:Y:S01]  /*52a0*/  ISETP.GT.U32.AND P6, PT, R3, R164, PT ;  /* 0x000000a40300720c */ /* 0x000fe20003fc4070 */
[----:B------:R-:W-:Y:S01]  /*52b0*/  IMAD.HI.U32 R6, R2, R158, RZ ;  /* 0x0000009e02067227 */ /* 0x000fe200078e00ff */
[----:B------:R-:W-:-:S03]  /*52c0*/  LOP3.LUT R15, R7, 0x1e4, RZ, 0xfc, !PT ;  /* 0x000001e4070f7812 */ /* 0x000fc600078efcff */
[--C-:B------:R-:W-:Y:S01]  /*52d0*/  @!P3 IMAD.IADD R162, R162, 0x1, -R3.reuse ;  /* 0x00000001a2a2b824 */ /* 0x100fe200078e0a03 */
[----:B------:R-:W-:Y:S01]  /*52e0*/  ISETP.GE.AND P3, PT, R11, RZ, PT ;  /* 0x000000ff0b00720c */ /* 0x000fe20003f66270 */
[----:B------:R-:W-:Y:S01]  /*52f0*/  IMAD.MOV R6, RZ, RZ, -R6 ;  /* 0x000000ffff067224 */ /* 0x000fe200078e0a06 */
[----:B------:R-:W-:Y:S01]  /*5300*/  LOP3.LUT R11, R7, 0x1ac, RZ, 0xfc, !PT ;  /* 0x000001ac070b7812 */ /* 0x000fe200078efcff */
[----:B------:R-:W-:Y:S01]  /*5310*/  IMAD.HI.U32 R8, R2, R156, RZ ;  /* 0x0000009c02087227 */ /* 0x000fe200078e00ff */
[----:B------:R-:W-:Y:S02]  /*5320*/  IABS R20, R15 ;  /* 0x0000000f00147213 */ /* 0x000fe40000000000 */
[----:B------:R-:W-:Y:S01]  /*5330*/  IABS R150, R11 ;  /* 0x0000000b00967213 */ /* 0x000fe20000000000 */
[--C-:B------:R-:W-:Y:S01]  /*5340*/  @!P4 IMAD.IADD R160, R160, 0x1, -R3.reuse ;  /* 0x00000001a0a0c824 */ /* 0x100fe200078e0a03 */
[----:B------:R-:W-:Y:S01]  /*5350*/  ISETP.GT.U32.AND P4, PT, R3, R162, PT ;  /* 0x000000a20300720c */ /* 0x000fe20003f84070 */
[----:B------:R-:W-:Y:S01]  /*5360*/  @!P6 IMAD.IADD R164, R164, 0x1, -R3 ;  /* 0x00000001a4a4e824 */ /* 0x000fe200078e0a03 */
[----:B------:R-:W-:Y:S01]  /*5370*/  ISETP.GE.AND P6, PT, R9, RZ, PT ;  /* 0x000000ff0900720c */ /* 0x000fe20003fc6270 */
[----:B------:R-:W-:Y:S01]  /*5380*/  IMAD R158, R3, R6, R158 ;  /* 0x00000006039e7224 */ /* 0x000fe200078e029e */
[----:B------:R-:W-:Y:S01]  /*5390*/  LOP3.LUT R9, R7, 0x1a4, RZ, 0xfc, !PT ;  /* 0x000001a407097812 */ /* 0x000fe200078efcff */
[----:B------:R-:W-:-:S02]  /*53a0*/  IMAD.MOV R8, RZ, RZ, -R8 ;  /* 0x000000ffff087224 */ /* 0x000fc400078e0a08 */
[----:B------:R-:W-:Y:S01]  /*53b0*/  @!P1 IMAD.MOV R164, RZ, RZ, -R164 ;  /* 0x000000ffffa49224 */ /* 0x000fe200078e0aa4 */
[C---:B------:R-:W-:Y:S01]  /*53c0*/  ISETP.GT.U32.AND P1, PT, R3.reuse, R158, PT ;  /* 0x0000009e0300720c */ /* 0x040fe20003f24070 */
[C---:B------:R-:W-:Y:S01]  /*53d0*/  IMAD R156, R3.reuse, R8, R156 ;  /* 0x00000008039c7224 */ /* 0x040fe200078e029c */
[----:B------:R-:W-:Y:S01]  /*53e0*/  IABS R154, R9 ;  /* 0x00000009009a7213 */ /* 0x000fe20000000000 */
[----:B------:R-:W-:Y:S01]  /*53f0*/  @!P0 IMAD.MOV R119, RZ, RZ, -R119 ;  /* 0x000000ffff778224 */ /* 0x000fe200078e0a77 */
[----:B------:R-:W-:Y:S01]  /*5400*/  ISETP.GE.AND P0, PT, R10, RZ, PT ;  /* 0x000000ff0a00720c */ /* 0x000fe20003f06270 */
[----:B------:R-:W-:Y:S01]  /*5410*/  @!P4 IMAD.IADD R162, R162, 0x1, -R3 ;  /* 0x00000001a2a2c824 */ /* 0x000fe200078e0a03 */
[----:B------:R-:W-:Y:S01]  /*5420*/  ISETP.GT.U32.AND P4, PT, R3, R156, PT ;  /* 0x0000009c0300720c */ /* 0x000fe20003f84070 */
[----:B------:R-:W-:Y:S01]  /*5430*/  IMAD.HI.U32 R6, R2, R154, RZ ;  /* 0x0000009a02067227 */ /* 0x000fe200078e00ff */
[----:B------:R-:W-:-:S03]  /*5440*/  LOP3.LUT R10, R7, 0x1a8, RZ, 0xfc, !PT ;  /* 0x000001a8070a7812 */ /* 0x000fc600078efcff */
[----:B------:R-:W-:Y:S01]  /*5450*/  @!P2 IMAD.MOV R123, RZ, RZ, -R123 ;  /* 0x000000ffff7ba224 */ /* 0x000fe200078e0a7b */
[C---:B------:R-:W-:Y:S01]  /*5460*/  ISETP.GT.U32.AND P2, PT, R3.reuse, R160, PT ;  /* 0x000000a00300720c */ /* 0x040fe20003f44070 */
[----:B------:R-:W-:Y:S01]  /*5470*/  @!P1 IMAD.IADD R158, R158, 0x1, -R3 ;  /* 0x000000019e9e9824 */ /* 0x000fe200078e0a03 */
[----:B------:R-:W-:Y:S01]  /*5480*/  IABS R152, R10 ;  /* 0x0000000a00987213 */ /* 0x000fe20000000000 */
[----:B------:R-:W-:Y:S02]  /*5490*/  IMAD.MOV R6, RZ, RZ, -R6 ;  /* 0x000000ffff067224 */ /* 0x000fe400078e0a06 */
[----:B------:R-:W-:Y:S01]  /*54a0*/  @!P5 IMAD.MOV R162, RZ, RZ, -R162 ;  /* 0x000000ffffa2d224 */ /* 0x000fe200078e0aa2 */
[C---:B------:R-:W-:Y:S01]  /*54b0*/  ISETP.GT.U32.AND P5, PT, R3.reuse, R158, PT ;  /* 0x0000009e0300720c */ /* 0x040fe20003fa4070 */
[----:B------:R-:W-:Y:S02]  /*54c0*/  IMAD R154, R3, R6, R154 ;  /* 0x00000006039a7224 */ /* 0x000fe400078e029a */
[----:B------:R-:W-:-:S03]  /*54d0*/  IMAD.HI.U32 R6, R2, R152, RZ ;  /* 0x0000009802067227 */ /* 0x000fc600078e00ff */
[C---:B------:R-:W-:Y:S01]  /*54e0*/  ISETP.GT.U32.AND P1, PT, R3.reuse, R154, PT ;  /* 0x0000009a0300720c */ /* 0x040fe20003f24070 */
[--C-:B------:R-:W-:Y:S02]  /*54f0*/  @!P4 IMAD.IADD R156, R156, 0x1, -R3.reuse ;  /* 0x000000019c9cc824 */ /* 0x100fe400078e0a03 */
[----:B------:R-:W-:Y:S02]  /*5500*/  IMAD.MOV R6, RZ, RZ, -R6 ;  /* 0x000000ffff067224 */ /* 0x000fe400078e0a06 */
[----:B------:R-:W-:Y:S01]  /*5510*/  @!P2 IMAD.IADD R160, R160, 0x1, -R3 ;  /* 0x00000001a0a0a824 */ /* 0x000fe200078e0a03 */
[C---:B------:R-:W-:Y:S01]  /*5520*/  ISETP.GT.U32.AND P4, PT, R3.reuse, R156, PT ;  /* 0x0000009c0300720c */ /* 0x040fe20003f84070 */
[----:B------:R-:W-:Y:S01]  /*5530*/  IMAD R152, R3, R6, R152 ;  /* 0x0000000603987224 */ /* 0x000fe200078e0298 */
[----:B------:R-:W-:Y:S01]  /*5540*/  ISETP.GE.AND P2, PT, R9, RZ, PT ;  /* 0x000000ff0900720c */ /* 0x000fe20003f46270 */
[----:B------:R-:W-:-:S04]  /*5550*/  IMAD.HI.U32 R9, R2, R148, RZ ;  /* 0x0000009402097227 */ /* 0x000fc800078e00ff */
[----:B------:R-:W-:Y:S01]  /*5560*/  @!P5 IMAD.IADD R158, R158, 0x1, -R3 ;  /* 0x000000019e9ed824 */ /* 0x000fe200078e0a03 */
[----:B------:R-:W-:Y:S01]  /*5570*/  ISETP.GT.U32.AND P5, PT, R3, R152, PT ;  /* 0x000000980300720c */ /* 0x000fe20003fa4070 */
[----:B------:R-:W-:Y:S02]  /*5580*/  IMAD.MOV R9, RZ, RZ, -R9 ;  /* 0x000000ffff097224 */ /* 0x000fe400078e0a09 */
[----:B------:R-:W-:-:S04]  /*5590*/  IMAD.HI.U32 R8, R2, R150, RZ ;  /* 0x0000009602087227 */ /* 0x000fc800078e00ff */
[----:B------:R-:W-:Y:S01]  /*55a0*/  IMAD R148, R3, R9, R148 ;  /* 0x0000000903947224 */ /* 0x000fe200078e0294 */
[----:B------:R-:W-:Y:S01]  /*55b0*/  LOP3.LUT R9, R7, 0x1b8, RZ, 0xfc, !PT ;  /* 0x000001b807097812 */ /* 0x000fe200078efcff */
[--C-:B------:R-:W-:Y:S02]  /*55c0*/  @!P4 IMAD.IADD R156, R156, 0x1, -R3.reuse ;  /* 0x000000019c9cc824 */ /* 0x100fe400078e0a03 */
[----:B------:R-:W-:Y:S01]  /*55d0*/  IMAD.MOV R8, RZ, RZ, -R8 ;  /* 0x000000ffff087224 */ /* 0x000fe200078e0a08 */
[----:B------:R-:W-:Y:S01]  /*55e0*/  IABS R84, R9 ;  /* 0x0000000900547213 */ /* 0x000fe20000000000 */
[----:B------:R-:W-:Y:S01]  /*55f0*/  @!P3 IMAD.MOV R156, RZ, RZ, -R156 ;  /* 0x000000ffff9cb224 */ /* 0x000fe200078e0a9c */
[C---:B------:R-:W-:Y:S01]  /*5600*/  ISETP.GT.U32.AND P3, PT, R3.reuse, R148, PT ;  /* 0x000000940300720c */ /* 0x040fe20003f64070 */
[----:B------:R-:W-:Y:S01]  /*5610*/  IMAD R150, R3, R8, R150 ;  /* 0x0000000803967224 */ /* 0x000fe200078e0296 */
[----:B------:R-:W-:Y:S01]  /*5620*/  LOP3.LUT R8, R7, 0x1b4, RZ, 0xfc, !PT ;  /* 0x000001b407087812 */ /* 0x000fe200078efcff */
[----:B------:R-:W-:-:S02]  /*5630*/  @!P5 IMAD.IADD R152, R152, 0x1, -R3 ;  /* 0x000000019898d824 */ /* 0x000fc400078e0a03 */
[--C-:B------:R-:W-:Y:S01]  /*5640*/  @!P1 IMAD.IADD R154, R154, 0x1, -R3.reuse ;  /* 0x000000019a9a9824 */ /* 0x100fe200078e0a03 */
[----:B------:R-:W-:Y:S01]  /*5650*/  IABS R146, R8 ;  /* 0x0000000800927213 */ /* 0x000fe20000000000 */
[----:B------:R-:W-:Y:S01]  /*5660*/  @!P0 IMAD.MOV R160, RZ, RZ, -R160 ;  /* 0x000000ffffa08224 */ /* 0x000fe200078e0aa0 */
[C---:B------:R-:W-:Y:S01]  /*5670*/  ISETP.GT.U32.AND P5, PT, R3.reuse, R152, PT ;  /* 0x000000980300720c */ /* 0x040fe20003fa4070 */
[----:B------:R-:W-:Y:S01]  /*5680*/  @!P6 IMAD.MOV R158, RZ, RZ, -R158 ;  /* 0x000000ffff9ee224 */ /* 0x000fe200078e0a9e */
[C---:B------:R-:W-:Y:S01]  /*5690*/  ISETP.GT.U32.AND P1, PT, R3.reuse, R154, PT ;  /* 0x0000009a0300720c */ /* 0x040fe20003f24070 */
[----:B------:R-:W-:Y:S01]  /*56a0*/  IMAD.HI.U32 R6, R2, R146, RZ ;  /* 0x0000009202067227 */ /* 0x000fe200078e00ff */
[----:B------:R-:W-:Y:S02]  /*56b0*/  ISETP.GE.AND P0, PT, R10, RZ, PT ;  /* 0x000000ff0a00720c */ /* 0x000fe40003f06270 */
[----:B------:R-:W-:Y:S01]  /*56c0*/  ISETP.GT.U32.AND P4, PT, R3, R150, PT ;  /* 0x000000960300720c */ /* 0x000fe20003f84070 */
[----:B------:R-:W-:Y:S01]  /*56d0*/  @!P3 IMAD.IADD R148, R148, 0x1, -R3 ;  /* 0x000000019494b824 */ /* 0x000fe200078e0a03 */
[----:B------:R-:W-:Y:S01]  /*56e0*/  LOP3.LUT R10, R7, 0x1bc, RZ, 0xfc, !PT ;  /* 0x000001bc070a7812 */ /* 0x000fe200078efcff */
[----:B------:R-:W-:Y:S01]  /*56f0*/  IMAD.MOV R6, RZ, RZ, -R6 ;  /* 0x000000ffff067224 */ /* 0x000fe200078e0a06 */
[----:B------:R-:W-:-:S02]  /*5700*/  ISETP.GE.AND P6, PT, R11, RZ, PT ;  /* 0x000000ff0b00720c */ /* 0x000fc40003fc6270 */
[C---:B------:R-:W-:Y:S01]  /*5710*/  ISETP.GT.U32.AND P3, PT, R3.reuse, R148, PT ;  /* 0x000000940300720c */ /* 0x040fe20003f64070 */
[----:B------:R-:W-:Y:S01]  /*5720*/  IMAD R146, R3, R6, R146 ;  /* 0x0000000603927224 */ /* 0x000fe200078e0292 */
[----:B------:R-:W-:Y:S01]  /*5730*/  IABS R80, R10 ;  /* 0x0000000a00507213 */ /* 0x000fe20000000000 */
[----:B------:R-:W-:Y:S01]  /*5740*/  IMAD.HI.U32 R6, R2, R84, RZ ;  /* 0x0000005402067227 */ /* 0x000fe200078e00ff */
[----:B------:R-:W-:-:S03]  /*5750*/  LOP3.LUT R11, R7, 0x1c0, RZ, 0xfc, !PT ;  /* 0x000001c0070b7812 */ /* 0x000fc600078efcff */
[--C-:B------:R-:W-:Y:S01]  /*5760*/  @!P5 IMAD.IADD R152, R152, 0x1, -R3.reuse ;  /* 0x000000019898d824 */ /* 0x100fe200078e0a03 */
[----:B------:R-:W-:Y:S01]  /*5770*/  ISETP.GE.AND P5, PT, R8, RZ, PT ;  /* 0x000000ff0800720c */ /* 0x000fe20003fa6270 */
[----:B------:R-:W-:Y:S01]  /*5780*/  IMAD.MOV R8, RZ, RZ, -R6 ;  /* 0x000000ffff087224 */ /* 0x000fe200078e0a06 */
[----:B------:R-:W-:Y:S01]  /*5790*/  IABS R76, R11 ;  /* 0x0000000b004c7213 */ /* 0x000fe20000000000 */
[--C-:B------:R-:W-:Y:S01]  /*57a0*/  @!P1 IMAD.IADD R154, R154, 0x1, -R3.reuse ;  /* 0x000000019a9a9824 */ /* 0x100fe200078e0a03 */
[----:B------:R-:W-:Y:S01]  /*57b0*/  ISETP.GE.AND P1, PT, R12, RZ, PT ;  /* 0x000000ff0c00720c */ /* 0x000fe20003f26270 */
[----:B------:R-:W-:Y:S01]  /*57c0*/  IMAD R84, R3, R8, R84 ;  /* 0x0000000803547224 */ /* 0x000fe200078e0254 */
[----:B------:R-:W-:Y:S01]  /*57d0*/  LOP3.LUT R12, R7, 0x1dc, RZ, 0xfc, !PT ;  /* 0x000001dc070c7812 */ /* 0x000fe200078efcff */
[----:B------:R-:W-:Y:S02]  /*57e0*/  @!P3 IMAD.IADD R148, R148, 0x1, -R3 ;  /* 0x000000019494b824 */ /* 0x000fe400078e0a03 */
[----:B------:R-:W-:Y:S01]  /*57f0*/  @!P2 IMAD.MOV R154, RZ, RZ, -R154 ;  /* 0x000000ffff9aa224 */ /* 0x000fe200078e0a9a */
[C---:B------:R-:W-:Y:S01]  /*5800*/  ISETP.GT.U32.AND P3, PT, R3.reuse, R84, PT ;  /* 0x000000540300720c */ /* 0x040fe20003f64070 */
[----:B------:R-:W-:Y:S01]  /*5810*/  IMAD.HI.U32 R6, R2, R80, RZ ;  /* 0x0000005002067227 */ /* 0x000fe200078e00ff */
[----:B------:R-:W-:-:S02]  /*5820*/  ISETP.GT.U32.AND P2, PT, R3, R146, PT ;  /* 0x000000920300720c */ /* 0x000fc40003f44070 */
[----:B------:R-:W-:Y:S01]  /*5830*/  IABS R22, R12 ;  /* 0x0000000c00167213 */ /* 0x000fe20000000000 */
[--C-:B------:R-:W-:Y:S02]  /*5840*/  @!P4 IMAD.IADD R150, R150, 0x1, -R3.reuse ;  /* 0x000000019696c824 */ /* 0x100fe400078e0a03 */
[----:B------:R-:W-:Y:S02]  /*5850*/  IMAD.MOV R6, RZ, RZ, -R6 ;  /* 0x000000ffff067224 */ /* 0x000fe400078e0a06 */
[----:B------:R-:W-:Y:S01]  /*5860*/  @!P1 IMAD.MOV R148, RZ, RZ, -R148 ;  /* 0x000000ffff949224 */ /* 0x000fe200078e0a94 */
[C---:B------:R-:W-:Y:S01]  /*5870*/  ISETP.GT.U32.AND P4, PT, R3.reuse, R150, PT ;  /* 0x000000960300720c */ /* 0x040fe20003f84070 */
[----:B------:R-:W-:Y:S02]  /*5880*/  IMAD R80, R3, R6, R80 ;  /* 0x0000000603507224 */ /* 0x000fe400078e0250 */
[----:B------:R-:W-:Y:S01]  /*5890*/  @!P3 IMAD.IADD R84, R84, 0x1, -R3 ;  /* 0x000000015454b824 */ /* 0x000fe200078e0a03 */
[----:B------:R-:W-:Y:S01]  /*58a0*/  ISETP.GE.AND P3, PT, R11, RZ, PT ;  /* 0x000000ff0b00720c */ /* 0x000fe20003f66270 */
[----:B------:R-:W-:Y:S01]  /*58b0*/  IMAD.HI.U32 R6, R2, R76, RZ ;  /* 0x0000004c02067227 */ /* 0x000fe200078e00ff */
[----:B------:R-:W-:-:S02]  /*58c0*/  LOP3.LUT R11, R7, 0x1d4, RZ, 0xfc, !PT ;  /* 0x000001d4070b7812 */ /* 0x000fc400078efcff */
[C---:B------:R-:W-:Y:S01]  /*58d0*/  ISETP.GT.U32.AND P1, PT, R3.reuse, R84, PT ;  /* 0x000000540300720c */ /* 0x040fe20003f24070 */
[--C-:B------:R-:W-:Y:S01]  /*58e0*/  @!P2 IMAD.IADD R146, R146, 0x1, -R3.reuse ;  /* 0x000000019292a824 */ /* 0x100fe200078e0a03 */
[----:B------:R-:W-:Y:S01]  /*58f0*/  IABS R26, R11 ;  /* 0x0000000b001a7213 */ /* 0x000fe20000000000 */
[----:B------:R-:W-:Y:S02]  /*5900*/  IMAD.MOV R8, RZ, RZ, -R6 ;  /* 0x000000ffff087224 */ /* 0x000fe400078e0a06 */
[--C-:B------:R-:W-:Y:S01]  /*5910*/  @!P4 IMAD.IADD R150, R150, 0x1, -R3.reuse ;  /* 0x000000019696c824 */ /* 0x100fe200078e0a03 */
[C---:B------:R-:W-:Y:S01]  /*5920*/  ISETP.GT.U32.AND P2, PT, R3.reuse, R146, PT ;  /* 0x000000920300720c */ /* 0x040fe20003f44070 */
[----:B------:R-:W-:Y:S01]  /*5930*/  IMAD R76, R3, R8, R76 ;  /* 0x00000008034c7224 */ /* 0x000fe200078e024c */
[----:B------:R-:W-:Y:S01]  /*5940*/  ISETP.GE.AND P4, PT, R9, RZ, PT ;  /* 0x000000ff0900720c */ /* 0x000fe20003f86270 */
[----:B------:R-:W-:Y:S01]  /*5950*/  @!P6 IMAD.MOV R150, RZ, RZ, -R150 ;  /* 0x000000ffff96e224 */ /* 0x000fe200078e0a96 */
[----:B------:R-:W-:Y:S01]  /*5960*/  LOP3.LUT R9, R7, 0x1c4, RZ, 0xfc, !PT ;  /* 0x000001c407097812 */ /* 0x000fe200078efcff */
[----:B------:R-:W-:Y:S01]  /*5970*/  @!P0 IMAD.MOV R152, RZ, RZ, -R152 ;  /* 0x000000ffff988224 */ /* 0x000fe200078e0a98 */
[C---:B------:R-:W-:Y:S01]  /*5980*/  ISETP.GT.U32.AND P6, PT, R3.reuse, R80, PT ;  /* 0x000000500300720c */ /* 0x040fe20003fc4070 */
[----:B------:R-:W-:Y:S01]  /*5990*/  @!P1 IMAD.IADD R84, R84, 0x1, -R3 ;  /* 0x0000000154549824 */ /* 0x000fe200078e0a03 */
[----:B------:R-:W-:-:S02]  /*59a0*/  ISETP.GT.U32.AND P1, PT, R3, R76, PT ;  /* 0x0000004c0300720c */ /* 0x000fc40003f24070 */
[----:B------:R-:W-:Y:S02]  /*59b0*/  IABS R34, R9 ;  /* 0x0000000900227213 */ /* 0x000fe40000000000 */
[----:B------:R-:W-:Y:S01]  /*59c0*/  ISETP.GE.AND P0, PT, R10, RZ, PT ;  /* 0x000000ff0a00720c */ /* 0x000fe20003f06270 */
[--C-:B------:R-:W-:Y:S01]  /*59d0*/  @!P2 IMAD.IADD R146, R146, 0x1, -R3.reuse ;  /* 0x000000019292a824 */ /* 0x100fe200078e0a03 */
[----:B------:R-:W-:Y:S01]  /*59e0*/  ISETP.GE.AND P2, PT, R9, RZ, PT ;  /* 0x000000ff0900720c */ /* 0x000fe20003f46270 */
[----:B------:R-:W-:Y:S01]  /*59f0*/  IMAD.HI.U32 R6, R2, R34, RZ ;  /* 0x0000002202067227 */ /* 0x000fe200078e00ff */
[C---:B------:R-:W-:Y:S02]  /*5a00*/  LOP3.LUT R9, R7.reuse, 0x1c8, RZ, 0xfc, !PT ;  /* 0x000001c807097812 */ /* 0x040fe400078efcff */
[----:B------:R-:W-:Y:S01]  /*5a10*/  LOP3.LUT R10, R7, 0x1d0, RZ, 0xfc, !PT ;  /* 0x000001d0070a7812 */ /* 0x000fe200078efcff */
[----:B------:R-:W-:Y:S01]  /*5a20*/  IMAD.MOV R6, RZ, RZ, -R6 ;  /* 0x000000ffff067224 */ /* 0x000fe200078e0a06 */
[----:B------:R-:W-:Y:S01]  /*5a30*/  IABS R8, R9 ;  /* 0x0000000900087213 */ /* 0x000fe20000000000 */
[----:B------:R-:W-:Y:S01]  /*5a40*/  @!P1 IMAD.IADD R76, R76, 0x1, -R3 ;  /* 0x000000014c4c9824 */ /* 0x000fe200078e0a03 */
[----:B------:R-:W-:Y:S01]  /*5a50*/  IABS R30, R10 ;  /* 0x0000000a001e7213 */ /* 0x000fe20000000000 */
[----:B------:R-:W-:-:S02]  /*5a60*/  IMAD R34, R3, R6, R34 ;  /* 0x0000000603227224 */ /* 0x000fc400078e0222 */
[----:B------:R-:W-:Y:S01]  /*5a70*/  IMAD.HI.U32 R6, R2, R8, RZ ;  /* 0x0000000802067227 */ /* 0x000fe200078e00ff */
[----:B------:R-:W-:-:S03]  /*5a80*/  ISETP.GT.U32.AND P1, PT, R3, R76, PT ;  /* 0x0000004c0300720c */ /* 0x000fc60003f24070 */
[----:B------:R-:W-:Y:S02]  /*5a90*/  IMAD.MOV R6, RZ, RZ, -R6 ;  /* 0x000000ffff067224 */ /* 0x000fe400078e0a06 */
[--C-:B------:R-:W-:Y:S02]  /*5aa0*/  @!P6 IMAD.IADD R80, R80, 0x1, -R3.reuse ;  /* 0x000000015050e824 */ /* 0x100fe400078e0a03 */
[C---:B------:R-:W-:Y:S02]  /*5ab0*/  IMAD R6, R3.reuse, R6, R8 ;  /* 0x0000000603067224 */ /* 0x040fe400078e0208 */
[----:B------:R-:W-:Y:S01]  /*5ac0*/  @!P5 IMAD.MOV R146, RZ, RZ, -R146 ;  /* 0x000000ffff92d224 */ /* 0x000fe200078e0a92 */
[----:B------:R-:W-:Y:S01]  /*5ad0*/  ISETP.GT.U32.AND P6, PT, R3, R80, PT ;  /* 0x000000500300720c */ /* 0x000fe20003fc4070 */
[----:B------:R-:W-:Y:S01]  /*5ae0*/  @!P4 IMAD.MOV R84, RZ, RZ, -R84 ;  /* 0x000000ffff54c224 */ /* 0x000fe200078e0a54 */
[----:B------:R-:W-:Y:S01]  /*5af0*/  ISETP.GE.AND P5, PT, R9, RZ, PT ;  /* 0x000000ff0900720c */ /* 0x000fe20003fa6270 */
[----:B------:R-:W-:Y:S01]  /*5b00*/  @!P1 IMAD.IADD R76, R76, 0x1, -R3 ;  /* 0x000000014c4c9824 */ /* 0x000fe200078e0a03 */
[----:B------:R-:W-:-:S02]  /*5b10*/  ISETP.GT.U32.AND P1, PT, R3, R6, PT ;  /* 0x000000060300720c */ /* 0x000fc40003f24070 */
[----:B------:R-:W-:Y:S01]  /*5b20*/  LOP3.LUT R9, R7, 0x1cc, RZ, 0xfc, !PT ;  /* 0x000001cc07097812 */ /* 0x000fe200078efcff */
[----:B------:R-:W-:Y:S01]  /*5b30*/  @!P3 IMAD.MOV R76, RZ, RZ, -R76 ;  /* 0x000000ffff4cb224 */ /* 0x000fe200078e0a4c */
[----:B------:R-:W-:Y:S01]  /*5b40*/  ISETP.GE.AND P3, PT, R11, RZ, PT ;  /* 0x000000ff0b00720c */ /* 0x000fe20003f66270 */
[----:B------:R-:W-:Y:S01]  /*5b50*/  IMAD.HI.U32 R11, R2, R20, RZ ;  /* 0x00000014020b7227 */ /* 0x000fe200078e00ff */
[----:B------:R-:W-:Y:S02]  /*5b60*/  ISETP.GE.AND P4, PT, R9, RZ, PT ;  /* 0x000000ff0900720c */ /* 0x000fe40003f86270 */
[----:B------:R-:W-:Y:S01]  /*5b70*/  IABS R28, R9 ;  /* 0x00000009001c7213 */ /* 0x000fe20000000000 */
[----:B------:R-:W-:Y:S01]  /*5b80*/  @!P6 IMAD.IADD R80, R80, 0x1, -R3 ;  /* 0x000000015050e824 */ /* 0x000fe200078e0a03 */
[----:B------:R-:W-:Y:S01]  /*5b90*/  ISETP.GT.U32.AND P6, PT, R3, R34, PT ;  /* 0x000000220300720c */ /* 0x000fe20003fc4070 */
[----:B------:R-:W-:-:S04]  /*5ba0*/  IMAD.HI.U32 R9, R2, R30, RZ ;  /* 0x0000001e02097227 */ /* 0x000fc800078e00ff */
[----:B------:R-:W-:Y:S02]  /*5bb0*/  @!P1 IMAD.IADD R6, R6, 0x1, -R3 ;  /* 0x0000000106069824 */ /* 0x000fe400078e0a03 */
[----:B------:R-:W-:Y:S01]  /*5bc0*/  @!P0 IMAD.MOV R80, RZ, RZ, -R80 ;  /* 0x000000ffff508224 */ /* 0x000fe200078e0a50 */
[----:B------:R-:W-:Y:S01]  /*5bd0*/  ISETP.GE.AND P0, PT, R10, RZ, PT ;  /* 0x000000ff0a00720c */ /* 0x000fe20003f06270 */
[----:B------:R-:W-:Y:S01]  /*5be0*/  IMAD.MOV R9, RZ, RZ, -R9 ;  /* 0x000000ffff097224 */ /* 0x000fe200078e0a09 */
[----:B------:R-:W-:Y:S01]  /*5bf0*/  ISETP.GT.U32.AND P1, PT, R3, R6, PT ;  /* 0x000000060300720c */ /* 0x000fe20003f24070 */
[----:B------:R-:W-:-:S04]  /*5c00*/  IMAD.HI.U32 R10, R2, R26, RZ ;  /* 0x0000001a020a7227 */ /* 0x000fc800078e00ff */
[----:B------:R-:W-:Y:S02]  /*5c10*/  @!P6 IMAD.IADD R34, R34, 0x1, -R3 ;  /* 0x000000012222e824 */ /* 0x000fe400078e0a03 */
[C---:B------:R-:W-:Y:S02]  /*5c20*/  IMAD R30, R3.reuse, R9, R30 ;  /* 0x00000009031e7224 */ /* 0x040fe400078e021e */
[----:B------:R-:W-:Y:S01]  /*5c30*/  IMAD.MOV R10, RZ, RZ, -R10 ;  /* 0x000000ffff0a7224 */ /* 0x000fe200078e0a0a */
[----:B------:R-:W-:Y:S01]  /*5c40*/  ISETP.GT.U32.AND P6, PT, R3, R34, PT ;  /* 0x000000220300720c */ /* 0x000fe20003fc4070 */
[----:B------:R-:W-:-:S04]  /*5c50*/  IMAD.HI.U32 R8, R2, R28, RZ ;  /* 0x0000001c02087227 */ /* 0x000fc800078e00ff */
[--C-:B------:R-:W-:Y:S01]  /*5c60*/  @!P1 IMAD.IADD R6, R6, 0x1, -R3.reuse ;  /* 0x0000000106069824 */ /* 0x100fe200078e0a03 */
[C---:B------:R-:W-:Y:S01]  /*5c70*/  ISETP.GT.U32.AND P1, PT, R3.reuse, R30, PT ;  /* 0x0000001e0300720c */ /* 0x040fe20003f24070 */
[C---:B------:R-:W-:Y:S02]  /*5c80*/  IMAD R26, R3.reuse, R10, R26 ;  /* 0x0000000a031a7224 */ /* 0x040fe400078e021a */
[----:B------:R-:W-:Y:S02]  /*5c90*/  IMAD.MOV R8, RZ, RZ, -R8 ;  /* 0x000000ffff087224 */ /* 0x000fe400078e0a08 */
[----:B------:R-:W-:Y:S01]  /*5ca0*/  @!P5 IMAD.MOV R6, RZ, RZ, -R6 ;  /* 0x000000ffff06d224 */ /* 0x000fe200078e0a06 */
[C---:B------:R-:W-:Y:S01]  /*5cb0*/  ISETP.GT.U32.AND P5, PT, R3.reuse, R26, PT ;  /* 0x0000001a0300720c */ /* 0x040fe20003fa4070 */
[----:B------:R-:W-:Y:S01]  /*5cc0*/  IMAD R28, R3, R8, R28 ;  /* 0x00000008031c7224 */ /* 0x000fe200078e021c */
[----:B------:R-:W-:Y:S01]  /*5cd0*/  LOP3.LUT R8, R7, 0x1d8, RZ, 0xfc, !PT ;  /* 0x000001d807087812 */ /* 0x000fe200078efcff */
[----:B------:R-:W-:-:S02]  /*5ce0*/  @!P6 IMAD.IADD R34, R34, 0x1, -R3 ;  /* 0x000000012222e824 */ /* 0x000fc400078e0a03 */
[----:B------:R-:W-:Y:S01]  /*5cf0*/  IMAD.HI.U32 R9, R2, R22, RZ ;  /* 0x0000001602097227 */ /* 0x000fe200078e00ff */
[----:B------:R-:W-:Y:S02]  /*5d00*/  IABS R24, R8 ;  /* 0x0000000800187213 */ /* 0x000fe40000000000 */
[C---:B------:R-:W-:Y:S01]  /*5d10*/  ISETP.GT.U32.AND P6, PT, R3.reuse, R28, PT ;  /* 0x0000001c0300720c */ /* 0x040fe20003fc4070 */
[----:B------:R-:W-:Y:S02]  /*5d20*/  @!P1 IMAD.IADD R30, R30, 0x1, -R3 ;  /* 0x000000011e1e9824 */ /* 0x000fe400078e0a03 */
[----:B------:R-:W-:Y:S01]  /*5d30*/  @!P2 IMAD.MOV R34, RZ, RZ, -R34 ;  /* 0x000000ffff22a224 */ /* 0x000fe200078e0a22 */
[----:B------:R-:W-:Y:S01]  /*5d40*/  ISETP.GE.AND P2, PT, R8, RZ, PT ;  /* 0x000000ff0800720c */ /* 0x000fe20003f46270 */
[----:B------:R-:W-:Y:S01]  /*5d50*/  IMAD.HI.U32 R8, R2, R24, RZ ;  /* 0x0000001802087227 */ /* 0x000fe200078e00ff */
[----:B------:R-:W-:-:S03]  /*5d60*/  ISETP.GT.U32.AND P1, PT, R3, R30, PT ;  /* 0x0000001e0300720c */ /* 0x000fc60003f24070 */
[----:B------:R-:W-:Y:S02]  /*5d70*/  @!P5 IMAD.IADD R26, R26, 0x1, -R3 ;  /* 0x000000011a1ad824 */ /* 0x000fe400078e0a03 */
[----:B------:R-:W-:Y:S02]  /*5d80*/  IMAD.MOV R8, RZ, RZ, -R8 ;  /* 0x000000ffff087224 */ /* 0x000fe400078e0a08 */
[----:B------:R-:W-:Y:S01]  /*5d90*/  IMAD.MOV R9, RZ, RZ, -R9 ;  /* 0x000000ffff097224 */ /* 0x000fe200078e0a09 */
[C---:B------:R-:W-:Y:S01]  /*5da0*/  ISETP.GT.U32.AND P5, PT, R3.reuse, R26, PT ;  /* 0x0000001a0300720c */ /* 0x040fe20003fa4070 */
[----:B------:R-:W-:Y:S02]  /*5db0*/  IMAD R24, R3, R8, R24 ;  /* 0x0000000803187224 */ /* 0x000fe400078e0218 */
[----:B------:R-:W-:-:S04]  /*5dc0*/  IMAD.HI.U32 R10, R2, R18, RZ ;  /* 0x00000012020a7227 */ /* 0x000fc800078e00ff */
[--C-:B------:R-:W-:Y:S01]  /*5dd0*/  @!P1 IMAD.IADD R30, R30, 0x1, -R3.reuse ;  /* 0x000000011e1e9824 */ /* 0x100fe200078e0a03 */
[C---:B------:R-:W-:Y:S01]  /*5de0*/  ISETP.GT.U32.AND P1, PT, R3.reuse, R24, PT ;  /* 0x000000180300720c */ /* 0x040fe20003f24070 */
[C---:B------:R-:W-:Y:S02]  /*5df0*/  IMAD R22, R3.reuse, R9, R22 ;  /* 0x0000000903167224 */ /* 0x040fe400078e0216 */
[--C-:B------:R-:W-:Y:S02]  /*5e00*/  @!P6 IMAD.IADD R28, R28, 0x1, -R3.reuse ;  /* 0x000000011c1ce824 */ /* 0x100fe400078e0a03 */
[----:B------:R-:W-:Y:S02]  /*5e10*/  IMAD.MOV R10, RZ, RZ, -R10 ;  /* 0x000000ffff0a7224 */ /* 0x000fe400078e0a0a */
[----:B------:R-:W-:Y:S01]  /*5e20*/  @!P5 IMAD.IADD R26, R26, 0x1, -R3 ;  /* 0x000000011a1ad824 */ /* 0x000fe200078e0a03 */
[C---:B------:R-:W-:Y:S01]  /*5e30*/  ISETP.GT.U32.AND P5, PT, R3.reuse, R22, PT ;  /* 0x000000160300720c */ /* 0x040fe20003fa4070 */
[C---:B------:R-:W-:Y:S01]  /*5e40*/  IMAD R18, R3.reuse, R10, R18 ;  /* 0x0000000a03127224 */ /* 0x040fe200078e0212 */
[----:B------:R-:W-:Y:S01]  /*5e50*/  ISETP.GT.U32.AND P6, PT, R3, R28, PT ;  /* 0x0000001c0300720c */ /* 0x000fe20003fc4070 */
[----:B------:R-:W-:-:S02]  /*5e60*/  IMAD.MOV R11, RZ, RZ, -R11 ;  /* 0x000000ffff0b7224 */ /* 0x000fc400078e0a0b */
[----:B------:R-:W-:Y:S01]  /*5e70*/  @!P1 IMAD.IADD R24, R24, 0x1, -R3 ;  /* 0x0000000118189824 */ /* 0x000fe200078e0a03 */
[C---:B------:R-:W-:Y:S01]  /*5e80*/  ISETP.GT.U32.AND P1, PT, R3.reuse, R18, PT ;  /* 0x000000120300720c */ /* 0x040fe20003f24070 */
[----:B------:R-:W-:Y:S01]  /*5e90*/  IMAD R20, R3, R11, R20 ;  /* 0x0000000b03147224 */ /* 0x000fe200078e0214 */
[----:B------:R-:W-:Y:S01]  /*5ea0*/  LOP3.LUT R11, R7, 0x1f8, RZ, 0xfc, !PT ;  /* 0x000001f8070b7812 */ /* 0x000fe200078efcff */
[----:B------:R-:W-:-:S03]  /*5eb0*/  IMAD.HI.U32 R7, R2, R16, RZ ;  /* 0x0000001002077227 */ /* 0x000fc600078e00ff */
[----:B------:R-:W-:Y:S01]  /*5ec0*/  IABS R10, R11 ;  /* 0x0000000b000a7213 */ /* 0x000fe20000000000 */
[--C-:B------:R-:W-:Y:S01]  /*5ed0*/  @!P5 IMAD.IADD R22, R22, 0x1, -R3.reuse ;  /* 0x000000011616d824 */ /* 0x100fe200078e0a03 */
[----:B------:R-:W-:Y:S01]  /*5ee0*/  ISETP.GT.U32.AND P5, PT, R3, R24, PT ;  /* 0x000000180300720c */ /* 0x000fe20003fa4070 */
[----:B------:R-:W-:Y:S01]  /*5ef0*/  @!P6 IMAD.IADD R28, R28, 0x1, -R3 ;  /* 0x000000011c1ce824 */ /* 0x000fe200078e0a03 */
[----:B------:R-:W-:Y:S01]  /*5f00*/  ISETP.GE.AND P6, PT, R12, RZ, PT ;  /* 0x000000ff0c00720c */ /* 0x000fe20003fc6270 */
[----:B------:R-:W-:Y:S01]  /*5f10*/  IMAD.MOV R7, RZ, RZ, -R7 ;  /* 0x000000ffff077224 */ /* 0x000fe200078e0a07 */
[----:B------:R-:W-:Y:S01]  /*5f20*/  IABS R12, R23 ;  /* 0x00000017000c7213 */ /* 0x000fe20000000000 */
[----:B------:R-:W-:-:S04]  /*5f30*/  IMAD.HI.U32 R8, R2, R14, RZ ;  /* 0x0000000e02087227 */ /* 0x000fc800078e00ff */
[----:B------:R-:W-:Y:S01]  /*5f40*/  @!P1 IMAD.IADD R18, R18, 0x1, -R3 ;  /* 0x0000000112129824 */ /* 0x000fe200078e0a03 */
[C---:B------:R-:W-:Y:S01]  /*5f50*/  ISETP.GT.U32.AND P1, PT, R3.reuse, R22, PT ;  /* 0x000000160300720c */ /* 0x040fe20003f24070 */
[----:B------:R-:W-:Y:S02]  /*5f60*/  IMAD R16, R3, R7, R16 ;  /* 0x0000000703107224 */ /* 0x000fe400078e0210 */
[----:B------:R-:W-:-:S04]  /*5f70*/  IMAD.HI.U32 R7, R2, R234, RZ ;  /* 0x000000ea02077227 */ /* 0x000fc800078e00ff */
[----:B------:R-:W-:-:S04]  /*5f80*/  IMAD.HI.U32 R9, R2, R12, RZ ;  /* 0x0000000c02097227 */ /* 0x000fc800078e00ff */
[----:B------:R-:W-:Y:S02]  /*5f90*/  IMAD.MOV R8, RZ, RZ, -R8 ;  /* 0x000000ffff087224 */ /* 0x000fe400078e0a08 */
[----:B------:R-:W-:Y:S02]  /*5fa0*/  IMAD.MOV R7, RZ, RZ, -R7 ;  /* 0x000000ffff077224 */ /* 0x000fe400078e0a07 */
[----:B------:R-:W-:Y:S02]  /*5fb0*/  IMAD.MOV R9, RZ, RZ, -R9 ;  /* 0x000000ffff097224 */ /* 0x000fe400078e0a09 */
[C---:B------:R-:W-:Y:S02]  /*5fc0*/  IMAD R14, R3.reuse, R8, R14 ;  /* 0x00000008030e7224 */ /* 0x040fe400078e020e */
[----:B------:R-:W-:Y:S01]  /*5fd0*/  @!P5 IMAD.IADD R24, R24, 0x1, -R3 ;  /* 0x000000011818d824 */ /* 0x000fe200078e0a03 */
[C---:B------:R-:W-:Y:S01]  /*5fe0*/  ISETP.GT.U32.AND P5, PT, R3.reuse, R16, PT ;  /* 0x000000100300720c */ /* 0x040fe20003fa4070 */
[----:B------:R-:W-:-:S02]  /*5ff0*/  IMAD R234, R3, R7, R234 ;  /* 0x0000000703ea7224 */ /* 0x000fc400078e02ea */
[C---:B------:R-:W-:Y:S02]  /*6000*/  IMAD R12, R3.reuse, R9, R12 ;  /* 0x00000009030c7224 */ /* 0x040fe400078e020c */
[----:B------:R-:W-:Y:S01]  /*6010*/  @!P4 IMAD.MOV R28, RZ, RZ, -R28 ;  /* 0x000000ffff1cc224 */ /* 0x000fe200078e0a1c */
[C---:B------:R-:W-:Y:S01]  /*6020*/  ISETP.GT.U32.AND P4, PT, R3.reuse, R20, PT ;  /* 0x000000140300720c */ /* 0x040fe20003f84070 */
[----:B------:R-:W-:Y:S01]  /*6030*/  @!P2 IMAD.MOV R24, RZ, RZ, -R24 ;  /* 0x000000ffff18a224 */ /* 0x000fe200078e0a18 */
[----:B------:R-:W-:Y:S01]  /*6040*/  ISETP.GT.U32.AND P2, PT, R3, R14, PT ;  /* 0x0000000e0300720c */ /* 0x000fe20003f44070 */
[----:B------:R-:W-:-:S04]  /*6050*/  IMAD.HI.U32 R2, R2, R10, RZ ;  /* 0x0000000a02027227 */ /* 0x000fc800078e00ff */
[----:B------:R-:W-:Y:S01]  /*6060*/  @!P0 IMAD.MOV R30, RZ, RZ, -R30 ;  /* 0x000000ffff1e8224 */ /* 0x000fe200078e0a1e */
[C---:B------:R-:W-:Y:S01]  /*6070*/  ISETP.GT.U32.AND P0, PT, R3.reuse, R18, PT ;  /* 0x000000120300720c */ /* 0x040fe20003f04070 */
[----:B------:R-:W-:Y:S01]  /*6080*/  @!P3 IMAD.MOV R26, RZ, RZ, -R26 ;  /* 0x000000ffff1ab224 */ /* 0x000fe200078e0a1a */
[C---:B------:R-:W-:Y:S01]  /*6090*/  ISETP.GT.U32.AND P3, PT, R3.reuse, R234, PT ;  /* 0x000000ea0300720c */ /* 0x040fe20003f64070 */
[--C-:B------:R-:W-:Y:S01]  /*60a0*/  @!P1 IMAD.IADD R22, R22, 0x1, -R3.reuse ;  /* 0x0000000116169824 */ /* 0x100fe200078e0a03 */
[C---:B------:R-:W-:Y:S01]  /*60b0*/  ISETP.GT.U32.AND P1, PT, R3.reuse, R12, PT ;  /* 0x0000000c0300720c */ /* 0x040fe20003f24070 */
[----:B------:R-:W-:Y:S02]  /*60c0*/  IMAD.MOV R2, RZ, RZ, -R2 ;  /* 0x000000ffff027224 */ /* 0x000fe400078e0a02 */
[----:B------:R-:W-:Y:S02]  /*60d0*/  @!P4 IMAD.IADD R20, R20, 0x1, -R3 ;  /* 0x000000011414c824 */ /* 0x000fe400078e0a03 */
[----:B------:R-:W-:Y:S01]  /*60e0*/  IMAD R10, R3, R2, R10 ;  /* 0x00000002030a7224 */ /* 0x000fe200078e020a */
[----:B------:R-:W-:Y:S01]  /*60f0*/  SHF.R.U32.HI R2, RZ, 0x6, R161 ;  /* 0x00000006ff027819 */ /* 0x000fe200000116a1 */
[----:B------:R-:W-:-:S02]  /*6100*/  @!P2 IMAD.IADD R14, R14, 0x1, -R3 ;  /* 0x000000010e0ea824 */ /* 0x000fc400078e0a03 */
[--C-:B------:R-:W-:Y:S01]  /*6110*/  @!P0 IMAD.IADD R18, R18, 0x1, -R3.reuse ;  /* 0x0000000112128824 */ /* 0x100fe200078e0a03 */
[----:B------:R-:W-:Y:S01]  /*6120*/  ISETP.GT.U32.AND P4, PT, R3, R10, PT ;  /* 0x0000000a0300720c */ /* 0x000fe20003f84070 */
[--C-:B------:R-:W-:Y:S01]  /*6130*/  @!P3 IMAD.IADD R234, R234, 0x1, -R3.reuse ;  /* 0x00000001eaeab824 */ /* 0x100fe200078e0a03 */
[----:B------:R-:W-:Y:S01]  /*6140*/  ISETP.GE.AND P0, PT, R13, RZ, PT ;  /* 0x000000ff0d00720c */ /* 0x000fe20003f06270 */
[--C-:B------:R-:W-:Y:S01]  /*6150*/  @!P1 IMAD.IADD R12, R12, 0x1, -R3.reuse ;  /* 0x000000010c0c9824 */ /* 0x100fe200078e0a03 */
[C---:B------:R-:W-:Y:S01]  /*6160*/  ISETP.GT.U32.AND P3, PT, R3.reuse, R20, PT ;  /* 0x000000140300720c */ /* 0x040fe20003f64070 */
[--C-:B------:R-:W-:Y:S01]  /*6170*/  @!P5 IMAD.IADD R16, R16, 0x1, -R3.reuse ;  /* 0x000000011010d824 */ /* 0x100fe200078e0a03 */
[C---:B------:R-:W-:Y:S01]  /*6180*/  ISETP.GT.U32.AND P1, PT, R3.reuse, R14, PT ;  /* 0x0000000e0300720c */ /* 0x040fe20003f24070 */
[----:B------:R-:W-:Y:S01]  /*6190*/  IMAD.U32 R8, RZ, RZ, UR16 ;  /* 0x00000010ff087e24 */ /* 0x000fe2000f8e00ff */
[----:B------:R-:W-:Y:S01]  /*61a0*/  SGXT.U32 R2, R2, 0x1 ;  /* 0x000000010202781a */ /* 0x000fe20000000000 */
[----:B------:R-:W-:Y:S01]  /*61b0*/  @!P6 IMAD.MOV R22, RZ, RZ, -R22 ;  /* 0x000000ffff16e224 */ /* 0x000fe200078e0a16 */
[----:B------:R-:W-:Y:S01]  /*61c0*/  ISETP.GT.U32.AND P2, PT, R3, R16, PT ;  /* 0x000000100300720c */ /* 0x000fe20003f44070 */
[----:B------:R-:W-:Y:S01]  /*61d0*/  IMAD R7, R25, UR17, RZ ;  /* 0x0000001119077c24 */ /* 0x000fe2000f8e02ff */
[C---:B------:R-:W-:Y:S01]  /*61e0*/  ISETP.GT.U32.AND P6, PT, R3.reuse, R234, PT ;  /* 0x000000ea0300720c */ /* 0x040fe20003fc4070 */
[--C-:B------:R-:W-:Y:S01]  /*61f0*/  @!P4 IMAD.IADD R10, R10, 0x1, -R3.reuse ;  /* 0x000000010a0ac824 */ /* 0x100fe200078e0a03 */
[----:B------:R-:W-:Y:S01]  /*6200*/  ISETP.GT.U32.AND P4, PT, R3, R12, PT ;  /* 0x0000000c0300720c */ /* 0x000fe20003f84070 */
[----:B------:R-:W-:Y:S01]  /*6210*/  IMAD R35, R2, UR16, RZ ;  /* 0x0000001002237c24 */ /* 0x000fe2000f8e02ff */
[----:B------:R-:W-:Y:S01]  /*6220*/  ISETP.GE.AND P5, PT, R15, RZ, PT ;  /* 0x000000ff0f00720c */ /* 0x000fe20003fa6270 */
[----:B------:R-:W-:Y:S01]  /*6230*/  @!P0 IMAD.MOV R18, RZ, RZ, -R18 ;  /* 0x000000ffff128224 */ /* 0x000fe200078e0a12 */
[----:B------:R-:W-:Y:S01]  /*6240*/  ISETP.GT.U32.AND P0, PT, R3, R10, PT ;  /* 0x0000000a0300720c */ /* 0x000fe20003f04070 */
[--C-:B------:R-:W-:Y:S01]  /*6250*/  @!P3 IMAD.IADD R20, R20, 0x1, -R3.reuse ;  /* 0x000000011414b824 */ /* 0x100fe200078e0a03 */
[----:B------:R-:W-:Y:S01]  /*6260*/  ISETP.GE.AND P3, PT, R17, RZ, PT ;  /* 0x000000ff1100720c */ /* 0x000fe20003f66270 */
[----:B------:R-:W-:Y:S01]  /*6270*/  @!P1 IMAD.IADD R14, R14, 0x1, -R3 ;  /* 0x000000010e0e9824 */ /* 0x000fe200078e0a03 */
[----:B------:R-:W-:Y:S01]  /*6280*/  ISETP.GE.AND P1, PT, R23, RZ, PT ;  /* 0x000000ff1700720c */ /* 0x000fe20003f26270 */
[----:B------:R-:W-:Y:S01]  /*6290*/  IMAD R31, R8, 0x2, R35 ;  /* 0x00000002081f7824 */ /* 0x000fe200078e0223 */
[----:B------:R-:W-:Y:S01]  /*62a0*/  STL [R1+0x2a8], R35 ;  /* 0x0002a82301007387 */ /* 0x000fe20000100800 */
        /* <DEDUP_REMOVED lines=13> */
[----:B------:R-:W-:Y:S01]  /*6380*/  LOP3.LUT R3, RZ, R5, RZ, 0x33, !PT ;  /* 0x00000005ff037212 */ /* 0x000fe200078e33ff */
[----:B------:R-:W-:Y:S01]  /*6390*/  @!P3 IMAD.MOV R16, RZ, RZ, -R16 ;  /* 0x000000ffff10b224 */ /* 0x000fe200078e0a10 */
[----:B------:R-:W-:Y:S01]  /*63a0*/  ISETP.NE.AND P3, PT, R5, RZ, PT ;  /* 0x000000ff0500720c */ /* 0x000fe20003f65270 */
[----:B------:R-:W-:Y:S01]  /*63b0*/  @!P1 IMAD.MOV R12, RZ, RZ, -R12 ;  /* 0x000000ffff0c9224 */ /* 0x000fe200078e0a0c */
[----:B------:R-:W-:Y:S01]  /*63c0*/  ISETP.NE.AND P0, PT, R4, RZ, PT ;  /* 0x000000ff0400720c */ /* 0x000fe20003f05270 */
[----:B------:R-:W-:Y:S01]  /*63d0*/  @!P5 IMAD.MOV R20, RZ, RZ, -R20 ;  /* 0x000000ffff14d224 */ /* 0x000fe200078e0a14 */
[----:B------:R-:W-:Y:S01]  /*63e0*/  ISETP.GE.AND P5, PT, R27, RZ, PT ;  /* 0x000000ff1b00720c */ /* 0x000fe20003fa6270 */
[C---:B------:R-:W-:Y:S01]  /*63f0*/  IMAD R165, R8.reuse, 0x2, R25 ;  /* 0x0000000208a57824 */ /* 0x040fe200078e0219 */
[C---:B------:R-:W-:Y:S01]  /*6400*/  SEL R9, R3.reuse, R12, !P3 ;  /* 0x0000000c03097207 */ /* 0x040fe20005800000 */
[----:B------:R-:W-:Y:S01]  /*6410*/  @!P6 IMAD.MOV R14, RZ, RZ, -R14 ;  /* 0x000000ffff0ee224 */ /* 0x000fe200078e0a0e */
[C---:B------:R-:W-:Y:S01]  /*6420*/  SEL R151, R3.reuse, R152, !P3 ;  /* 0x0000009803977207 */ /* 0x040fe20005800000 */
[C---:B------:R-:W-:Y:S01]  /*6430*/  IMAD R12, R8.reuse, 0x2, R165 ;  /* 0x00000002080c7824 */ /* 0x040fe200078e02a5 */
[C---:B------:R-:W-:Y:S01]  /*6440*/  SEL R159, R3.reuse, R148, !P3 ;  /* 0x00000094039f7207 */ /* 0x040fe20005800000 */
[----:B------:R-:W-:Y:S01]  /*6450*/  STL [R1+0x154], R25 ;  /* 0x0001541901007387 */ /* 0x000fe20000100800 */
[C---:B------:R-:W-:Y:S01]  /*6460*/  SEL R11, R3.reuse, R14, !P3 ;  /* 0x0000000e030b7207 */ /* 0x040fe20005800000 */
[C---:B------:R-:W-:Y:S01]  /*6470*/  IMAD R152, R8.reuse, 0x2, R12 ;  /* 0x0000000208987824 */ /* 0x040fe200078e020c */
[C---:B------:R-:W-:Y:S01]  /*6480*/  SEL R163, R3.reuse, R146, !P3 ;  /* 0x0000009203a37207 */ /* 0x040fe20005800000 */
[----:B------:R-:W-:Y:S01]  /*6490*/  STL [R1+0x150], R165 ;  /* 0x000150a501007387 */ /* 0x000fe20000100800 */
[----:B------:R-:W-:Y:S01]  /*64a0*/  SEL R155, R3, R150, !P3 ;  /* 0x00000096039b7207 */ /* 0x000fe20005800000 */
[----:B------:R-:W-:Y:S01]  /*64b0*/  IMAD R149, R8, 0x2, R152 ;  /* 0x0000000208957824 */ /* 0x000fe200078e0298 */
[-C--:B------:R-:W-:Y:S01]  /*64c0*/  ISETP.GE.AND P1, PT, R2, R157.reuse, PT ;  /* 0x0000009d0200720c */ /* 0x080fe20003f26270 */
[----:B------:R-:W-:Y:S01]  /*64d0*/  @!P5 IMAD.MOV R244, RZ, RZ, -R244 ;  /* 0x000000fffff4d224 */ /* 0x000fe200078e0af4 */
[----:B------:R-:W-:Y:S01]  /*64e0*/  @!P0 LOP3.LUT R244, RZ, R4, RZ, 0x33, !PT ;  /* 0x00000004fff48212 */ /* 0x000fe200078e33ff */
[----:B------:R-:W-:Y:S01]  /*64f0*/  IMAD R148, R8, 0x2, R149 ;  /* 0x0000000208947824 */ /* 0x000fe200078e0295 */
[----:B------:R-:W-:Y:S01]  /*6500*/  ISETP.GT.AND P0, PT, R153, 0x1f, PT ;  /* 0x0000001f9900780c */ /* 0x000fe20003f04270 */
[----:B------:R-:W-:Y:S01]  /*6510*/  @!P2 IMAD.MOV R234, RZ, RZ, -R234 ;  /* 0x000000ffffeaa224 */ /* 0x000fe200078e0aea */
[----:B------:R-:W-:Y:S01]  /*6520*/  LOP3.LUT R150, R2, 0x2, RZ, 0xfc, !PT ;  /* 0x0000000202967812 */ /* 0x000fe200078efcff */
[C---:B------:R-:W-:Y:S01]  /*6530*/  IMAD R17, R8.reuse, 0x2, R148 ;  /* 0x0000000208117824 */ /* 0x040fe200078e0294 */
[----:B------:R-:W-:Y:S01]  /*6540*/  SEL R146, RZ, 0x4, !P0 ;  /* 0x00000004ff927807 */ /* 0x000fe20004000000 */
[----:B------:R-:W-:Y:S01]  /*6550*/  STL [R1+0xe4], R11 ;  /* 0x0000e40b01007387 */ /* 0x000fe20000100800 */
[----:B------:R-:W-:Y:S01]  /*6560*/  @!P4 IMAD.MOV R10, RZ, RZ, -R10 ;  /* 0x000000ffff0ac224 */ /* 0x000fe200078e0a0a */
[C---:B------:R-:W-:Y:S01]  /*6570*/  SEL R147, R3.reuse, R154, !P3 ;  /* 0x0000009a03937207 */ /* 0x040fe20005800000 */
[----:B------:R-:W-:Y:S01]  /*6580*/  IMAD R154, R8, 0x2, R17 ;  /* 0x00000002089a7824 */ /* 0x000fe200078e0211 */
[----:B------:R1:W-:Y:S01]  /*6590*/  STL [R1+0xe8], R9 ;  /* 0x0000e80901007387 */ /* 0x0003e20000100800 */
[----:B------:R-:W-:Y:S01]  /*65a0*/  ISETP.GE.AND P0, PT, R150, R157, PT ;  /* 0x0000009d9600720c */ /* 0x000fe20003f06270 */
[----:B------:R-:W-:Y:S01]  /*65b0*/  IMAD R244, R244, UR4, RZ ;  /* 0x00000004f4f47c24 */ /* 0x000fe2000f8e02ff */
[C---:B------:R-:W-:Y:S01]  /*65c0*/  SEL R145, R3.reuse, R32, !P3 ;  /* 0x0000002003917207 */ /* 0x040fe20005800000 */
[----:B------:R-:W-:Y:S01]  /*65d0*/  USHF.L.U32 UR4, UR10, 0x15, URZ ;  /* 0x000000150a047899 */ /* 0x000fe200080006ff */
[----:B------:R-:W-:-:S02]  /*65e0*/  SEL R141, R3, R36, !P3 ;  /* 0x00000024038d7207 */ /* 0x000fc40005800000 */
[C---:B------:R-:W-:Y:S01]  /*65f0*/  SEL R137, R3.reuse, R38, !P3 ;  /* 0x0000002603897207 */ /* 0x040fe20005800000 */
[----:B------:R-:W-:Y:S01]  /*6600*/  ULOP3.LUT UR4, UR4, 0x600000, URZ, 0xc0, !UPT ;  /* 0x0060000004047892 */ /* 0x000fe2000f8ec0ff */
[C---:B------:R-:W-:Y:S02]  /*6610*/  SEL R133, R3.reuse, R40, !P3 ;  /* 0x0000002803857207 */ /* 0x040fe40005800000 */
[----:B-1----:R-:W-:Y:S02]  /*6620*/  SEL R9, R146, RZ, !P1 ;  /* 0x000000ff92097207 */ /* 0x002fe40004800000 */
[C---:B------:R-:W-:Y:S02]  /*6630*/  SEL R129, R3.reuse, R42, !P3 ;  /* 0x0000002a03817207 */ /* 0x040fe40005800000 */
[C---:B------:R-:W-:Y:S02]  /*6640*/  SEL R125, R3.reuse, R44, !P3 ;  /* 0x0000002c037d7207 */ /* 0x040fe40005800000 */
[----:B------:R-:W-:-:S02]  /*6650*/  SEL R121, R3, R46, !P3 ;  /* 0x0000002e03797207 */ /* 0x000fc40005800000 */
[C---:B------:R-:W-:Y:S02]  /*6660*/  SEL R117, R3.reuse, R48, !P3 ;  /* 0x0000003003757207 */ /* 0x040fe40005800000 */
[C---:B------:R-:W-:Y:S02]  /*6670*/  SEL R113, R3.reuse, R50, !P3 ;  /* 0x0000003203717207 */ /* 0x040fe40005800000 */
[C---:B------:R-:W-:Y:S02]  /*6680*/  SEL R109, R3.reuse, R52, !P3 ;  /* 0x00000034036d7207 */ /* 0x040fe40005800000 */
[C---:B------:R-:W-:Y:S02]  /*6690*/  SEL R105, R3.reuse, R54, !P3 ;  /* 0x0000003603697207 */ /* 0x040fe40005800000 */
[C---:B------:R-:W-:Y:S02]  /*66a0*/  SEL R101, R3.reuse, R56, !P3 ;  /* 0x0000003803657207 */ /* 0x040fe40005800000 */
[----:B------:R-:W-:-:S02]  /*66b0*/  SEL R97, R3, R58, !P3 ;  /* 0x0000003a03617207 */ /* 0x000fc40005800000 */
[C---:B------:R-:W-:Y:S02]  /*66c0*/  SEL R93, R3.reuse, R60, !P3 ;  /* 0x0000003c035d7207 */ /* 0x040fe40005800000 */
[C---:B------:R-:W-:Y:S02]  /*66d0*/  SEL R89, R3.reuse, R62, !P3 ;  /* 0x0000003e03597207 */ /* 0x040fe40005800000 */
[C---:B------:R-:W-:Y:S02]  /*66e0*/  SEL R183, R3.reuse, R6, !P3 ;  /* 0x0000000603b77207 */ /* 0x040fe40005800000 */
[----:B------:R-:W-:Y:S02]  /*66f0*/  LOP3.LUT R11, R2, 0x4, RZ, 0xfc, !PT ;  /* 0x00000004020b7812 */ /* 0x000fe400078efcff */
        /* <DEDUP_REMOVED lines=104> */
[----:B------:R-:W-:Y:S02]  /*6d80*/  SEL R3, R3, R10, !P3 ;  /* 0x0000000a03037207 */ /* 0x000fe40005800000 */
[----:B------:R-:W-:Y:S01]  /*6d90*/  ISETP.NE.U32.AND P1, PT, R9, RZ, PT ;  /* 0x000000ff0900720c */ /* 0x000fe20003f25070 */
[----:B------:R-:W-:Y:S01]  /*6da0*/  IMAD R9, R8, 0x2, R154 ;  /* 0x0000000208097824 */ /* 0x000fe200078e029a */
[----:B------:R-:W-:Y:S01]  /*6db0*/  SEL R10, R146, RZ, !P0 ;  /* 0x000000ff920a7207 */ /* 0x000fe20004000000 */
[----:B------:R1:W-:Y:S01]  /*6dc0*/  STL [R1+0xec], R3 ;  /* 0x0000ec0301007387 */ /* 0x0003e20000100800 */
[----:B------:R-:W-:Y:S01]  /*6dd0*/  ISETP.GE.AND P0, PT, R11, R157, PT ;  /* 0x0000009d0b00720c */ /* 0x000fe20003f06270 */
[----:B------:R-:W-:Y:S01]  /*6de0*/  IMAD R11, R8, 0x2, R9 ;  /* 0x00000002080b7824 */ /* 0x000fe200078e0209 */
[----:B------:R-:W-:Y:S01]  /*6df0*/  LEA R240, P2, R7, UR14, 0x2 ;  /* 0x0000000e07f07c11 */ /* 0x000fe2000f8410ff */
[----:B------:R2:W-:Y:S01]  /*6e00*/  STL [R1+0x14c], R12 ;  /* 0x00014c0c01007387 */ /* 0x0005e20000100800 */
[----:B------:R-:W-:-:S02]  /*6e10*/  LOP3.LUT R14, R2, 0x6, RZ, 0xfc, !PT ;  /* 0x00000006020e7812 */ /* 0x000fc400078efcff */
[----:B------:R-:W-:Y:S01]  /*6e20*/  LOP3.LUT R13, R2, 0x8, RZ, 0xfc, !PT ;  /* 0x00000008020d7812 */ /* 0x000fe200078efcff */
[----:B------:R-:W-:Y:S01]  /*6e30*/  STL [R1+0x148], R152 ;  /* 0x0001489801007387 */ /* 0x000fe20000100800 */
[----:B------:R-:W-:Y:S02]  /*6e40*/  ISETP.NE.U32.AND P6, PT, R10, RZ, PT ;  /* 0x000000ff0a00720c */ /* 0x000fe40003fc5070 */
[----:B------:R-:W-:Y:S01]  /*6e50*/  SEL R10, R146, RZ, !P0 ;  /* 0x000000ff920a7207 */ /* 0x000fe20004000000 */
[----:B------:R-:W-:Y:S01]  /*6e60*/  STL [R1+0x144], R149 ;  /* 0x0001449501007387 */ /* 0x000fe20000100800 */
[----:B-1----:R-:W-:Y:S02]  /*6e70*/  LEA.HI.X.SX32 R3, R7, UR15, 0x2, P2 ;  /* 0x0000000f07037c11 */ /* 0x002fe400090f16ff */
[----:B------:R-:W-:Y:S01]  /*6e80*/  ISETP.GE.AND P0, PT, R14, R157, PT ;  /* 0x0000009d0e00720c */ /* 0x000fe20003f06270 */
[----:B------:R1:W-:Y:S01]  /*6e90*/  STL [R1+0x140], R148 ;  /* 0x0001409401007387 */ /* 0x0003e20000100800 */
[----:B------:R-:W-:-:S02]  /*6ea0*/  LEA R16, P2, R244, UR12, 0x2 ;  /* 0x0000000cf4107c11 */ /* 0x000fc4000f8410ff */
[----:B------:R-:W-:Y:S01]  /*6eb0*/  ISETP.GE.AND P3, PT, R13, R157, PT ;  /* 0x0000009d0d00720c */ /* 0x000fe20003f66270 */
[----:B------:R-:W-:Y:S01]  /*6ec0*/  IMAD R13, R8, 0x2, R11 ;  /* 0x00000002080d7824 */ /* 0x000fe200078e020b */
[----:B------:R-:W-:Y:S01]  /*6ed0*/  SEL R14, R146, RZ, !P0 ;  /* 0x000000ff920e7207 */ /* 0x000fe20004000000 */
[----:B------:R3:W-:Y:S01]  /*6ee0*/  STL [R1+0x13c], R17 ;  /* 0x00013c1101007387 */ /* 0x0007e20000100800 */
[----:B------:R-:W-:Y:S01]  /*6ef0*/  LEA.HI.X.SX32 R4, R244, UR13, 0x2, P2 ;  /* 0x0000000df4047c11 */ /* 0x000fe200090f16ff */
[----:B------:R-:W-:Y:S01]  /*6f00*/  IMAD R8, R8, 0x2, R13 ;  /* 0x0000000208087824 */ /* 0x000fe200078e020d */
[-C--:B------:R-:W-:Y:S01]  /*6f10*/  LEA R18, P0, R9, R16.reuse, 0x2 ;  /* 0x0000001009127211 */ /* 0x080fe200078010ff */
[----:B------:R4:W-:Y:S01]  /*6f20*/  STL [R1+0x138], R154 ;  /* 0x0001389a01007387 */ /* 0x0009e20000100800 */
[----:B------:R-:W-:Y:S02]  /*6f30*/  SEL R15, R146, RZ, !P3 ;  /* 0x000000ff920f7207 */ /* 0x000fe40005800000 */
[----:B------:R-:W-:-:S02]  /*6f40*/  LEA R20, P5, R11, R16, 0x2 ;  /* 0x000000100b147211 */ /* 0x000fc400078a10ff */
[----:B------:R-:W-:Y:S02]  /*6f50*/  LEA R22, P3, R13, R16, 0x2 ;  /* 0x000000100d167211 */ /* 0x000fe400078610ff */
[----:B------:R-:W-:Y:S02]  /*6f60*/  LEA.HI.X.SX32 R19, R9, R4, 0x2, P0 ;  /* 0x0000000409137211 */ /* 0x000fe400000f16ff */
[-C--:B------:R-:W-:Y:S02]  /*6f70*/  LEA R84, P0, R35, R16.reuse, 0x2 ;  /* 0x0000001023547211 */ /* 0x080fe400078010ff */
[----:B------:R-:W-:Y:S02]  /*6f80*/  LEA R26, P4, R8, R16, 0x2 ;  /* 0x00000010081a7211 */ /* 0x000fe400078810ff */
[-C--:B------:R-:W-:Y:S02]  /*6f90*/  LEA.HI.X.SX32 R21, R11, R4.reuse, 0x2, P5 ;  /* 0x000000040b157211 */ /* 0x080fe400028f16ff */
[----:B------:R-:W-:-:S02]  /*6fa0*/  LEA.HI.X.SX32 R23, R13, R4, 0x2, P3 ;  /* 0x000000040d177211 */ /* 0x000fc400018f16ff */
[-C--:B------:R-:W-:Y:S02]  /*6fb0*/  LEA R80, P5, R31, R16.reuse, 0x2 ;  /* 0x000000101f507211 */ /* 0x080fe400078a10ff */
[----:B------:R-:W-:Y:S02]  /*6fc0*/  LEA R76, P3, R169, R16, 0x2 ;  /* 0x00000010a94c7211 */ /* 0x000fe400078610ff */
[-C--:B------:R-:W-:Y:S02]  /*6fd0*/  LEA.HI.X.SX32 R85, R35, R4.reuse, 0x2, P0 ;  /* 0x0000000423557211 */ /* 0x080fe400000f16ff */
[----:B------:R-:W-:Y:S02]  /*6fe0*/  LEA.HI.X.SX32 R27, R8, R4, 0x2, P4 ;  /* 0x00000004081b7211 */ /* 0x000fe400020f16ff */
[-C--:B------:R-:W-:Y:S02]  /*6ff0*/  LEA R30, P0, R25, R16.reuse, 0x2 ;  /* 0x00000010191e7211 */ /* 0x080fe400078010ff */
[----:B------:R-:W-:-:S02]  /*7000*/  LEA R34, P4, R29, R16, 0x2 ;  /* 0x000000101d227211 */ /* 0x000fc400078810ff */
[-C--:B------:R-:W-:Y:S02]  /*7010*/  LEA.HI.X.SX32 R81, R31, R4.reuse, 0x2, P5 ;  /* 0x000000041f517211 */ /* 0x080fe400028f16ff */
[----:B------:R-:W-:Y:S02]  /*7020*/  LEA.HI.X.SX32 R77, R169, R4, 0x2, P3 ;  /* 0x00000004a94d7211 */ /* 0x000fe400018f16ff */
[-C--:B------:R-:W-:Y:S02]  /*7030*/  LEA R8, P5, R165, R16.reuse, 0x2 ;  /* 0x00000010a5087211 */ /* 0x080fe400078a10ff */
[----:B------:R-:W-:Y:S02]  /*7040*/  LEA R28, P3, R12, R16, 0x2 ;  /* 0x000000100c1c7211 */ /* 0x000fe400078610ff */
[----:B------:R-:W-:Y:S02]  /*7050*/  ISETP.NE.U32.AND P2, PT, R10, RZ, PT ;  /* 0x000000ff0a00720c */ /* 0x000fe40003f45070 */
[----:B------:R-:W-:-:S02]  /*7060*/  LEA.HI.X.SX32 R31, R25, R4, 0x2, P0 ;  /* 0x00000004191f7211 */ /* 0x000fc400000f16ff */
[----:B------:R-:W-:Y:S02]  /*7070*/  LEA.HI.X.SX32 R35, R29, R4, 0x2, P4 ;  /* 0x000000041d237211 */ /* 0x000fe400020f16ff */
[----:B------:R-:W-:Y:S02]  /*7080*/  LEA R10, P0, R149, R16, 0x2 ;  /* 0x00000010950a7211 */ /* 0x000fe400078010ff */
[-C--:B------:R-:W-:Y:S02]  /*7090*/  LEA.HI.X.SX32 R9, R165, R4.reuse, 0x2, P5 ;  /* 0x00000004a5097211 */ /* 0x080fe400028f16ff */
[----:B------:R-:W-:Y:S02]  /*70a0*/  LEA.HI.X.SX32 R29, R12, R4, 0x2, P3 ;  /* 0x000000040c1d7211 */ /* 0x000fe400018f16ff */
[-C--:B--2---:R-:W-:Y:S02]  /*70b0*/  LEA R12, P5, R148, R16.reuse, 0x2 ;  /* 0x00000010940c7211 */ /* 0x084fe400078a10ff */
[----:B------:R-:W-:-:S02]  /*70c0*/  LEA R24, P4, R152, R16, 0x2 ;  /* 0x0000001098187211 */ /* 0x000fc400078810ff */
[----:B------:R-:W-:Y:S02]  /*70d0*/  ISETP.NE.U32.AND P3, PT, R14, RZ, PT ;  /* 0x000000ff0e00720c */ /* 0x000fe40003f65070 */
[----:B------:R-:W-:Y:S02]  /*70e0*/  LEA.HI.X.SX32 R11, R149, R4, 0x2, P0 ;  /* 0x00000004950b7211 */ /* 0x000fe400000f16ff */
[----:B------:R-:W-:Y:S02]  /*70f0*/  LEA R14, P0, R17, R16, 0x2 ;  /* 0x00000010110e7211 */ /* 0x000fe400078010ff */
[-C--:B------:R-:W-:Y:S02]  /*7100*/  LEA.HI.X.SX32 R13, R148, R4.reuse, 0x2, P5 ;  /* 0x00000004940d7211 */ /* 0x080fe400028f16ff */
[----:B------:R-:W-:Y:S02]  /*7110*/  LEA.HI.X.SX32 R25, R152, R4, 0x2, P4 ;  /* 0x0000000498197211 */ /* 0x000fe400020f16ff */
[----:B-1----:R-:W-:-:S02]  /*7120*/  LOP3.LUT R148, R2, 0xa, RZ, 0xfc, !PT ;  /* 0x0000000a02947812 */ /* 0x002fc400078efcff */
[----:B------:R-:W-:Y:S02]  /*7130*/  ISETP.NE.U32.AND P4, PT, R15, RZ, PT ;  /* 0x000000ff0f00720c */ /* 0x000fe40003f85070 */
[----:B------:R-:W-:Y:S02]  /*7140*/  LEA.HI.X.SX32 R15, R17, R4, 0x2, P0 ;  /* 0x00000004110f7211 */ /* 0x000fe400000f16ff */
[----:B------:R-:W-:Y:S02]  /*7150*/  LEA R16, P0, R154, R16, 0x2 ;  /* 0x000000109a107211 */ /* 0x000fe400078010ff */
[C---:B------:R-:W-:Y:S02]  /*7160*/  LOP3.LUT R149, R161.reuse, 0x40, RZ, 0xc0, !PT ;  /* 0x00000040a1957812 */ /* 0x040fe400078ec0ff */
[----:B------:R-:W-:Y:S02]  /*7170*/  LOP3.LUT R152, R161, 0x7f, RZ, 0xc0, !PT ;  /* 0x0000007fa1987812 */ /* 0x000fe400078ec0ff */
[----:B------:R-:W-:-:S02]  /*7180*/  ISETP.GE.AND P5, PT, R148, R157, PT ;  /* 0x0000009d9400720c */ /* 0x000fc40003fa6270 */
[----:B---3--:R-:W-:Y:S02]  /*7190*/  LEA.HI.X.SX32 R17, R154, R4, 0x2, P0 ;  /* 0x000000049a117211 */ /* 0x008fe400000f16ff */
[----:B------:R-:W-:Y:S02]  /*71a0*/  ISETP.NE.U32.AND P0, PT, R152, RZ, PT ;  /* 0x000000ff9800720c */ /* 0x000fe40003f05070 */
[----:B------:R-:W-:Y:S02]  /*71b0*/  LEA.HI R0, R149, R0, RZ, 0x1c ;  /* 0x0000000095007211 */ /* 0x000fe400078fe0ff */
[----:B------:R-:W-:Y:S01]  /*71c0*/  SEL R148, R146, RZ, !P5 ;  /* 0x000000ff92947207 */ /* 0x000fe20006800000 */
[----:B----4-:R-:W-:Y:S08]  /*71d0*/  BRA.U UP0, `(.L_x_5) ;  /* 0x0000000100187547 */ /* 0x010ff0000b800000 */
[----:B------:R-:W-:Y:S01]  /*71e0*/  ELECT P5, URZ, PT ;  /* 0x0000000000ff782f */ /* 0x000fe200038a0000 */
[----:B------:R-:W-:Y:S01]  /*71f0*/  IMAD.MOV.U32 R4, RZ, RZ, 0x1 ;  /* 0x00000001ff047424 */ /* 0x000fe200078e00ff */
[----:B------:R-:W-:Y:S01]  /*7200*/  UMOV UR6, 0x40 ;  /* 0x0000004000067882 */ /* 0x000fe20000000000 */
[----:B------:R-:W-:Y:S01]  /*7210*/  UVIRTCOUNT.DEALLOC.SMPOOL 0x80 ;  /* 0x000000800000784c */ /* 0x000fe20000000000 */
[----:B------:R-:W-:-:S09]  /*7220*/  ULEA UR6, UR5, UR6, 0x18 ;  /* 0x0000000605067291 */ /* 0x000fd2000f8ec0ff */
[----:B------:R1:W-:Y:S03]  /*7230*/  @P5 STS.U8 [UR6], R4 ;  /* 0x00000004ff005988 */ /* 0x0003e60008000006 */
.L_x_5:
[----:B------:R-:W-:Y:S01]  /*7240*/  UIADD3 UR28, UPT, UPT, UR27, UR4, URZ ;  /* 0x000000041b1c7290 */ /* 0x000fe2000fffe0ff */
[----:B------:R-:W-:Y:S01]  /*7250*/  VIADD R152, R0, UR26 ;  /* 0x0000001a00987c36 */ /* 0x000fe20008000000 */
[----:B------:R-:W-:Y:S01]  /*7260*/  VOTEU.ALL UP1, P0 ;  /* 0x0000000000ff7886 */ /* 0x000fe20000020000 */
[----:B------:R-:W-:Y:S01]  /*7270*/  UMOV UR29, UR33 ;  /* 0x00000021001d7c82 */ /* 0x000fe20008000000 */
[----:B------:R-:W-:Y:S01]  /*7280*/  VOTEU.ALL UP2, P0 ;  /* 0x0000000000ff7886 */ /* 0x000fe20000040000 */
[----:B-1----:R-:W-:Y:S01]  /*7290*/  LOP3.LUT R4, R2, 0xc, RZ, 0xfc, !PT ;  /* 0x0000000c02047812 */ /* 0x002fe200078efcff */
[----:B------:R-:W-:Y:S01]  /*72a0*/  STL [R1+0x460], R244 ;  /* 0x000460f401007387 */ /* 0x000fe20000100800 */
[----:B------:R-:W-:-:S04]  /*72b0*/  @!UP1 UIADD3 UR8, UPT, UPT, -UR7, 0x100000, URZ ;  /* 0x0010000007089890 */ /* 0x000fc8000fffe1ff */
[----:B------:R-:W-:Y:S02]  /*72c0*/  @!UP1 USHF.L.U32 UR9, UR8, 0xb, URZ ;  /* 0x0000000b08099899 */ /* 0x000fe400080006ff */
[----:B------:R-:W-:Y:S02]  /*72d0*/  @!UP1 USHF.L.U32 UR8, UR8, 0x1, URZ ;  /* 0x0000000108089899 */ /* 0x000fe400080006ff */
[----:B------:R-:W-:-:S04]  /*72e0*/  @!UP1 UIADD3 UR4, UPT, UPT, -UR7, 0x100000, URZ ;  /* 0x0010000007049890 */ /* 0x000fc8000fffe1ff */
[----:B------:R-:W-:Y:S02]  /*72f0*/  @!UP1 USHF.L.U32 UR5, UR4, 0xb, URZ ;  /* 0x0000000b04059899 */ /* 0x000fe400080006ff */
[----:B------:R-:W-:Y:S01]  /*7300*/  @!UP1 USHF.L.U32 UR4, UR4, 0x1, URZ ;  /* 0x0000000104049899 */ /* 0x000fe200080006ff */
[----:B------:R-:W-:Y:S01]  /*7310*/  STTM.x64 tmem[UR28], RZ ;  /* 0x000000ff000079ed */ /* 0x000fe2000834001c */
[----:B------:R-:W-:Y:S01]  /*7320*/  STTM.x64 tmem[UR28+0x40], RZ ;  /* 0x000040ff000079ed */ /* 0x000fe2000834001c */
[----:B------:R-:W-:Y:S01]  /*7330*/  STTM.x64 tmem[UR28+0x80], RZ ;  /* 0x000080ff000079ed */ /* 0x000fe2000834001c */
[----:B------:R-:W-:Y:S01]  /*7340*/  STTM.x64 tmem[UR28+0xc0], RZ ;  /* 0x0000c0ff000079ed */ /* 0x000fe2000834001c */
[----:B------:R-:W1:Y:S02]  /*7350*/  FENCE.VIEW.ASYNC.T ;  /* 0x00000000000073c6 */ /* 0x000e640000000200 */
[----:B-1----:R-:W-:Y:S01]  /*7360*/  BAR.SYNC.DEFER_BLOCKING 0x0 ;  /* 0x0000000000007b1d */ /* 0x002fe20000010000 */
[----:B------:R-:W-:-:S02]  /*7370*/  LOP3.LUT R149, R2, 0xe, RZ, 0xfc, !PT ;  /* 0x0000000e02957812 */ /* 0x000fc400078efcff */
[C---:B------:R-:W-:Y:S02]  /*7380*/  LOP3.LUT R241, R2.reuse, 0x10, RZ, 0xfc, !PT ;  /* 0x0000001002f17812 */ /* 0x040fe400078efcff */
[----:B------:R-:W-:Y:S01]  /*7390*/  LOP3.LUT R239, R2, 0x12, RZ, 0xfc, !PT ;  /* 0x0000001202ef7812 */ /* 0x000fe200078efcff */
[----:B------:R-:W-:Y:S01]  /*73a0*/  VOTEU.ALL UP1, P0 ;  /* 0x0000000000ff7886 */ /* 0x000fe20000020000 */
[----:B------:R-:W-:Y:S01]  /*73b0*/  ISETP.NE.U32.AND P5, PT, R148, RZ, PT ;  /* 0x000000ff9400720c */ /* 0x000fe20003fa5070 */
[----:B------:R1:W-:Y:S01]  /*73c0*/  STL [R1+0x450], R7 ;  /* 0x0004500701007387 */ /* 0x0003e20000100800 */
[C---:B------:R-:W-:Y:S02]  /*73d0*/  LOP3.LUT R238, R2.reuse, 0x14, RZ, 0xfc, !PT ;  /* 0x0000001402ee7812 */ /* 0x040fe400078efcff */
[C---:B------:R-:W-:Y:S01]  /*73e0*/  LOP3.LUT R237, R2.reuse, 0x16, RZ, 0xfc, !PT ;  /* 0x0000001602ed7812 */ /* 0x040fe200078efcff */
[----:B------:R-:W-:Y:S01]  /*73f0*/  STL [R1+0x36c], R152 ;  /* 0x00036c9801007387 */ /* 0x000fe20000100800 */
[----:B------:R-:W-:-:S02]  /*7400*/  LOP3.LUT R236, R2, 0x18, RZ, 0xfc, !PT ;  /* 0x0000001802ec7812 */ /* 0x000fc400078efcff */
[C---:B------:R-:W-:Y:S02]  /*7410*/  LOP3.LUT R235, R2.reuse, 0x1a, RZ, 0xfc, !PT ;  /* 0x0000001a02eb7812 */ /* 0x040fe400078efcff */
[----:B------:R-:W-:Y:S02]  /*7420*/  LOP3.LUT R154, R2, 0x1c, RZ, 0xfc, !PT ;  /* 0x0000001c029a7812 */ /* 0x000fe400078efcff */
[----:B-1----:R-:W-:Y:S02]  /*7430*/  LOP3.LUT R7, R0, 0x20, RZ, 0x3c, !PT ;  /* 0x0000002000077812 */ /* 0x002fe400078e3cff */
[----:B------:R-:W-:Y:S01]  /*7440*/  LOP3.LUT R245, R245, 0xfffffbff, RZ, 0xc0, !PT ;  /* 0xfffffbfff5f57812 */ /* 0x000fe200078ec0ff */
[----:B------:R-:W1:Y:S02]  /*7450*/  FENCE.VIEW.ASYNC.S ;  /* 0x00000000000073c6 */ /* 0x000e640000000000 */
[----:B-1----:R1:W2:Y:S02]  /*7460*/  @!UP1 SYNCS.EXCH.64 URZ, [UR29], UR8 ;  /* 0x000000081dff95b2 */ /* 0x0022a40008000100 */
[----:B--2---:R-:W-:Y:S01]  /*7470*/  BAR.SYNC.DEFER_BLOCKING 0x0 ;  /* 0x0000000000007b1d */ /* 0x004fe20000010000 */
[----:B------:R-:W-:Y:S01]  /*7480*/  VIADD R7, R7, UR26 ;  /* 0x0000001a07077c36 */ /* 0x000fe20008000000 */
[----:B------:R-:W-:Y:S01]  /*7490*/  @P0 LOP3.LUT R245, R245, 0x400, RZ, 0xfc, !PT ;  /* 0x00000400f5f50812 */ /* 0x000fe200078efcff */
[----:B-1----:R-:W-:-:S03]  /*74a0*/  USHF.L.U32 UR9, UR16, 0x5, URZ ;  /* 0x0000000510097899 */ /* 0x002fc600080006ff */
[----:B------:R1:W2:Y:S02]  /*74b0*/  @!UP2 SYNCS.EXCH.64 URZ, [UR26+0x36008], UR4 ;  /* 0x036008041affa5b2 */ /* 0x0002a40008000100 */
[----:B------:R-:W-:Y:S01]  /*74c0*/  @!PT LDS RZ, [RZ] ;  /* 0x00000000fffff984 */ /* 0x000fe20000000800 */
[----:B------:R-:W-:Y:S01]  /*74d0*/  @!PT LDS RZ, [RZ] ;  /* 0x00000000fffff984 */ /* 0x000fe20000000800 */
[----:B------:R-:W-:Y:S01]  /*74e0*/  @!PT LDS RZ, [RZ] ;  /* 0x00000000fffff984 */ /* 0x000fe20000000800 */
[----:B--2---:R-:W-:Y:S01]  /*74f0*/  LDGSTS.E [R152+0x30000], desc[UR38][R84.64], P1 ;  /* 0x3000000054987fae */ /* 0x004fe200089a1026 */
[-C--:B------:R-:W-:Y:S02]  /*7500*/  ISETP.GE.AND P1, PT, R4, R157.reuse, PT ;  /* 0x0000009d0400720c */ /* 0x080fe40003f26270 */
[----:B------:R-:W-:Y:S01]  /*7510*/  LOP3.LUT R4, R0, 0x10, RZ, 0x3c, !PT ;  /* 0x0000001000047812 */ /* 0x000fe200078e3cff */
[----:B------:R-:W-:Y:S01]  /*7520*/  LDGSTS.E [R152+0x30008], desc[UR38][R80.64], P6 ;  /* 0x3000800050987fae */ /* 0x000fe2000b1a1026 */
[----:B------:R-:W-:-:S03]  /*7530*/  ISETP.GE.AND P6, PT, R149, R157, PT ;  /* 0x0000009d9500720c */ /* 0x000fc60003fc6270 */
[----:B------:R-:W-:Y:S01]  /*7540*/  VIADD R252, R4, UR26 ;  /* 0x0000001a04fc7c36 */ /* 0x000fe20008000000 */
[C---:B------:R-:W-:Y:S02]  /*7550*/  SEL R4, R146.reuse, RZ, !P1 ;  /* 0x000000ff92047207 */ /* 0x040fe40004800000 */
[-C--:B------:R-:W-:Y:S01]  /*7560*/  ISETP.GE.AND P1, PT, R241, R157.reuse, PT ;  /* 0x0000009df100720c */ /* 0x080fe20003f26270 */
[----:B-1----:R-:W1:Y:S01]  /*7570*/  LDCU UR4, c[0x0][0x3b0] ;  /* 0x00007600ff0477ac */ /* 0x002e620008000800 */
[----:B------:R-:W-:Y:S01]  /*7580*/  SEL R148, R146, RZ, !P6 ;  /* 0x000000ff92947207 */ /* 0x000fe20007000000 */
[----:B------:R-:W-:Y:S01]  /*7590*/  LDGSTS.E [R252+0x30000], desc[UR38][R76.64], P2 ;  /* 0x300000004cfc7fae */ /* 0x000fe200091a1026 */
[----:B------:R-:W-:Y:S02]  /*75a0*/  ISETP.NE.U32.AND P2, PT, R4, RZ, PT ;  /* 0x000000ff0400720c */ /* 0x000fe40003f45070 */
[----:B------:R-:W-:Y:S01]  /*75b0*/  ISETP.GE.AND P6, PT, R239, R157, PT ;  /* 0x0000009def00720c */ /* 0x000fe20003fc6270 */
[----:B------:R-:W-:Y:S01]  /*75c0*/  LDGSTS.E [R252+0x30008], desc[UR38][R34.64], P3 ;  /* 0x3000800022fc7fae */ /* 0x000fe200099a1026 */
[----:B------:R-:W-:-:S02]  /*75d0*/  SEL R4, R146, RZ, !P1 ;  /* 0x000000ff92047207 */ /* 0x000fc40004800000 */
[----:B------:R-:W-:Y:S01]  /*75e0*/  ISETP.NE.U32.AND P1, PT, R148, RZ, PT ;  /* 0x000000ff9400720c */ /* 0x000fe20003f25070 */
[----:B------:R-:W-:Y:S01]  /*75f0*/  STL [R1+0x4a0], R252 ;  /* 0x0004a0fc01007387 */ /* 0x000fe20000100800 */
[----:B------:R-:W-:Y:S02]  /*7600*/  SEL R148, R146, RZ, !P6 ;  /* 0x000000ff92947207 */ /* 0x000fe40007000000 */
[----:B------:R-:W-:Y:S01]  /*7610*/  ISETP.NE.U32.AND P6, PT, R4, RZ, PT ;  /* 0x000000ff0400720c */ /* 0x000fe20003fc5070 */
[----:B------:R-:W-:Y:S01]  /*7620*/  LDGSTS.E [R7+0x30000], desc[UR38][R30.64], P4 ;  /* 0x300000001e077fae */ /* 0x000fe2000a1a1026 */
[----:B------:R-:W-:Y:S02]  /*7630*/  LOP3.LUT R4, R0, 0x30, RZ, 0x3c, !PT ;  /* 0x0000003000047812 */ /* 0x000fe400078e3cff */
[-C--:B------:R-:W-:Y:S01]  /*7640*/  ISETP.GE.AND P4, PT, R238, R157.reuse, PT ;  /* 0x0000009dee00720c */ /* 0x080fe20003f86270 */
[----:B------:R2:W-:Y:S01]  /*7650*/  STL [R1+0x130], R7 ;  /* 0x0001300701007387 */ /* 0x0005e20000100800 */
[----:B------:R-:W-:Y:S01]  /*7660*/  ISETP.NE.U32.AND P3, PT, R148, RZ, PT ;  /* 0x000000ff9400720c */ /* 0x000fe20003f65070 */
[----:B------:R-:W-:Y:S01]  /*7670*/  VIADD R149, R4, UR26 ;  /* 0x0000001a04957c36 */ /* 0x000fe20008000000 */
[----:B------:R-:W-:Y:S01]  /*7680*/  SEL R4, R146, RZ, !P4 ;  /* 0x000000ff92047207 */ /* 0x000fe20006000000 */
[----:B------:R2:W-:Y:S01]  /*7690*/  LDGSTS.E [R7+0x30008], desc[UR38][R8.64], P5 ;  /* 0x3000800008077fae */ /* 0x0005e2000a9a1026 */
[-C--:B------:R-:W-:Y:S01]  /*76a0*/  ISETP.GE.AND P5, PT, R237, R157.reuse, PT ;  /* 0x0000009ded00720c */ /* 0x080fe20003fa6270 */
[----:B-1----:R-:W-:Y:S01]  /*76b0*/  IMAD R140, R140, UR4, RZ ;  /* 0x000000048c8c7c24 */ /* 0x002fe2000f8e02ff */
[-C--:B------:R-:W-:Y:S01]  /*76c0*/  ISETP.GE.AND P4, PT, R236, R157.reuse, PT ;  /* 0x0000009dec00720c */ /* 0x080fe20003f86270 */
[----:B------:R-:W-:Y:S01]  /*76d0*/  LDGSTS.E [R149+0x30000], desc[UR38][R28.64], P2 ;  /* 0x300000001c957fae */ /* 0x000fe200091a1026 */
[----:B------:R-:W-:Y:S01]  /*76e0*/  SEL R148, R146, RZ, !P5 ;  /* 0x000000ff92947207 */ /* 0x000fe20006800000 */
[----:B------:R-:W-:Y:S01]  /*76f0*/  IMAD R138, R138, UR4, RZ ;  /* 0x000000048a8a7c24 */ /* 0x000fe2000f8e02ff */
[----:B------:R-:W-:Y:S01]  /*7700*/  ISETP.NE.U32.AND P2, PT, R4, RZ, PT ;  /* 0x000000ff0400720c */ /* 0x000fe20003f45070 */
[----:B------:R1:W-:Y:S01]  /*7710*/  LDGSTS.E [R149+0x30008], desc[UR38][R24.64], P1 ;  /* 0x3000800018957fae */ /* 0x0003e200089a1026 */
[-C--:B------:R-:W-:Y:S01]  /*7720*/  ISETP.GE.AND P5, PT, R235, R157.reuse, PT ;  /* 0x0000009deb00720c */ /* 0x080fe20003fa6270 */
[----:B------:R-:W-:Y:S01]  /*7730*/  IMAD R137, R137, UR4, RZ ;  /* 0x0000000489897c24 */ /* 0x000fe2000f8e02ff */
[----:B------:R-:W-:Y:S01]  /*7740*/  SEL R4, R146, RZ, !P4 ;  /* 0x000000ff92047207 */ /* 0x000fe20006000000 */
[----:B------:R-:W-:Y:S01]  /*7750*/  IMAD R136, R136, UR4, RZ ;  /* 0x0000000488887c24 */ /* 0x000fe2000f8e02ff */
[----:B--2---:R-:W-:Y:S01]  /*7760*/  LOP3.LUT R7, R0, 0x40, RZ, 0x3c, !PT ;  /* 0x0000004000077812 */ /* 0x004fe200078e3cff */
[----:B------:R-:W-:Y:S01]  /*7770*/  IMAD R134, R134, UR4, RZ ;  /* 0x0000000486867c24 */ /* 0x000fe2000f8e02ff */
[----:B------:R-:W-:Y:S01]  /*7780*/  ISETP.NE.U32.AND P4, PT, R148, RZ, PT ;  /* 0x000000ff9400720c */ /* 0x000fe20003f85070 */
[----:B------:R-:W-:Y:S01]  /*7790*/  IMAD R133, R133, UR4, RZ ;  /* 0x0000000485857c24 */ /* 0x000fe2000f8e02ff */
[----:B------:R-:W-:Y:S01]  /*77a0*/  LOP3.LUT R152, R0, 0x50, RZ, 0x3c, !PT ;  /* 0x0000005000987812 */ /* 0x000fe200078e3cff */
[----:B------:R-:W-:Y:S01]  /*77b0*/  IMAD R160, R132, UR4, RZ ;  /* 0x0000000484a07c24 */ /* 0x000fe2000f8e02ff */
[----:B------:R-:W-:Y:S01]  /*77c0*/  SEL R148, R146, RZ, !P5 ;  /* 0x000000ff92947207 */ /* 0x000fe20006800000 */
[----:B-1----:R-:W-:Y:S01]  /*77d0*/  VIADD R149, R7, UR26 ;  /* 0x0000001a07957c36 */ /* 0x002fe20008000000 */
[----:B------:R-:W-:Y:S01]  /*77e0*/  ISETP.NE.U32.AND P1, PT, R4, RZ, PT ;  /* 0x000000ff0400720c */ /* 0x000fe20003f25070 */
[----:B------:R-:W1:Y:S01]  /*77f0*/  S2R R7, SR_TID.X ;  /* 0x0000000000077919 */ /* 0x000e620000002100 */
[----:B------:R-:W-:Y:S01]  /*7800*/  ISETP.NE.U32.AND P5, PT, R148, RZ, PT ;  /* 0x000000ff9400720c */ /* 0x000fe20003fa5070 */
[----:B------:R-:W-:Y:S01]  /*7810*/  VIADD R152, R152, UR26 ;  /* 0x0000001a98987c36 */ /* 0x000fe20008000000 */
[----:B------:R-:W-:Y:S01]  /*7820*/  LOP3.LUT R148, R2, 0x1e, RZ, 0xfc, !PT ;  /* 0x0000001e02947812 */ /* 0x000fe200078efcff */
[----:B------:R-:W-:Y:S01]  /*7830*/  LDGSTS.E [R149+0x30000], desc[UR38][R10.64], P6 ;  /* 0x300000000a957fae */ /* 0x000fe2000b1a1026 */
[----:B------:R-:W-:Y:S01]  /*7840*/  VIADD R4, R157, 0xffffffe0 ;  /* 0xffffffe09d047836 */ /* 0x000fe20000000000 */
[-C--:B------:R-:W-:Y:S01]  /*7850*/  ISETP.GE.AND P6, PT, R154, R157.reuse, PT ;  /* 0x0000009d9a00720c */ /* 0x080fe20003fc6270 */
[----:B------:R-:W-:Y:S01]  /*7860*/  IMAD R158, R130, UR4, RZ ;  /* 0x00000004829e7c24 */ /* 0x000fe2000f8e02ff */
[----:B------:R2:W-:Y:S01]  /*7870*/  LDGSTS.E [R149+0x30008], desc[UR38][R12.64], P3 ;  /* 0x300080000c957fae */ /* 0x0005e200099a1026 */
[----:B------:R-:W-:Y:S01]  /*7880*/  ISETP.GE.AND P3, PT, R148, R157, PT ;  /* 0x0000009d9400720c */ /* 0x000fe20003f66270 */
[----:B------:R-:W-:Y:S01]  /*7890*/  IMAD R129, R129, UR4, RZ ;  /* 0x0000000481817c24 */ /* 0x000fe2000f8e02ff */
[----:B------:R-:W-:Y:S01]  /*78a0*/  SEL R148, R146, RZ, !P6 ;  /* 0x000000ff92947207 */ /* 0x000fe20007000000 */
[----:B------:R3:W-:Y:S01]  /*78b0*/  LDGSTS.E [R152+0x30000], desc[UR38][R14.64], P2 ;  /* 0x300000000e987fae */ /* 0x0007e200091a1026 */
[----:B------:R-:W-:Y:S01]  /*78c0*/  ISETP.GE.AND P6, PT, R2, R4, PT ;  /* 0x000000040200720c */ /* 0x000fe20003fc6270 */
[----:B------:R-:W-:Y:S01]  /*78d0*/  IMAD R156, R128, UR4, RZ ;  /* 0x00000004809c7c24 */ /* 0x000fe2000f8e02ff */
[----:B------:R-:W-:Y:S01]  /*78e0*/  LOP3.LUT R2, R0, 0x60, RZ, 0x3c, !PT ;  /* 0x0000006000027812 */ /* 0x000fe200078e3cff */
[----:B------:R4:W-:Y:S01]  /*78f0*/  LDGSTS.E [R152+0x30008], desc[UR38][R16.64], P4 ;  /* 0x3000800010987fae */ /* 0x0009e2000a1a1026 */
[----:B------:R-:W-:-:S02]  /*7900*/  IMAD R154, R126, UR4, RZ ;  /* 0x000000047e9a7c24 */ /* 0x000fc4000f8e02ff */
[----:B------:R-:W-:Y:S01]  /*7910*/  IMAD R125, R125, UR4, RZ ;  /* 0x000000047d7d7c24 */ /* 0x000fe2000f8e02ff */
[----:B--2---:R-:W-:Y:S01]  /*7920*/  SEL R149, R146, RZ, !P3 ;  /* 0x000000ff92957207 */ /* 0x004fe20005800000 */
[----:B------:R-:W-:Y:S01]  /*7930*/  IMAD R121, R121, UR4, RZ ;  /* 0x0000000479797c24 */ /* 0x000fe2000f8e02ff */
[----:B------:R-:W-:Y:S01]  /*7940*/  ISETP.NE.U32.AND P3, PT, R148, RZ, PT ;  /* 0x000000ff9400720c */ /* 0x000fe20003f65070 */
[----:B------:R-:W-:Y:S01]  /*7950*/  IMAD R118, R118, UR4, RZ ;  /* 0x0000000476767c24 */ /* 0x000fe2000f8e02ff */
[----:B------:R-:W-:Y:S01]  /*7960*/  SEL R148, RZ, 0x4, P6 ;  /* 0x00000004ff947807 */ /* 0x000fe20003000000 */
[----:B------:R-:W-:Y:S01]  /*7970*/  IMAD R116, R116, UR4, RZ ;  /* 0x0000000474747c24 */ /* 0x000fe2000f8e02ff */
[----:B------:R-:W-:Y:S01]  /*7980*/  ISETP.GE.AND P6, PT, R150, R4, PT ;  /* 0x000000049600720c */ /* 0x000fe20003fc6270 */
[----:B------:R-:W-:Y:S01]  /*7990*/  VIADD R150, R2, UR26 ;  /* 0x0000001a02967c36 */ /* 0x000fe20008000000 */
[----:B------:R-:W-:Y:S01]  /*79a0*/  ISETP.NE.U32.AND P4, PT, R149, RZ, PT ;  /* 0x000000ff9500720c */ /* 0x000fe20003f85070 */
[----:B------:R-:W-:-:S02]  /*79b0*/  IMAD.U32 R149, RZ, RZ, UR9 ;  /* 0x00000009ff957e24 */ /* 0x000fc4000f8e00ff */
[----:B------:R-:W-:Y:S01]  /*79c0*/  IMAD R114, R114, UR4, RZ ;  /* 0x0000000472727c24 */ /* 0x000fe2000f8e02ff */
[----:B-1----:R-:W-:Y:S01]  /*79d0*/  LOP3.LUT R252, R7, 0x1f, RZ, 0xc0, !PT ;  /* 0x0000001f07fc7812 */ /* 0x002fe200078ec0ff */
[----:B------:R1:W-:Y:S01]  /*79e0*/  LDGSTS.E [R150+0x30000], desc[UR38][R18.64], P1 ;  /* 0x3000000012967fae */ /* 0x0003e200089a1026 */
[C---:B------:R-:W-:Y:S02]  /*79f0*/  IMAD.WIDE R84, R149.reuse, 0x4, R84 ;  /* 0x0000000495547825 */ /* 0x040fe400078e0254 */
[----:B------:R-:W-:Y:S01]  /*7a00*/  ISETP.GE.AND P2, PT, R252, R157, PT ;  /* 0x0000009dfc00720c */ /* 0x000fe20003f46270 */
[----:B------:R2:W-:Y:S01]  /*7a10*/  LDGSTS.E [R150+0x30008], desc[UR38][R20.64], P5 ;  /* 0x3000800014967fae */ /* 0x0005e2000a9a1026 */
[----:B------:R-:W-:Y:S02]  /*7a20*/  IMAD.WIDE R80, R149, 0x4, R80 ;  /* 0x0000000495507825 */ /* 0x000fe400078e0250 */
[----:B------:R-:W-:Y:S02]  /*7a30*/  SEL R146, R146, RZ, !P2 ;  /* 0x000000ff92927207 */ /* 0x000fe40005000000 */
[----:B------:R-:W-:Y:S01]  /*7a40*/  ISETP.GT.AND P2, PT, R153, 0x3f, PT ;  /* 0x0000003f9900780c */ /* 0x000fe20003f44270 */
[----:B------:R-:W-:Y:S01]  /*7a50*/  IMAD.WIDE R76, R149, 0x4, R76 ;  /* 0x00000004954c7825 */ /* 0x000fe200078e024c */
[----:B------:R-:W-:-:S02]  /*7a60*/  ISETP.NE.U32.AND P1, PT, R146, RZ, PT ;  /* 0x000000ff9200720c */ /* 0x000fc40003f25070 */
[----:B------:R-:W-:Y:S01]  /*7a70*/  SEL R2, R148, RZ, P2 ;  /* 0x000000ff94027207 */ /* 0x000fe20001000000 */
[----:B------:R-:W-:Y:S01]  /*7a80*/  IMAD.WIDE R34, R149, 0x4, R34 ;  /* 0x0000000495227825 */ /* 0x000fe200078e0222 */
[----:B------:R-:W-:-:S03]  /*7a90*/  SEL R148, RZ, 0x4, P6 ;  /* 0x00000004ff947807 */ /* 0x000fc60003000000 */
[----:B------:R1:W-:Y:S01]  /*7aa0*/  STL [R1+0xf4], R2 ;  /* 0x0000f40201007387 */ /* 0x0003e20000100800 */
[----:B------:R-:W-:Y:S01]  /*7ab0*/  SEL R146, R148, RZ, P2 ;  /* 0x000000ff94927207 */ /* 0x000fe20001000000 */
[C---:B------:R-:W-:Y:S02]  /*7ac0*/  IMAD.WIDE R8, R149.reuse, 0x4, R8 ;  /* 0x0000000495087825 */ /* 0x040fe400078e0208 */
[----:B------:R2:W-:Y:S02]  /*7ad0*/  STL [R1+0x470], R0 ;  /* 0x0004700001007387 */ /* 0x0005e40000100800 */
[C---:B------:R-:W-:Y:S02]  /*7ae0*/  IMAD.WIDE R30, R149.reuse, 0x4, R30 ;  /* 0x00000004951e7825 */ /* 0x040fe400078e021e */
[----:B------:R-:W-:Y:S01]  /*7af0*/  STL [R1+0xf0], R146 ;  /* 0x0000f09201007387 */ /* 0x000fe20000100800 */
[----:B-1----:R-:W-:Y:S01]  /*7b00*/  LOP3.LUT R2, R0, 0x70, RZ, 0x3c, !PT ;  /* 0x0000007000027812 */ /* 0x002fe200078e3cff */
[----:B------:R-:W-:-:S02]  /*7b10*/  IMAD.WIDE R28, R149, 0x4, R28 ;  /* 0x00000004951c7825 */ /* 0x000fc400078e021c */
[----:B------:R-:W-:Y:S02]  /*7b20*/  STL.64 [R1+0x110], R84 ;  /* 0x0001105401007387 */ /* 0x000fe40000100a00 */
[C---:B------:R-:W-:Y:S02]  /*7b30*/  IMAD.WIDE R10, R149.reuse, 0x4, R10 ;  /* 0x00000004950a7825 */ /* 0x040fe400078e020a */
[----:B------:R-:W-:Y:S02]  /*7b40*/  STL.64 [R1+0x118], R80 ;  /* 0x0001185001007387 */ /* 0x000fe40000100a00 */
[----:B--2---:R-:W-:Y:S02]  /*7b50*/  VIADD R0, R2, UR26 ;  /* 0x0000001a02007c36 */ /* 0x004fe40008000000 */
[----:B------:R-:W-:Y:S01]  /*7b60*/  STL.64 [R1+0x88], R76 ;  /* 0x0000884c01007387 */ /* 0x000fe20000100a00 */
[----:B------:R-:W-:-:S03]  /*7b70*/  IMAD.WIDE R24, R149, 0x4, R24 ;  /* 0x0000000495187825 */ /* 0x000fc600078e0218 */
[----:B------:R-:W-:Y:S01]  /*7b80*/  STL.64 [R1+0x80], R34 ;  /* 0x0000802201007387 */ /* 0x000fe20000100a00 */
[----:B------:R-:W-:-:S03]  /*7b90*/  IMAD.WIDE R12, R149, 0x4, R12 ;  /* 0x00000004950c7825 */ /* 0x000fc600078e020c */
[----:B------:R-:W-:Y:S01]  /*7ba0*/  STL [R1+0x474], R9 ;  /* 0x0004740901007387 */ /* 0x000fe20000100800 */
[----:B---3--:R-:W-:-:S03]  /*7bb0*/  IMAD.WIDE R14, R149, 0x4, R14 ;  /* 0x00000004950e7825 */ /* 0x008fc600078e020e */
[----:B------:R1:W-:Y:S01]  /*7bc0*/  STL.64 [R1+0x90], R30 ;  /* 0x0000901e01007387 */ /* 0x0003e20000100a00 */
[----:B----4-:R-:W-:-:S03]  /*7bd0*/  IMAD.WIDE R16, R149, 0x4, R16 ;  /* 0x0000000495107825 */ /* 0x010fc600078e0210 */
[----:B------:R2:W-:Y:S01]  /*7be0*/  STL.64 [R1+0xa0], R28 ;  /* 0x0000a01c01007387 */ /* 0x0005e20000100a00 */
[----:B------:R-:W-:-:S03]  /*7bf0*/  IMAD.WIDE R18, R149, 0x4, R18 ;  /* 0x0000000495127825 */ /* 0x000fc600078e0212 */
[----:B------:R-:W-:Y:S01]  /*7c00*/  STL.64 [R1+0x458], R10 ;  /* 0x0004580a01007387 */ /* 0x000fe20000100a00 */
[----:B------:R-:W-:-:S03]  /*7c10*/  IMAD.WIDE R20, R149, 0x4, R20 ;  /* 0x0000000495147825 */ /* 0x000fc600078e0214 */
[----:B------:R3:W-:Y:S01]  /*7c20*/  STL.64 [R1+0x98], R24 ;  /* 0x0000981801007387 */ /* 0x0007e20000100a00 */
[----:B-1----:R-:W-:Y:S02]  /*7c30*/  IMAD R30, R145, UR4, RZ ;  /* 0x00000004911e7c24 */ /* 0x002fe4000f8e02ff */
[----:B------:R-:W-:Y:S01]  /*7c40*/  IMAD R35, R142, UR4, RZ ;  /* 0x000000048e237c24 */ /* 0x000fe2000f8e02ff */
[----:B------:R1:W-:Y:S01]  /*7c50*/  LDGSTS.E [R0+0x30000], desc[UR38][R22.64], P3 ;  /* 0x3000000016007fae */ /* 0x0003e200099a1026 */
[----:B--2---:R-:W-:Y:S02]  /*7c60*/  IMAD R28, R144, UR4, RZ ;  /* 0x00000004901c7c24 */ /* 0x004fe4000f8e02ff */
[----:B------:R-:W-:Y:S01]  /*7c70*/  IMAD R34, R141, UR4, RZ ;  /* 0x000000048d227c24 */ /* 0x000fe2000f8e02ff */
[----:B------:R2:W-:Y:S01]  /*7c80*/  STL.64 [R1+0x468], R12 ;  /* 0x0004680c01007387 */ /* 0x0005e20000100a00 */
[----:B------:R-:W-:Y:S02]  /*7c90*/  IMAD R150, R124, UR4, RZ ;  /* 0x000000047c967c24 */ /* 0x000fe4000f8e02ff */
[----:B------:R-:W-:Y:S01]  /*7ca0*/  IMAD R148, R122, UR4, RZ ;  /* 0x000000047a947c24 */ /* 0x000fe2000f8e02ff */
[----:B------:R-:W-:Y:S01]  /*7cb0*/  STL.64 [R1+0x410], R14 ;  /* 0x0004100e01007387 */ /* 0x000fe20000100a00 */
[----:B---3--:R-:W-:-:S03]  /*7cc0*/  IMAD.WIDE R24, R149, 0x4, R26 ;  /* 0x0000000495187825 */ /* 0x008fc600078e021a */
[----:B------:R-:W-:Y:S01]  /*7cd0*/  STL.64 [R1+0x418], R16 ;  /* 0x0004181001007387 */ /* 0x000fe20000100a00 */
[----:B-1----:R-:W-:-:S03]  /*7ce0*/  IMAD.WIDE R22, R149, 0x4, R22 ;  /* 0x0000000495167825 */ /* 0x002fc600078e0216 */
[----:B------:R1:W-:Y:S01]  /*7cf0*/  STL.64 [R1+0x420], R18 ;  /* 0x0004201201007387 */ /* 0x0003e20000100a00 */
[----:B------:R-:W-:Y:S02]  /*7d00*/  IMAD R146, R120, UR4, RZ ;  /* 0x0000000478927c24 */ /* 0x000fe4000f8e02ff */
[----:B------:R-:W-:Y:S01]  /*7d10*/  IMAD R9, R117, UR4, RZ ;  /* 0x0000000475097c24 */ /* 0x000fe2000f8e02ff */
[----:B------:R3:W-:Y:S01]  /*7d20*/  STL.64 [R1+0x428], R20 ;  /* 0x0004281401007387 */ /* 0x0007e20000100a00 */
[----:B--2---:R-:W-:Y:S02]  /*7d30*/  IMAD R13, R112, UR4, RZ ;  /* 0x00000004700d7c24 */ /* 0x004fe4000f8e02ff */
[----:B------:R-:W-:Y:S01]  /*7d40*/  IMAD R12, R110, UR4, RZ ;  /* 0x000000046e0c7c24 */ /* 0x000fe2000f8e02ff */
[----:B------:R2:W-:Y:S01]  /*7d50*/  STL.64 [R1+0x430], R22 ;  /* 0x0004301601007387 */ /* 0x0005e20000100a00 */
[----:B------:R-:W-:Y:S02]  /*7d60*/  IMAD R11, R109, UR4, RZ ;  /* 0x000000046d0b7c24 */ /* 0x000fe4000f8e02ff */
[----:B------:R-:W-:Y:S01]  /*7d70*/  IMAD R10, R108, UR4, RZ ;  /* 0x000000046c0a7c24 */ /* 0x000fe2000f8e02ff */
[----:B------:R4:W-:Y:S01]  /*7d80*/  STL.64 [R1+0x438], R24 ;  /* 0x0004381801007387 */ /* 0x0009e20000100a00 */
[----:B------:R-:W-:-:S02]  /*7d90*/  IMAD R2, R106, UR4, RZ ;  /* 0x000000046a027c24 */ /* 0x000fc4000f8e02ff */
[----:B-1----:R-:W-:Y:S01]  /*7da0*/  IMAD R19, R98, UR4, RZ ;  /* 0x0000000462137c24 */ /* 0x002fe2000f8e02ff */
[----:B------:R1:W-:Y:S01]  /*7db0*/  STL [R1+0x17c], R30 ;  /* 0x00017c1e01007387 */ /* 0x0003e20000100800 */
[----:B---3--:R-:W-:Y:S02]  /*7dc0*/  IMAD R21, R101, UR4, RZ ;  /* 0x0000000465157c24 */ /* 0x008fe4000f8e02ff */
[----:B------:R-:W-:Y:S01]  /*7dd0*/  IMAD R20, R100, UR4, RZ ;  /* 0x0000000464147c24 */ /* 0x000fe2000f8e02ff */
[----:B------:R-:W-:Y:S01]  /*7de0*/  STL [R1+0x184], R28 ;  /* 0x0001841c01007387 */ /* 0x000fe20000100800 */
[----:B--2---:R-:W-:Y:S02]  /*7df0*/  IMAD R23, R104, UR4, RZ ;  /* 0x0000000468177c24 */ /* 0x004fe4000f8e02ff */
[----:B------:R-:W-:Y:S01]  /*7e00*/  IMAD R22, R102, UR4, RZ ;  /* 0x0000000466167c24 */ /* 0x000fe2000f8e02ff */
[----:B------:R-:W-:Y:S01]  /*7e10*/  STL [R1+0x364], R35 ;  /* 0x0003642301007387 */ /* 0x000fe20000100800 */
[----:B----4-:R-:W-:-:S02]  /*7e20*/  IMAD R25, R113, UR4, RZ ;  /* 0x0000000471197c24 */ /* 0x010fc4000f8e02ff */
[----:B------:R-:W-:Y:S01]  /*7e30*/  IMAD R24, R105, UR4, RZ ;  /* 0x0000000469187c24 */ /* 0x000fe2000f8e02ff */
[----:B------:R2:W-:Y:S01]  /*7e40*/  STL [R1+0x360], R34 ;  /* 0x0003602201007387 */ /* 0x0005e20000100800 */
[----:B------:R-:W-:Y:S02]  /*7e50*/  IMAD R18, R97, UR4, RZ ;  /* 0x0000000461127c24 */ /* 0x000fe4000f8e02ff */
[----:B------:R-:W-:Y:S01]  /*7e60*/  IMAD R17, R96, UR4, RZ ;  /* 0x0000000460117c24 */ /* 0x000fe2000f8e02ff */
[----:B------:R-:W-:Y:S01]  /*7e70*/  STL [R1+0x35c], R140 ;  /* 0x00035c8c01007387 */ /* 0x000fe20000100800 */
[----:B------:R-:W-:Y:S02]  /*7e80*/  IMAD R16, R94, UR4, RZ ;  /* 0x000000045e107c24 */ /* 0x000fe4000f8e02ff */
[----:B------:R-:W-:Y:S01]  /*7e90*/  IMAD R15, R93, UR4, RZ ;  /* 0x000000045d0f7c24 */ /* 0x000fe2000f8e02ff */
[----:B------:R3:W-:Y:S01]  /*7ea0*/  STL [R1+0x358], R138 ;  /* 0x0003588a01007387 */ /* 0x0007e20000100800 */
[----:B------:R-:W-:-:S02]  /*7eb0*/  IMAD R14, R92, UR4, RZ ;  /* 0x000000045c0e7c24 */ /* 0x000fc4000f8e02ff */
[----:B------:R-:W-:Y:S01]  /*7ec0*/  IMAD R90, R90, UR4, RZ ;  /* 0x000000045a5a7c24 */ /* 0x000fe2000f8e02ff */
[----:B------:R-:W-:Y:S01]  /*7ed0*/  STL [R1+0x354], R137 ;  /* 0x0003548901007387 */ /* 0x000fe20000100800 */
        /* <DEDUP_REMOVED lines=11> */
[----:B------:R1:W-:Y:S01]  /*7f90*/  STL [R1+0x344], R160 ;  /* 0x000344a001007387 */ /* 0x0003e20000100800 */
        /* <DEDUP_REMOVED lines=11> */
[----:B------:R-:W-:Y:S01]  /*8050*/  STL [R1+0x334], R154 ;  /* 0x0003349a01007387 */ /* 0x000fe20000100800 */
        /* <DEDUP_REMOVED lines=20> */
[----:B------:R1:W-:Y:S01]  /*81a0*/  STL [R1+0x318], R9 ;  /* 0x0003180901007387 */ /* 0x0003e20000100800 */
[----:B------:R-:W-:Y:S02]  /*81b0*/  IMAD R162, R71, UR4, RZ ;  /* 0x0000000447a27c24 */ /* 0x000fe4000f8e02ff */
[----:B------:R-:W-:Y:S01]  /*81c0*/  IMAD R164, R73, UR4, RZ ;  /* 0x0000000449a47c24 */ /* 0x000fe2000f8e02ff */
[----:B------:R-:W-:Y:S01]  /*81d0*/  STL [R1+0x314], R116 ;  /* 0x0003147401007387 */ /* 0x000fe20000100800 */
        /* <DEDUP_REMOVED lines=35> */
[----:B------:R2:W-:Y:S01]  /*8410*/  LDGSTS.E [R0+0x30008], desc[UR38][R26.64], P4 ;  /* 0x300080001a007fae */ /* 0x0005e2000a1a1026 */
[----:B------:R-:W-:-:S03]  /*8420*/  LEA R242, P4, R30, R240, 0x2 ;  /* 0x000000f01ef27211 */ /* 0x000fc600078810ff */
[----:B------:R-:W-:Y:S01]  /*8430*/  STL [R1+0x2e4], R20 ;  /* 0x0002e41401007387 */ /* 0x000fe20000100800 */
[-C--:B------:R-:W-:Y:S02]  /*8440*/  LEA.HI.X.SX32 R243, R30, R3.reuse, 0x2, P4 ;  /* 0x000000031ef37211 */ /* 0x080fe400020f16ff */
[CC--:B-1----:R-:W-:Y:S01]  /*8450*/  LEA R30, P4, R34.reuse, R240.reuse, 0x2 ;  /* 0x000000f0221e7211 */ /* 0x0c2fe200078810ff */
[----:B------:R-:W-:Y:S03]  /*8460*/  STL [R1+0x2e0], R19 ;  /* 0x0002e01301007387 */ /* 0x000fe60000100800 */
[-C--:B------:R-:W-:Y:S01]  /*8470*/  LEA.HI.X.SX32 R31, R34, R3.reuse, 0x2, P4 ;  /* 0x00000003221f7211 */ /* 0x080fe200020f16ff */
[----:B------:R-:W-:Y:S01]  /*8480*/  STL [R1+0x2dc], R18 ;  /* 0x0002dc1201007387 */ /* 0x000fe20000100800 */
[-C--:B--2---:R-:W-:Y:S01]  /*8490*/  LEA R26, P3, R28, R240.reuse, 0x2 ;  /* 0x000000f01c1a7211 */ /* 0x084fe200078610ff */
[----:B------:R-:W-:Y:S01]  /*84a0*/  IMAD R0, R62, UR4, RZ ;  /* 0x000000043e007c24 */ /* 0x000fe2000f8e02ff */
[----:B------:R-:W-:Y:S01]  /*84b0*/  LEA R34, P4, R138, R240, 0x2 ;  /* 0x000000f08a227211 */ /* 0x000fe200078810ff */
[----:B------:R-:W-:Y:S01]  /*84c0*/  STL [R1+0x2d8], R17 ;  /* 0x0002d81101007387 */ /* 0x000fe20000100800 */
[----:B------:R-:W-:-:S02]  /*84d0*/  LEA.HI.X.SX32 R27, R28, R3, 0x2, P3 ;  /* 0x000000031c1b7211 */ /* 0x000fc400018f16ff */
[CC--:B------:R-:W-:Y:S01]  /*84e0*/  LEA R28, P3, R35.reuse, R240.reuse, 0x2 ;  /* 0x000000f0231c7211 */ /* 0x0c0fe200078610ff */
[----:B------:R-:W-:Y:S03]  /*84f0*/  STL [R1+0x2d4], R16 ;  /* 0x0002d41001007387 */ /* 0x000fe60000100800 */
[-C--:B------:R-:W-:Y:S01]  /*8500*/  LEA.HI.X.SX32 R29, R35, R3.reuse, 0x2, P3 ;  /* 0x00000003231d7211 */ /* 0x080fe200018f16ff */
[----:B------:R-:W-:Y:S01]  /*8510*/  STL [R1+0x2d0], R15 ;  /* 0x0002d00f01007387 */ /* 0x000fe20000100800 */
[-C--:B------:R-:W-:Y:S02]  /*8520*/  LEA R32, P3, R140, R240.reuse, 0x2 ;  /* 0x000000f08c207211 */ /* 0x080fe400078610ff */
[-C--:B------:R-:W-:Y:S01]  /*8530*/  LEA.HI.X.SX32 R35, R138, R3.reuse, 0x2, P4 ;  /* 0x000000038a237211 */ /* 0x080fe200020f16ff */
[----:B------:R-:W-:Y:S01]  /*8540*/  STL [R1+0x2cc], R14 ;  /* 0x0002cc0e01007387 */ /* 0x000fe20000100800 */
[-C--:B------:R-:W-:Y:S01]  /*8550*/  LEA.HI.X.SX32 R33, R140, R3.reuse, 0x2, P3 ;  /* 0x000000038c217211 */ /* 0x080fe200018f16ff */
[----:B---3--:R-:W-:Y:S01]  /*8560*/  IMAD R138, R47, UR4, RZ ;  /* 0x000000042f8a7c24 */ /* 0x008fe2000f8e02ff */
[-C--:B------:R-:W-:Y:S01]  /*8570*/  LEA R246, P3, R137, R240.reuse, 0x2 ;  /* 0x000000f089f67211 */ /* 0x080fe200078610ff */
[----:B------:R-:W-:Y:S01]  /*8580*/  STL [R1+0x2c8], R90 ;  /* 0x0002c85a01007387 */ /* 0x000fe20000100800 */
[-C--:B------:R-:W-:Y:S01]  /*8590*/  LEA R36, P4, R136, R240.reuse, 0x2 ;  /* 0x000000f088247211 */ /* 0x080fe200078810ff */
[----:B------:R-:W-:Y:S01]  /*85a0*/  IMAD R140, R49, UR4, RZ ;  /* 0x00000004318c7c24 */ /* 0x000fe2000f8e02ff */
[----:B------:R-:W-:Y:S01]  /*85b0*/  LEA.HI.X.SX32 R247, R137, R3, 0x2, P3 ;  /* 0x0000000389f77211 */ /* 0x000fe200018f16ff */
[----:B------:R-:W-:Y:S01]  /*85c0*/  STL [R1+0x2c4], R77 ;  /* 0x0002c44d01007387 */ /* 0x000fe20000100800 */
[----:B------:R-:W-:-:S02]  /*85d0*/  LEA R248, P3, R134, R240, 0x2 ;  /* 0x000000f086f87211 */ /* 0x000fc400078610ff */
[-C--:B------:R-:W-:Y:S01]  /*85e0*/  LEA.HI.X.SX32 R37, R136, R3.reuse, 0x2, P4 ;  /* 0x0000000388257211 */ /* 0x080fe200020f16ff */
[----:B------:R-:W-:Y:S01]  /*85f0*/  STL [R1+0x2c0], R76 ;  /* 0x0002c04c01007387 */ /* 0x000fe20000100800 */
[-C--:B------:R-:W-:Y:S01]  /*8600*/  LEA.HI.X.SX32 R249, R134, R3.reuse, 0x2, P3 ;  /* 0x0000000386f97211 */ /* 0x080fe200018f16ff */
[----:B----4-:R-:W-:Y:S01]  /*8610*/  IMAD R134, R43, UR4, RZ ;  /* 0x000000042b867c24 */ /* 0x010fe2000f8e02ff */
[CC--:B------:R-:W-:Y:S01]  /*8620*/  LEA R250, P3, R160.reuse, R240.reuse, 0x2 ;  /* 0x000000f0a0fa7211 */ /* 0x0c0fe200078610ff */
[----:B------:R-:W-:Y:S01]  /*8630*/  STL [R1+0x2bc], R81 ;  /* 0x0002bc5101007387 */ /* 0x000fe20000100800 */
[----:B------:R-:W-:Y:S01]  /*8640*/  IMAD R136, R45, UR4, RZ ;  /* 0x000000042d887c24 */ /* 0x000fe2000f8e02ff */
[-C--:B------:R-:W-:Y:S02]  /*8650*/  LEA R38, P4, R133, R240.reuse, 0x2 ;  /* 0x000000f085267211 */ /* 0x080fe400078810ff */
[----:B------:R-:W-:Y:S01]  /*8660*/  STL [R1+0x2b8], R80 ;  /* 0x0002b85001007387 */ /* 0x000fe20000100800 */
[-C--:B------:R-:W-:Y:S01]  /*8670*/  LEA.HI.X.SX32 R251, R160, R3.reuse, 0x2, P3 ;  /* 0x00000003a0fb7211 */ /* 0x080fe200018f16ff */
[----:B------:R-:W-:Y:S01]  /*8680*/  IMAD R160, R69, UR4, RZ ;  /* 0x0000000445a07c24 */ /* 0x000fe2000f8e02ff */
[----:B------:R-:W-:Y:S01]  /*8690*/  LEA.HI.X.SX32 R39, R133, R3, 0x2, P4 ;  /* 0x0000000385277211 */ /* 0x000fe200020f16ff */
[----:B------:R-:W-:Y:S01]  /*86a0*/  STL [R1+0x2b4], R85 ;  /* 0x0002b45501007387 */ /* 0x000fe20000100800 */
[----:B------:R-:W-:-:S03]  /*86b0*/  LEA R40, P4, R158, R240, 0x2 ;  /* 0x000000f09e287211 */ /* 0x000fc600078810ff */
[----:B------:R-:W-:Y:S01]  /*86c0*/  STL [R1+0x2b0], R84 ;  /* 0x0002b05401007387 */ /* 0x000fe20000100800 */
[-C--:B------:R-:W-:Y:S01]  /*86d0*/  LEA.HI.X.SX32 R41, R158, R3.reuse, 0x2, P4 ;  /* 0x000000039e297211 */ /* 0x080fe200020f16ff */
[----:B------:R-:W-:Y:S01]  /*86e0*/  IMAD R158, R67, UR4, RZ ;  /* 0x00000004439e7c24 */ /* 0x000fe2000f8e02ff */
[CC--:B------:R-:W-:Y:S01]  /*86f0*/  LEA R42, P4, R156.reuse, R240.reuse, 0x2 ;  /* 0x000000f09c2a7211 */ /* 0x0c0fe200078810ff */
[----:B------:R-:W-:Y:S03]  /*8700*/  STL [R1+0x2ac], R182 ;  /* 0x0002acb601007387 */ /* 0x000fe60000100800 */
[----:B------:R-:W-:Y:S01]  /*8710*/  LEA.HI.X.SX32 R43, R156, R3, 0x2, P4 ;  /* 0x000000039c2b7211 */ /* 0x000fe200020f16ff */
[----:B------:R-:W-:Y:S01]  /*8720*/  STL [R1+0x2a4], R172 ;  /* 0x0002a4ac01007387 */ /* 0x000fe20000100800 */
[----:B------:R-:W-:Y:S01]  /*8730*/  LEA R44, P4, R125, R240, 0x2 ;  /* 0x000000f07d2c7211 */ /* 0x000fe200078810ff */
[----:B------:R-:W-:-:S02]  /*8740*/  IMAD R156, R65, UR4, RZ ;  /* 0x00000004419c7c24 */ /* 0x000fc4000f8e02ff */
[----:B------:R-:W-:Y:S01]  /*8750*/  STL [R1+0x2a0], R181 ;  /* 0x0002a0b501007387 */ /* 0x000fe20000100800 */
[-C--:B------:R-:W-:Y:S02]  /*8760*/  LEA.HI.X.SX32 R45, R125, R3.reuse, 0x2, P4 ;  /* 0x000000037d2d7211 */ /* 0x080fe400020f16ff */
[CC--:B------:R-:W-:Y:S01]  /*8770*/  LEA R46, P4, R148.reuse, R240.reuse, 0x2 ;  /* 0x000000f0942e7211 */ /* 0x0c0fe200078810ff */
[----:B------:R-:W-:Y:S03]  /*8780*/  STL [R1+0x29c], R174 ;  /* 0x00029cae01007387 */ /* 0x000fe60000100800 */
[----:B------:R-:W-:Y:S01]  /*8790*/  LEA.HI.X.SX32 R47, R148, R3, 0x2, P4 ;  /* 0x00000003942f7211 */ /* 0x000fe200020f16ff */
[----:B------:R-:W-:Y:S01]  /*87a0*/  STL [R1+0x298], R180 ;  /* 0x000298b401007387 */ /* 0x000fe20000100800 */
[----:B------:R-:W-:Y:S01]  /*87b0*/  LEA R48, P4, R146, R240, 0x2 ;  /* 0x000000f092307211 */ /* 0x000fe200078810ff */
[----:B------:R-:W-:-:S02]  /*87c0*/  IMAD R148, R57, UR4, RZ ;  /* 0x0000000439947c24 */ /* 0x000fc4000f8e02ff */
        /* <DEDUP_REMOVED lines=15> */
[----:B------:R-:W-:-:S03]  /*88c0*/  LEA R56, P4, R11, R240, 0x2 ;  /* 0x000000f00b387211 */ /* 0x000fc600078810ff */
[----:B------:R-:W-:Y:S01]  /*88d0*/  STL [R1+0x27c], R165 ;  /* 0x00027ca501007387 */ /* 0x000fe20000100800 */
[----:B------:R-:W-:Y:S02]  /*88e0*/  LEA.HI.X.SX32 R57, R11, R3, 0x2, P4 ;  /* 0x000000030b397211 */ /* 0x000fe400020f16ff */
[-C--:B------:R-:W-:Y:S01]  /*88f0*/  LEA R58, P4, R2, R240.reuse, 0x2 ;  /* 0x000000f0023a7211 */ /* 0x080fe200078810ff */
[----:B------:R-:W-:Y:S04]  /*8900*/  STL [R1+0x278], R161 ;  /* 0x000278a101007387 */ /* 0x000fe80000100800 */
[----:B------:R-:W-:Y:S04]  /*8910*/  STL [R1+0x274], R157 ;  /* 0x0002749d01007387 */ /* 0x000fe80000100800 */
[----:B------:R-:W-:Y:S04]  /*8920*/  STL [R1+0x270], R153 ;  /* 0x0002709901007387 */ /* 0x000fe80000100800 */
[----:B------:R1:W-:Y:S04]  /*8930*/  STL.64 [R1+0x4d0], R26 ;  /* 0x0004d01a01007387 */ /* 0x0003e80000100a00 */
[----:B------:R-:W-:Y:S04]  /*8940*/  STL [R1+0x26c], R152 ;  /* 0x00026c9801007387 */ /* 0x000fe80000100800 */
[----:B------:R-:W-:Y:S01]  /*8950*/  STL [R1+0x268], R149 ;  /* 0x0002689501007387 */ /* 0x000fe20000100800 */
[----:B-1----:R-:W-:-:S03]  /*8960*/  LEA R26, P3, R129, R240, 0x2 ;  /* 0x000000f0811a7211 */ /* 0x002fc600078610ff */
[----:B------:R-:W-:Y:S01]  /*8970*/  STL [R1+0x264], R120 ;  /* 0x0002647801007387 */ /* 0x000fe20000100800 */
[----:B------:R-:W-:-:S03]  /*8980*/  LEA.HI.X.SX32 R27, R129, R3, 0x2, P3 ;  /* 0x00000003811b7211 */ /* 0x000fc600018f16ff */
[----:B------:R-:W-:Y:S04]  /*8990*/  STL [R1+0x4d8], R243 ;  /* 0x0004d8f301007387 */ /* 0x000fe80000100800 */
[----:B------:R-:W-:Y:S04]  /*89a0*/  STL [R1+0x260], R122 ;  /* 0x0002607a01007387 */ /* 0x000fe80000100800 */
[----:B------:R-:W-:Y:S04]  /*89b0*/  STL [R1+0x25c], R124 ;  /* 0x00025c7c01007387 */ /* 0x000fe80000100800 */
[----:B------:R-:W-:Y:S04]  /*89c0*/  STL [R1+0x258], R126 ;  /* 0x0002587e01007387 */ /* 0x000fe80000100800 */
[----:B------:R-:W-:Y:S04]  /*89d0*/  STL [R1+0x254], R128 ;  /* 0x0002548001007387 */ /* 0x000fe80000100800 */
[----:B------:R-:W-:Y:S04]  /*89e0*/  STL [R1+0x250], R130 ;  /* 0x0002508201007387 */ /* 0x000fe80000100800 */
[----:B------:R-:W-:Y:S04]  /*89f0*/  STL [R1+0x24c], R132 ;  /* 0x00024c8401007387 */ /* 0x000fe80000100800 */
[----:B------:R1:W-:Y:S04]  /*8a00*/  STL.64 [R1], R26 ;  /* 0x0000001a01007387 */ /* 0x0003e80000100a00 */
[----:B------:R-:W-:Y:S01]  /*8a10*/  STL [R1+0x248], R134 ;  /* 0x0002488601007387 */ /* 0x000fe20000100800 */
[----:B------:R-:W-:-:S03]  /*8a20*/  LOP3.LUT R245, R245, 0xfffff7ff, RZ, 0xc0, !PT ;  /* 0xfffff7fff5f57812 */ /* 0x000fc600078ec0ff */
[----:B------:R-:W0:Y:S01]  /*8a30*/  LDGDEPBAR ;  /* 0x00000000000079af */ /* 0x000e220000000000 */
[----:B-1----:R-:W-:-:S04]  /*8a40*/  LEA R26, P3, R154, R240, 0x2 ;  /* 0x000000f09a1a7211 */ /* 0x002fc800078610ff */
[----:B------:R-:W-:Y:S01]  /*8a50*/  LEA.HI.X.SX32 R27, R154, R3, 0x2, P3 ;  /* 0x000000039a1b7211 */ /* 0x000fe200018f16ff */
[----:B------:R-:W-:-:S04]  /*8a60*/  IMAD R154, R63, UR4, RZ ;  /* 0x000000043f9a7c24 */ /* 0x000fc8000f8e02ff */
[----:B------:R1:W-:Y:S04]  /*8a70*/  STL.64 [R1+0x8], R26 ;  /* 0x0000081a01007387 */ /* 0x0003e80000100a00 */
[----:B------:R-:W-:Y:S01]  /*8a80*/  STL [R1+0x244], R136 ;  /* 0x0002448801007387 */ /* 0x000fe20000100800 */
[----:B-1----:R-:W-:-:S04]  /*8a90*/  LEA R26, P3, R150, R240, 0x2 ;  /* 0x000000f0961a7211 */ /* 0x002fc800078610ff */
[-C--:B------:R-:W-:Y:S01]  /*8aa0*/  LEA.HI.X.SX32 R27, R150, R3.reuse, 0x2, P3 ;  /* 0x00000003961b7211 */ /* 0x080fe200018f16ff */
[----:B------:R-:W-:Y:S01]  /*8ab0*/  IMAD R150, R59, UR4, RZ ;  /* 0x000000043b967c24 */ /* 0x000fe2000f8e02ff */
[-C--:B------:R-:W-:Y:S01]  /*8ac0*/  LEA.HI.X.SX32 R59, R2, R3.reuse, 0x2, P4 ;  /* 0x00000003023b7211 */ /* 0x080fe200020f16ff */
[----:B------:R-:W-:Y:S01]  /*8ad0*/  IMAD R2, R61, UR4, RZ ;  /* 0x000000043d027c24 */ /* 0x000fe2000f8e02ff */
[CC--:B------:R-:W-:Y:S01]  /*8ae0*/  LEA R60, P4, R23.reuse, R240.reuse, 0x2 ;  /* 0x000000f0173c7211 */ /* 0x0c0fe200078810ff */
[----:B------:R1:W-:Y:S03]  /*8af0*/  STL.64 [R1+0x10], R26 ;  /* 0x0000101a01007387 */ /* 0x0003e60000100a00 */
[----:B------:R-:W-:Y:S01]  /*8b00*/  LEA.HI.X.SX32 R61, R23, R3, 0x2, P4 ;  /* 0x00000003173d7211 */ /* 0x000fe200020f16ff */
[----:B------:R-:W-:Y:S01]  /*8b10*/  STL [R1+0x240], R138 ;  /* 0x0002408a01007387 */ /* 0x000fe20000100800 */
[----:B------:R-:W-:-:S04]  /*8b20*/  LEA R62, P4, R21, R240, 0x2 ;  /* 0x000000f0153e7211 */ /* 0x000fc800078810ff */
[-C--:B------:R-:W-:Y:S02]  /*8b30*/  LEA.HI.X.SX32 R63, R21, R3.reuse, 0x2, P4 ;  /* 0x00000003153f7211 */ /* 0x080fe400020f16ff */
[-C--:B------:R-:W-:Y:S02]  /*8b40*/  LEA R64, P4, R19, R240.reuse, 0x2 ;  /* 0x000000f013407211 */ /* 0x080fe400078810ff */
[-C--:B-1----:R-:W-:Y:S02]  /*8b50*/  LEA R26, P3, R121, R240.reuse, 0x2 ;  /* 0x000000f0791a7211 */ /* 0x082fe400078610ff */
[-C--:B------:R-:W-:Y:S02]  /*8b60*/  LEA.HI.X.SX32 R65, R19, R3.reuse, 0x2, P4 ;  /* 0x0000000313417211 */ /* 0x080fe400020f16ff */
[----:B------:R-:W-:Y:S02]  /*8b70*/  LEA.HI.X.SX32 R27, R121, R3, 0x2, P3 ;  /* 0x00000003791b7211 */ /* 0x000fe400018f16ff */
[----:B------:R-:W-:-:S03]  /*8b80*/  LEA R66, P4, R17, R240, 0x2 ;  /* 0x000000f011427211 */ /* 0x000fc600078810ff */
[----:B------:R1:W-:Y:S01]  /*8b90*/  STL.64 [R1+0x18], R26 ;  /* 0x0000181a01007387 */ /* 0x0003e20000100a00 */
[-C--:B------:R-:W-:Y:S02]  /*8ba0*/  LEA.HI.X.SX32 R67, R17, R3.reuse, 0x2, P4 ;  /* 0x0000000311437211 */ /* 0x080fe400020f16ff */
[CC--:B------:R-:W-:Y:S01]  /*8bb0*/  LEA R68, P4, R15.reuse, R240.reuse, 0x2 ;  /* 0x000000f00f447211 */ /* 0x0c0fe200078810ff */
[----:B------:R-:W-:Y:S03]  /*8bc0*/  STL [R1+0x23c], R140 ;  /* 0x00023c8c01007387 */ /* 0x000fe60000100800 */
[----:B------:R-:W-:Y:S02]  /*8bd0*/  LEA.HI.X.SX32 R69, R15, R3, 0x2, P4 ;  /* 0x000000030f457211 */ /* 0x000fe400020f16ff */
[-C--:B------:R-:W-:Y:S02]  /*8be0*/  LEA R70, P4, R90, R240.reuse, 0x2 ;  /* 0x000000f05a467211 */ /* 0x080fe400078810ff */
[----:B-1----:R-:W-:-:S02]  /*8bf0*/  LEA R26, P3, R118, R240, 0x2 ;  /* 0x000000f0761a7211 */ /* 0x002fc400078610ff */
[-C--:B------:R-:W-:Y:S02]  /*8c00*/  LEA.HI.X.SX32 R71, R90, R3.reuse, 0x2, P4 ;  /* 0x000000035a477211 */ /* 0x080fe400020f16ff */
[----:B------:R-:W-:Y:S02]  /*8c10*/  LEA.HI.X.SX32 R27, R118, R3, 0x2, P3 ;  /* 0x00000003761b7211 */ /* 0x000fe400018f16ff */
[----:B------:R-:W-:-:S03]  /*8c20*/  LEA R72, P4, R76, R240, 0x2 ;  /* 0x000000f04c487211 */ /* 0x000fc600078810ff */
[----:B------:R1:W-:Y:S01]  /*8c30*/  STL.64 [R1+0x20], R26 ;  /* 0x0000201a01007387 */ /* 0x0003e20000100a00 */
[----:B------:R-:W-:Y:S02]  /*8c40*/  LEA.HI.X.SX32 R73, R76, R3, 0x2, P4 ;  /* 0x000000034c497211 */ /* 0x000fe400020f16ff */
[-C--:B------:R-:W-:Y:S01]  /*8c50*/  LEA R76, P4, R80, R240.reuse, 0x2 ;  /* 0x000000f0504c7211 */ /* 0x080fe200078810ff */
[----:B------:R-:W-:Y:S01]  /*8c60*/  STL [R1+0x238], R142 ;  /* 0x0002388e01007387 */ /* 0x000fe20000100800 */
[----:B-1----:R-:W-:-:S04]  /*8c70*/  LEA R26, P3, R116, R240, 0x2 ;  /* 0x000000f0741a7211 */ /* 0x002fc800078610ff */
[----:B------:R-:W-:-:S05]  /*8c80*/  LEA.HI.X.SX32 R27, R116, R3, 0x2, P3 ;  /* 0x00000003741b7211 */ /* 0x000fca00018f16ff */
[----:B------:R1:W-:Y:S04]  /*8c90*/  STL.64 [R1+0x28], R26 ;  /* 0x0000281a01007387 */ /* 0x0003e80000100a00 */
[----:B------:R-:W-:Y:S01]  /*8ca0*/  STL [R1+0x234], R9 ;  /* 0x0002340901007387 */ /* 0x000fe20000100800 */
[----:B-1----:R-:W-:-:S04]  /*8cb0*/  LEA R26, P3, R25, R240, 0x2 ;  /* 0x000000f0191a7211 */ /* 0x002fc800078610ff */
[----:B------:R-:W-:-:S05]  /*8cc0*/  LEA.HI.X.SX32 R27, R25, R3, 0x2, P3 ;  /* 0x00000003191b7211 */ /* 0x000fca00018f16ff */
[----:B------:R1:W-:Y:S04]  /*8cd0*/  STL.64 [R1+0x30], R26 ;  /* 0x0000301a01007387 */ /* 0x0003e80000100a00 */
[----:B------:R2:W-:Y:S04]  /*8ce0*/  STL [R1+0x230], R146 ;  /* 0x0002309201007387 */ /* 0x0005e80000100800 */
[----:B------:R3:W-:Y:S01]  /*8cf0*/  STL [R1+0x22c], R148 ;  /* 0x00022c9401007387 */ /* 0x0007e20000100800 */
[----:B-1----:R-:W-:-:S04]  /*8d00*/  LEA R26, P3, R12, R240, 0x2 ;  /* 0x000000f00c1a7211 */ /* 0x002fc800078610ff */
[----:B------:R-:W-:Y:S02]  /*8d10*/  LEA.HI.X.SX32 R27, R12, R3, 0x2, P3 ;  /* 0x000000030c1b7211 */ /* 0x000fe400018f16ff */
[----:B------:R-:W-:-:S03]  /*8d20*/  LEA R12, P3, R10, R240, 0x2 ;  /* 0x000000f00a0c7211 */ /* 0x000fc600078610ff */
[----:B------:R-:W-:Y:S01]  /*8d30*/  STL.64 [R1+0x38], R26 ;  /* 0x0000381a01007387 */ /* 0x000fe20000100a00 */
[-C--:B------:R-:W-:Y:S02]  /*8d40*/  LEA.HI.X.SX32 R13, R10, R3.reuse, 0x2, P3 ;  /* 0x000000030a0d7211 */ /* 0x080fe400018f16ff */
[CC--:B------:R-:W-:Y:S01]  /*8d50*/  LEA R10, P3, R24.reuse, R240.reuse, 0x2 ;  /* 0x000000f0180a7211 */ /* 0x0c0fe200078610ff */
[----:B------:R1:W-:Y:S03]  /*8d60*/  STL [R1+0x228], R150 ;  /* 0x0002289601007387 */ /* 0x0003e60000100800 */
[----:B------:R-:W-:Y:S01]  /*8d70*/  LEA.HI.X.SX32 R11, R24, R3, 0x2, P3 ;  /* 0x00000003180b7211 */ /* 0x000fe200018f16ff */
[----:B------:R-:W-:Y:S01]  /*8d80*/  STL.64 [R1+0x40], R12 ;  /* 0x0000400c01007387 */ /* 0x000fe20000100a00 */
[----:B------:R-:W-:-:S03]  /*8d90*/  LEA R24, P3, R22, R240, 0x2 ;  /* 0x000000f016187211 */ /* 0x000fc600078610ff */
[----:B------:R4:W-:Y:S01]  /*8da0*/  STL [R1+0x224], R2 ;  /* 0x0002240201007387 */ /* 0x0009e20000100800 */
[-C--:B------:R-:W-:Y:S02]  /*8db0*/  LEA.HI.X.SX32 R25, R22, R3.reuse, 0x2, P3 ;  /* 0x0000000316197211 */ /* 0x080fe400018f16ff */
[CC--:B------:R-:W-:Y:S01]  /*8dc0*/  LEA R22, P3, R20.reuse, R240.reuse, 0x2 ;  /* 0x000000f014167211 */ /* 0x0c0fe200078610ff */
[----:B------:R-:W-:Y:S03]  /*8dd0*/  STL.64 [R1+0x48], R10 ;  /* 0x0000480a01007387 */ /* 0x000fe60000100a00 */
[----:B------:R-:W-:Y:S01]  /*8de0*/  LEA.HI.X.SX32 R23, R20, R3, 0x2, P3 ;  /* 0x0000000314177211 */ /* 0x000fe200018f16ff */
[----:B------:R1:W-:Y:S01]  /*8df0*/  STL [R1+0x220], R154 ;  /* 0x0002209a01007387 */ /* 0x0003e20000100800 */
[----:B------:R-:W-:-:S03]  /*8e00*/  LEA R20, P3, R18, R240, 0x2 ;  /* 0x000000f012147211 */ /* 0x000fc600078610ff */
[----:B------:R1:W-:Y:S01]  /*8e10*/  STL [R1+0x21c], R156 ;  /* 0x00021c9c01007387 */ /* 0x0003e20000100800 */
[-C--:B------:R-:W-:Y:S02]  /*8e20*/  LEA.HI.X.SX32 R21, R18, R3.reuse, 0x2, P3 ;  /* 0x0000000312157211 */ /* 0x080fe400018f16ff */
[CC--:B------:R-:W-:Y:S01]  /*8e30*/  LEA R18, P3, R16.reuse, R240.reuse, 0x2 ;  /* 0x000000f010127211 */ /* 0x0c0fe200078610ff */
[----:B------:R1:W-:Y:S03]  /*8e40*/  STL [R1+0x218], R158 ;  /* 0x0002189e01007387 */ /* 0x0003e60000100800 */
[----:B------:R-:W-:Y:S01]  /*8e50*/  LEA.HI.X.SX32 R19, R16, R3, 0x2, P3 ;  /* 0x0000000310137211 */ /* 0x000fe200018f16ff */
[----:B------:R1:W-:Y:S01]  /*8e60*/  STL [R1+0x214], R160 ;  /* 0x000214a001007387 */ /* 0x0003e20000100800 */
[----:B------:R-:W-:-:S03]  /*8e70*/  LEA R16, P3, R14, R240, 0x2 ;  /* 0x000000f00e107211 */ /* 0x000fc600078610ff */
[----:B------:R1:W-:Y:S01]  /*8e80*/  STL [R1+0x210], R162 ;  /* 0x000210a201007387 */ /* 0x0003e20000100800 */
[-C--:B------:R-:W-:Y:S02]  /*8e90*/  LEA.HI.X.SX32 R17, R14, R3.reuse, 0x2, P3 ;  /* 0x000000030e117211 */ /* 0x080fe400018f16ff */
[CC--:B------:R-:W-:Y:S01]  /*8ea0*/  LEA R14, P3, R77.reuse, R240.reuse, 0x2 ;  /* 0x000000f04d0e7211 */ /* 0x0c0fe200078610ff */
[----:B------:R1:W-:Y:S03]  /*8eb0*/  STL [R1+0x20c], R164 ;  /* 0x00020ca401007387 */ /* 0x0003e60000100800 */
[-C--:B------:R-:W-:Y:S01]  /*8ec0*/  LEA.HI.X.SX32 R15, R77, R3.reuse, 0x2, P3 ;  /* 0x000000034d0f7211 */ /* 0x080fe200018f16ff */
[----:B------:R1:W-:Y:S01]  /*8ed0*/  STL [R1+0x208], R166 ;  /* 0x000208a601007387 */ /* 0x0003e20000100800 */
[C---:B------:R-:W-:Y:S02]  /*8ee0*/  LEA R74, P3, R81.reuse, R240, 0x2 ;  /* 0x000000f0514a7211 */ /* 0x040fe400078610ff */
[-C--:B------:R-:W-:Y:S01]  /*8ef0*/  LEA.HI.X.SX32 R77, R80, R3.reuse, 0x2, P4 ;  /* 0x00000003504d7211 */ /* 0x080fe200020f16ff */
[----:B------:R1:W-:Y:S01]  /*8f00*/  STL [R1+0x204], R168 ;  /* 0x000204a801007387 */ /* 0x0003e20000100800 */
[----:B------:R-:W-:-:S02]  /*8f10*/  LEA.HI.X.SX32 R75, R81, R3, 0x2, P3 ;  /* 0x00000003514b7211 */ /* 0x000fc400018f16ff */
[CC--:B------:R-:W-:Y:S01]  /*8f20*/  LEA R78, P3, R85.reuse, R240.reuse, 0x2 ;  /* 0x000000f0554e7211 */ /* 0x0c0fe200078610ff */
[----:B------:R1:W-:Y:S01]  /*8f30*/  STL [R1+0x200], R170 ;  /* 0x000200aa01007387 */ /* 0x0003e20000100800 */
[-C--:B------:R-:W-:Y:S02]  /*8f40*/  LEA R80, P4, R84, R240.reuse, 0x2 ;  /* 0x000000f054507211 */ /* 0x080fe400078810ff */
[-C--:B------:R-:W-:Y:S02]  /*8f50*/  LEA.HI.X.SX32 R79, R85, R3.reuse, 0x2, P3 ;  /* 0x00000003554f7211 */ /* 0x080fe400018f16ff */
[-C--:B------:R-:W-:Y:S02]  /*8f60*/  LEA R82, P3, R182, R240.reuse, 0x2 ;  /* 0x000000f0b6527211 */ /* 0x080fe400078610ff */
[----:B------:R-:W-:Y:S02]  /*8f70*/  LEA.HI.X.SX32 R81, R84, R3, 0x2, P4 ;  /* 0x0000000354517211 */ /* 0x000fe400020f16ff */
[----:B------:R-:W-:-:S02]  /*8f80*/  LEA R84, P4, R172, R240, 0x2 ;  /* 0x000000f0ac547211 */ /* 0x000fc400078810ff */
[-C--:B------:R-:W-:Y:S01]  /*8f90*/  LEA.HI.X.SX32 R83, R182, R3.reuse, 0x2, P3 ;  /* 0x00000003b6537211 */ /* 0x080fe200018f16ff */
[----:B------:R-:W-:Y:S01]  /*8fa0*/  IMAD R182, R107, UR4, RZ ;  /* 0x000000046bb67c24 */ /* 0x000fe2000f8e02ff */
[-C--:B------:R-:W-:Y:S02]  /*8fb0*/  LEA R86, P3, R181, R240.reuse, 0x2 ;  /* 0x000000f0b5567211 */ /* 0x080fe400078610ff */
[-C--:B------:R-:W-:Y:S01]  /*8fc0*/  LEA.HI.X.SX32 R85, R172, R3.reuse, 0x2, P4 ;  /* 0x00000003ac557211 */ /* 0x080fe200020f16ff */
[----:B------:R-:W-:Y:S01]  /*8fd0*/  IMAD R172, R87, UR4, RZ ;  /* 0x0000000457ac7c24 */ /* 0x000fe2000f8e02ff */
[-C--:B------:R-:W-:Y:S02]  /*8fe0*/  LEA R88, P4, R174, R240.reuse, 0x2 ;  /* 0x000000f0ae587211 */ /* 0x080fe400078810ff */
[-C--:B------:R-:W-:Y:S02]  /*8ff0*/  LEA.HI.X.SX32 R87, R181, R3.reuse, 0x2, P3 ;  /* 0x00000003b5577211 */ /* 0x080fe400018f16ff */
[-C--:B------:R-:W-:Y:S01]  /*9000*/  LEA R90, P3, R180, R240.reuse, 0x2 ;  /* 0x000000f0b45a7211 */ /* 0x080fe200078610ff */
[----:B------:R1:W-:Y:S01]  /*9010*/  STL [R1+0x1fc], R172 ;  /* 0x0001fcac01007387 */ /* 0x0003e20000100800 */
[----:B------:R-:W-:Y:S01]  /*9020*/  LEA.HI.X.SX32 R89, R174, R3, 0x2, P4 ;  /* 0x00000003ae597211 */ /* 0x000fe200020f16ff */
[----:B------:R-:W-:Y:S01]  /*9030*/  IMAD R174, R91, UR4, RZ ;  /* 0x000000045bae7c24 */ /* 0x000fe2000f8e02ff */
[----:B------:R-:W-:-:S02]  /*9040*/  LEA R92, P4, R0, R240, 0x2 ;  /* 0x000000f0005c7211 */ /* 0x000fc400078810ff */
[-C--:B------:R-:W-:Y:S01]  /*9050*/  LEA.HI.X.SX32 R91, R180, R3.reuse, 0x2, P3 ;  /* 0x00000003b45b7211 */ /* 0x080fe200018f16ff */
[----:B------:R-:W-:Y:S01]  /*9060*/  IMAD R180, R103, UR4, RZ ;  /* 0x0000000467b47c24 */ /* 0x000fe2000f8e02ff */
[-C--:B------:R-:W-:Y:S01]  /*9070*/  LEA R94, P3, R178, R240.reuse, 0x2 ;  /* 0x000000f0b25e7211 */ /* 0x080fe200078610ff */
[----:B------:R1:W-:Y:S01]  /*9080*/  STL [R1+0x1f8], R174 ;  /* 0x0001f8ae01007387 */ /* 0x0003e20000100800 */
[-C--:B------:R-:W-:Y:S01]  /*9090*/  LEA.HI.X.SX32 R93, R0, R3.reuse, 0x2, P4 ;  /* 0x00000003005d7211 */ /* 0x080fe200020f16ff */
[----:B------:R-:W-:Y:S01]  /*90a0*/  IMAD R0, R95, UR4, RZ ;  /* 0x000000045f007c24 */ /* 0x000fe2000f8e02ff */
[-C--:B------:R-:W-:Y:S02]  /*90b0*/  LEA R96, P4, R177, R240.reuse, 0x2 ;  /* 0x000000f0b1607211 */ /* 0x080fe400078810ff */
[-C--:B------:R-:W-:Y:S01]  /*90c0*/  LEA.HI.X.SX32 R95, R178, R3.reuse, 0x2, P3 ;  /* 0x00000003b25f7211 */ /* 0x080fe200018f16ff */
[----:B------:R-:W-:Y:S01]  /*90d0*/  IMAD R178, R99, UR4, RZ ;  /* 0x0000000463b27c24 */ /* 0x000fe2000f8e02ff */
[----:B------:R-:W-:Y:S01]  /*90e0*/  LEA R98, P3, R176, R240, 0x2 ;  /* 0x000000f0b0627211 */ /* 0x000fe200078610ff */
[----:B------:R1:W-:Y:S01]  /*90f0*/  STL [R1+0x1f4], R0 ;  /* 0x0001f40001007387 */ /* 0x0003e20000100800 */
[----:B------:R-:W-:-:S02]  /*9100*/  LEA.HI.X.SX32 R97, R177, R3, 0x2, P4 ;  /* 0x00000003b1617211 */ /* 0x000fc400020f16ff */
[-C--:B------:R-:W-:Y:S01]  /*9110*/  LEA R100, P4, R173, R240.reuse, 0x2 ;  /* 0x000000f0ad647211 */ /* 0x080fe200078810ff */
[----:B------:R1:W-:Y:S01]  /*9120*/  STL [R1+0x1f0], R178 ;  /* 0x0001f0b201007387 */ /* 0x0003e20000100800 */
[-C--:B------:R-:W-:Y:S02]  /*9130*/  LEA.HI.X.SX32 R99, R176, R3.reuse, 0x2, P3 ;  /* 0x00000003b0637211 */ /* 0x080fe400018f16ff */
[-C--:B------:R-:W-:Y:S01]  /*9140*/  LEA R102, P3, R169, R240.reuse, 0x2 ;  /* 0x000000f0a9667211 */ /* 0x080fe200078610ff */
[----:B------:R1:W-:Y:S01]  /*9150*/  STL [R1+0x1ec], R180 ;  /* 0x0001ecb401007387 */ /* 0x0003e20000100800 */
[-C--:B------:R-:W-:Y:S02]  /*9160*/  LEA.HI.X.SX32 R101, R173, R3.reuse, 0x2, P4 ;  /* 0x00000003ad657211 */ /* 0x080fe400020f16ff */
        /* <DEDUP_REMOVED lines=12> */
[CC--:B------:R-:W-:Y:S01]  /*9230*/  LEA R112, P4, R152.reuse, R240.reuse, 0x2 ;  /* 0x000000f098707211 */ /* 0x0c0fe200078810ff */
[----:B------:R1:W-:Y:S01]  /*9240*/  STL [R1+0x1d8], R190 ;  /* 0x0001d8be01007387 */ /* 0x0003e20000100800 */
[-C--:B------:R-:W-:Y:S02]  /*9250*/  LEA.HI.X.SX32 R111, R153, R3.reuse, 0x2, P3 ;  /* 0x00000003996f7211 */ /* 0x080fe400018f16ff */
[CC--:B------:R-:W-:Y:S01]  /*9260*/  LEA R114, P3, R149.reuse, R240.reuse, 0x2 ;  /* 0x000000f095727211 */ /* 0x0c0fe200078610ff */
        /* <DEDUP_REMOVED lines=11> */
[----:B------:R-:W-:Y:S02]  /*9320*/  LEA R122, P3, R126, R240, 0x2 ;  /* 0x000000f07e7a7211 */ /* 0x000fe400078610ff */
[----:B------:R-:W-:-:S02]  /*9330*/  LEA.HI.X.SX32 R121, R124, R3, 0x2, P4 ;  /* 0x000000037c797211 */ /* 0x000fc400020f16ff */
[-C--:B------:R-:W-:Y:S02]  /*9340*/  LEA R124, P4, R128, R240.reuse, 0x2 ;  /* 0x000000f0807c7211 */ /* 0x080fe400078810ff */
[-C--:B------:R-:W-:Y:S02]  /*9350*/  LEA.HI.X.SX32 R123, R126, R3.reuse, 0x2, P3 ;  /* 0x000000037e7b7211 */ /* 0x080fe400018f16ff */
[-C--:B------:R-:W-:Y:S02]  /*9360*/  LEA R126, P3, R130, R240.reuse, 0x2 ;  /* 0x000000f0827e7211 */ /* 0x080fe400078610ff */
        /* <DEDUP_REMOVED lines=16> */
[-C--:B------:R-:W-:Y:S01]  /*9470*/  LEA.HI.X.SX32 R141, R9, R3.reuse, 0x2, P4 ;  /* 0x00000003098d7211 */ /* 0x080fe200020f16ff */
[----:B------:R-:W-:Y:S01]  /*9480*/  IMAD R9, R143, UR4, RZ ;  /* 0x000000048f097c24 */ /* 0x000fe2000f8e02ff */
[-C--:B------:R-:W-:Y:S02]  /*9490*/  LEA R144, P4, R148, R240.reuse, 0x2 ;  /* 0x000000f094907211 */ /* 0x080fe400078810ff */
[-C--:B------:R-:W-:Y:S02]  /*94a0*/  LEA.HI.X.SX32 R143, R146, R3.reuse, 0x2, P3 ;  /* 0x00000003928f7211 */ /* 0x080fe400018f16ff */
[----:B--2---:R-:W-:Y:S01]  /*94b0*/  LEA R146, P3, R150, R240, 0x2 ;  /* 0x000000f096927211 */ /* 0x004fe200078610ff */
[----:B------:R2:W-:Y:S01]  /*94c0*/  STL [R1+0x1c4], R9 ;  /* 0x0001c40901007387 */ /* 0x0005e20000100800 */
[----:B------:R-:W-:-:S02]  /*94d0*/  LEA.HI.X.SX32 R145, R148, R3, 0x2, P4 ;  /* 0x0000000394917211 */ /* 0x000fc400020f16ff */
[-C--:B---3--:R-:W-:Y:S01]  /*94e0*/  LEA R148, P4, R2, R240.reuse, 0x2 ;  /* 0x000000f002947211 */ /* 0x088fe200078810ff */
[----:B------:R3:W-:Y:S01]  /*94f0*/  STL [R1+0x1c0], R202 ;  /* 0x0001c0ca01007387 */ /* 0x0007e20000100800 */
[-C--:B------:R-:W-:Y:S02]  /*9500*/  LEA.HI.X.SX32 R147, R150, R3.reuse, 0x2, P3 ;  /* 0x0000000396937211 */ /* 0x080fe400018f16ff */
[-C--:B-1----:R-:W-:Y:S02]  /*9510*/  LEA R150, P3, R154, R240.reuse, 0x2 ;  /* 0x000000f09a967211 */ /* 0x082fe400078610ff */
[-C--:B------:R-:W-:Y:S01]  /*9520*/  LEA.HI.X.SX32 R149, R2, R3.reuse, 0x2, P4 ;  /* 0x0000000302957211 */ /* 0x080fe200020f16ff */
[----:B----4-:R-:W-:Y:S01]  /*9530*/  IMAD R2, R151, UR4, RZ ;  /* 0x0000000497027c24 */ /* 0x010fe2000f8e02ff */
[----:B------:R-:W-:Y:S02]  /*9540*/  LEA R152, P4, R156, R240, 0x2 ;  /* 0x000000f09c987211 */ /* 0x000fe400078810ff */
        /* <DEDUP_REMOVED lines=28> */
[-C--:B------:R-:W-:Y:S01]  /*9710*/  LEA.HI.X.SX32 R173, R0, R3.reuse, 0x2, P4 ;  /* 0x0000000300ad7211 */ /* 0x080fe200020f16ff */
[----:B------:R-:W-:Y:S01]  /*9720*/  IMAD R0, R175, UR4, RZ ;  /* 0x00000004af007c24 */ /* 0x000fe2000f8e02ff */
        /* <DEDUP_REMOVED lines=9> */
[----:B------:R-:W-:Y:S01]  /*97c0*/  STL [R1+0x19c], R220 ;  /* 0x00019cdc01007387 */ /* 0x000fe20000100800 */
[----:B------:R-:W-:-:S02]  /*97d0*/  LEA.HI.X.SX32 R181, R184, R3, 0x2, P4 ;  /* 0x00000003b8b57211 */ /* 0x000fc400020f16ff */
[-C--:B------:R-:W-:Y:S01]  /*97e0*/  LEA R184, P4, R188, R240.reuse, 0x2 ;  /* 0x000000f0bcb87211 */ /* 0x080fe200078810ff */
[----:B------:R1:W-:Y:S01]  /*97f0*/  STL [R1+0x198], R222 ;  /* 0x000198de01007387 */ /* 0x0003e20000100800 */
[-C--:B------:R-:W-:Y:S02]  /*9800*/  LEA.HI.X.SX32 R183, R186, R3.reuse, 0x2, P3 ;  /* 0x00000003bab77211 */ /* 0x080fe400018f16ff */
[-C--:B------:R-:W-:Y:S01]  /*9810*/  LEA R186, P3, R190, R240.reuse, 0x2 ;  /* 0x000000f0beba7211 */ /* 0x080fe200078610ff */
[----:B------:R-:W-:Y:S01]  /*9820*/  STL [R1+0x194], R224 ;  /* 0x000194e001007387 */ /* 0x000fe20000100800 */
        /* <DEDUP_REMOVED lines=10> */
[CC--:B------:R-:W-:Y:S02]  /*98d0*/  LEA R196, P4, R9.reuse, R240.reuse, 0x2 ;  /* 0x000000f009c47211 */ /* 0x0c0fe400078810ff */
[-C--:B------:R-:W-:Y:S02]  /*98e0*/  LEA.HI.X.SX32 R195, R198, R3.reuse, 0x2, P3 ;  /* 0x00000003c6c37211 */ /* 0x080fe400018f16ff */
[-C--:B------:R-:W-:Y:S02]  /*98f0*/  LEA R198, P3, R202, R240.reuse, 0x2 ;  /* 0x000000f0cac67211 */ /* 0x080fe400078610ff */
[-C--:B------:R-:W-:Y:S01]  /*9900*/  LEA.HI.X.SX32 R197, R9, R3.reuse, 0x2, P4 ;  /* 0x0000000309c57211 */ /* 0x080fe200020f16ff */
[----:B--2---:R-:W-:Y:S01]  /*9910*/  IMAD R9, R199, UR4, RZ ;  /* 0x00000004c7097c24 */ /* 0x004fe2000f8e02ff */
[----:B------:R-:W-:Y:S02]  /*9920*/  LEA R200, P4, R2, R240, 0x2 ;  /* 0x000000f002c87211 */ /* 0x000fe400078810ff */
[----:B------:R-:W-:-:S02]  /*9930*/  LEA.HI.X.SX32 R199, R202, R3, 0x2, P3 ;  /* 0x00000003cac77211 */ /* 0x000fc400018f16ff */
[-C--:B---3--:R-:W-:Y:S01]  /*9940*/  LEA R202, P3, R206, R240.reuse, 0x2 ;  /* 0x000000f0ceca7211 */ /* 0x088fe200078610ff */
[----:B------:R-:W-:Y:S01]  /*9950*/  STL [R1+0x18c], R9 ;  /* 0x00018c0901007387 */ /* 0x000fe20000100800 */
[-C--:B------:R-:W-:Y:S01]  /*9960*/  LEA.HI.X.SX32 R201, R2, R3.reuse, 0x2, P4 ;  /* 0x0000000302c97211 */ /* 0x080fe200020f16ff */
[----:B-1----:R-:W-:Y:S01]  /*9970*/  IMAD R2, R203, UR4, RZ ;  /* 0x00000004cb027c24 */ /* 0x002fe2000f8e02ff */
[-C--:B------:R-:W-:Y:S02]  /*9980*/  LEA R204, P4, R208, R240.reuse, 0x2 ;  /* 0x000000f0d0cc7211 */ /* 0x080fe400078810ff */
[-C--:B------:R-:W-:Y:S02]  /*9990*/  LEA.HI.X.SX32 R203, R206, R3.reuse, 0x2, P3 ;  /* 0x00000003cecb7211 */ /* 0x080fe400018f16ff */
[----:B----4-:R-:W-:Y:S01]  /*99a0*/  LEA R206, P3, R210, R240, 0x2 ;  /* 0x000000f0d2ce7211 */ /* 0x010fe200078610ff */
        /* <DEDUP_REMOVED lines=11> */
[-C--:B------:R-:W-:Y:S01]  /*9a60*/  LEA.HI.X.SX32 R213, R0, R3.reuse, 0x2, P4 ;  /* 0x0000000300d57211 */ /* 0x080fe200020f16ff */
[----:B------:R-:W-:Y:S01]  /*9a70*/  IMAD R0, R215, UR4, RZ ;  /* 0x00000004d7007c24 */ /* 0x000fe2000f8e02ff */
[-C--:B------:R-:W-:Y:S02]  /*9a80*/  LEA.HI.X.SX32 R215, R218, R3.reuse, 0x2, P3 ;  /* 0x00000003dad77211 */ /* 0x080fe400018f16ff */
[-C--:B------:R-:W-:Y:S02]  /*9a90*/  LEA R218, P3, R222, R240.reuse, 0x2 ;  /* 0x000000f0deda7211 */ /* 0x080fe400078610ff */
[----:B------:R-:W-:Y:S01]  /*9aa0*/  LEA R216, P4, R220, R240, 0x2 ;  /* 0x000000f0dcd87211 */ /* 0x000fe200078810ff */
[----:B------:R4:W-:Y:S01]  /*9ab0*/  STL [R1+0x170], R0 ;  /* 0x0001700001007387 */ /* 0x0009e20000100800 */
[----:B------:R-:W-:-:S02]  /*9ac0*/  LEA.HI.X.SX32 R219, R222, R3, 0x2, P3 ;  /* 0x00000003dedb7211 */ /* 0x000fc400018f16ff */
[-C--:B------:R-:W-:Y:S02]  /*9ad0*/  LEA R222, P3, R226, R240.reuse, 0x2 ;  /* 0x000000f0e2de7211 */ /* 0x080fe400078610ff */
[-C--:B------:R-:W-:Y:S02]  /*9ae0*/  LEA.HI.X.SX32 R217, R220, R3.reuse, 0x2, P4 ;  /* 0x00000003dcd97211 */ /* 0x080fe400020f16ff */
[-C--:B------:R-:W-:Y:S02]  /*9af0*/  LEA.HI.X.SX32 R223, R226, R3.reuse, 0x2, P3 ;  /* 0x00000003e2df7211 */ /* 0x080fe400018f16ff */
[-C--:B------:R-:W-:Y:S02]  /*9b00*/  LEA R226, P3, R2, R240.reuse, 0x2 ;  /* 0x000000f002e27211 */ /* 0x080fe400078610ff */
[----:B------:R-:W-:Y:S02]  /*9b10*/  LEA R220, P4, R224, R240, 0x2 ;  /* 0x000000f0e0dc7211 */ /* 0x000fe400078810ff */
[----:B------:R-:W-:-:S02]  /*9b20*/  LEA.HI.X.SX32 R227, R2, R3, 0x2, P3 ;  /* 0x0000000302e37211 */ /* 0x000fc400018f16ff */
[----:B-1----:R-:W1:Y:S01]  /*9b30*/  S2R R2, SR_TID.X ;  /* 0x0000000000027919 */ /* 0x002e620000002100 */
[CC--:B------:R-:W-:Y:S02]  /*9b40*/  LEA R230, P3, R5.reuse, R240.reuse, 0x2 ;  /* 0x000000f005e67211 */ /* 0x0c0fe400078610ff */
[-C--:B------:R-:W-:Y:S02]  /*9b50*/  LEA.HI.X.SX32 R221, R224, R3.reuse, 0x2, P4 ;  /* 0x00000003e0dd7211 */ /* 0x080fe400020f16ff */
[----:B------:R-:W-:Y:S02]  /*9b60*/  LEA.HI.X.SX32 R231, R5, R3, 0x2, P3 ;  /* 0x0000000305e77211 */ /* 0x000fe400018f16ff */
[----:B------:R-:W-:-:S04]  /*9b70*/  LEA R224, P4, R9, R240, 0x2 ;  /* 0x000000f009e07211 */ /* 0x000fc800078810ff */
[----:B------:R-:W-:Y:S02]  /*9b80*/  LEA.HI.X.SX32 R225, R9, R3, 0x2, P4 ;  /* 0x0000000309e17211 */ /* 0x000fe400020f16ff */
[----:B------:R-:W-:-:S04]  /*9b90*/  LEA R228, P4, R6, R240, 0x2 ;  /* 0x000000f006e47211 */ /* 0x000fc800078810ff */
[----:B------:R-:W-:Y:S02]  /*9ba0*/  LEA.HI.X.SX32 R229, R6, R3, 0x2, P4 ;  /* 0x0000000306e57211 */ /* 0x000fe400020f16ff */
[----:B------:R-:W-:-:S04]  /*9bb0*/  LEA R232, P4, R0, R240, 0x2 ;  /* 0x000000f000e87211 */ /* 0x000fc800078810ff */
[----:B------:R-:W-:Y:S02]  /*9bc0*/  LEA.HI.X.SX32 R233, R0, R3, 0x2, P4 ;  /* 0x0000000300e97211 */ /* 0x000fe400020f16ff */
[--C-:B-1----:R-:W-:Y:S02]  /*9bd0*/  SHF.R.U32.HI R244, RZ, 0x6, R2.reuse ;  /* 0x00000006fff47819 */ /* 0x102fe40000011602 */
[----:B------:R-:W-:Y:S02]  /*9be0*/  SHF.R.U32.HI R2, RZ, 0x6, R2 ;  /* 0x00000006ff027819 */ /* 0x000fe40000011602 */
[----:B------:R-:W-:Y:S02]  /*9bf0*/  SGXT.U32 R244, R244, 0x1 ;  /* 0x00000001f4f4781a */ /* 0x000fe40000000000 */
[----:B------:R-:W-:Y:S02]  /*9c00*/  SGXT.U32 R2, R2, 0x1 ;  /* 0x000000010202781a */ /* 0x000fe40000000000 */
[----:B------:R-:W-:-:S02]  /*9c10*/  LOP3.LUT R244, R244, 0x4, RZ, 0xfc, !PT ;  /* 0x00000004f4f47812 */ /* 0x000fc400078efcff */
[----:B------:R-:W-:Y:S02]  /*9c20*/  LOP3.LUT R2, R2, 0x6, RZ, 0xfc, !PT ;  /* 0x0000000602027812 */ /* 0x000fe400078efcff */
[-C--:B------:R-:W-:Y:S02]  /*9c30*/  ISETP.GE.AND P3, PT, R244, R4.reuse, PT ;  /* 0x00000004f400720c */ /* 0x080fe40003f66270 */
[----:B------:R-:W4:Y:S01]  /*9c40*/  S2R R244, SR_TID.X ;  /* 0x0000000000f47919 */ /* 0x000f220000002100 */
[----:B------:R-:W-:Y:S02]  /*9c50*/  ISETP.GE.AND P4, PT, R2, R4, PT ;  /* 0x000000040200720c */ /* 0x000fe40003f86270 */
[----:B--2---:R-:W-:Y:S02]  /*9c60*/  SEL R6, RZ, 0x4, P3 ;  /* 0x00000004ff067807 */ /* 0x004fe40001800000 */
[----:B---3--:R-:W-:-:S04]  /*9c70*/  SEL R5, RZ, 0x4, P4 ;  /* 0x00000004ff057807 */ /* 0x008fc80002000000 */
[----:B------:R-:W-:Y:S02]  /*9c80*/  SEL R5, R5, RZ, P2 ;  /* 0x000000ff05057207 */ /* 0x000fe40001000000 */
[--C-:B----4-:R-:W-:Y:S02]  /*9c90*/  SHF.R.U32.HI R0, RZ, 0x6, R244.reuse ;  /* 0x00000006ff007819 */ /* 0x110fe400000116f4 */
[----:B------:R-:W-:Y:S02]  /*9ca0*/  SHF.R.U32.HI R2, RZ, 0x6, R244 ;  /* 0x00000006ff027819 */ /* 0x000fe400000116f4 */
[----:B------:R-:W-:Y:S02]  /*9cb0*/  SGXT.U32 R0, R0, 0x1 ;  /* 0x000000010000781a */ /* 0x000fe40000000000 */
[----:B------:R-:W-:Y:S02]  /*9cc0*/  SGXT.U32 R2, R2, 0x1 ;  /* 0x000000010202781a */ /* 0x000fe40000000000 */
[----:B------:R-:W-:-:S02]  /*9cd0*/  LOP3.LUT R0, R0, 0x8, RZ, 0xfc, !PT ;  /* 0x0000000800007812 */ /* 0x000fc400078efcff */
[----:B------:R-:W-:Y:S02]  /*9ce0*/  LOP3.LUT R2, R2, 0xa, RZ, 0xfc, !PT ;  /* 0x0000000a02027812 */ /* 0x000fe400078efcff */
[-C--:B------:R-:W-:Y:S02]  /*9cf0*/  ISETP.GE.AND P3, PT, R0, R4.reuse, PT ;  /* 0x000000040000720c */ /* 0x080fe40003f66270 */
[--C-:B------:R-:W-:Y:S02]  /*9d00*/  SHF.R.U32.HI R0, RZ, 0x6, R244.reuse ;  /* 0x00000006ff007819 */ /* 0x100fe400000116f4 */
[----:B------:R-:W-:Y:S02]  /*9d10*/  ISETP.GE.AND P4, PT, R2, R4, PT ;  /* 0x000000040200720c */ /* 0x000fe40003f86270 */
[----:B------:R-:W-:Y:S02]  /*9d20*/  SHF.R.U32.HI R2, RZ, 0x6, R244 ;  /* 0x00000006ff027819 */ /* 0x000fe400000116f4 */
[----:B------:R-:W-:-:S02]  /*9d30*/  SGXT.U32 R0, R0, 0x1 ;  /* 0x000000010000781a */ /* 0x000fc40000000000 */
[----:B------:R-:W-:Y:S02]  /*9d40*/  SGXT.U32 R2, R2, 0x1 ;  /* 0x000000010202781a */ /* 0x000fe40000000000 */
[----:B------:R-:W-:Y:S02]  /*9d50*/  LOP3.LUT R0, R0, 0xc, RZ, 0xfc, !PT ;  /* 0x0000000c00007812 */ /* 0x000fe400078efcff */
[----:B------:R-:W-:Y:S02]  /*9d60*/  LOP3.LUT R2, R2, 0xe, RZ, 0xfc, !PT ;  /* 0x0000000e02027812 */ /* 0x000fe400078efcff */
[----:B------:R-:W-:Y:S02]  /*9d70*/  SEL R244, RZ, 0x4, P3 ;  /* 0x00000004fff47807 */ /* 0x000fe40001800000 */
[----:B------:R-:W-:Y:S02]  /*9d80*/  ISETP.GE.AND P3, PT, R0, R4, PT ;  /* 0x000000040000720c */ /* 0x000fe40003f66270 */
[----:B------:R-:W-:-:S02]  /*9d90*/  SEL R243, RZ, 0x4, P4 ;  /* 0x00000004fff37807 */ /* 0x000fc40002000000 */
[-C--:B------:R-:W-:Y:S02]  /*9da0*/  ISETP.GE.AND P4, PT, R2, R4.reuse, PT ;  /* 0x000000040200720c */ /* 0x080fe40003f86270 */
[----:B------:R-:W-:Y:S02]  /*9db0*/  SEL R9, RZ, 0x4, P3 ;  /* 0x00000004ff097807 */ /* 0x000fe40001800000 */
[-C--:B------:R-:W-:Y:S02]  /*9dc0*/  ISETP.GE.AND P3, PT, R241, R4.reuse, PT ;  /* 0x00000004f100720c */ /* 0x080fe40003f66270 */
[----:B------:R-:W-:Y:S02]  /*9dd0*/  SEL R241, RZ, 0x4, P4 ;  /* 0x00000004fff17807 */ /* 0x000fe40002000000 */
[----:B------:R-:W-:Y:S02]  /*9de0*/  SEL R0, R6, RZ, P2 ;  /* 0x000000ff06007207 */ /* 0x000fe40001000000 */
[----:B------:R-:W-:-:S02]  /*9df0*/  ISETP.GE.AND P4, PT, R239, R4, PT ;  /* 0x00000004ef00720c */ /* 0x000fc40003f86270 */
[----:B------:R-:W-:Y:S01]  /*9e00*/  SEL R239, RZ, 0x4, P3 ;  /* 0x00000004ffef7807 */ /* 0x000fe20001800000 */
[----:B------:R1:W-:Y:S01]  /*9e10*/  STL [R1+0xe0], R0 ;  /* 0x0000e00001007387 */ /* 0x0003e20000100800 */
[-C--:B------:R-:W-:Y:S02]  /*9e20*/  ISETP.GE.AND P3, PT, R238, R4.reuse, PT ;  /* 0x00000004ee00720c */ /* 0x080fe40003f66270 */
[----:B------:R-:W-:Y:S01]  /*9e30*/  SEL R238, RZ, 0x4, P4 ;  /* 0x00000004ffee7807 */ /* 0x000fe20002000000 */
[----:B------:R2:W-:Y:S01]  /*9e40*/  STL [R1+0xdc], R5 ;  /* 0x0000dc0501007387 */ /* 0x0005e20000100800 */
[-C--:B------:R-:W-:Y:S02]  /*9e50*/  ISETP.GE.AND P4, PT, R237, R4.reuse, PT ;  /* 0x00000004ed00720c */ /* 0x080fe40003f86270 */
[----:B------:R-:W-:Y:S02]  /*9e60*/  SEL R237, RZ, 0x4, P3 ;  /* 0x00000004ffed7807 */ /* 0x000fe40001800000 */
[----:B------:R-:W-:-:S02]  /*9e70*/  ISETP.GE.AND P3, PT, R236, R4, PT ;  /* 0x00000004ec00720c */ /* 0x000fc40003f66270 */
[--C-:B-1----:R-:W-:Y:S02]  /*9e80*/  SHF.R.U32.HI R0, RZ, 0x6, R7.reuse ;  /* 0x00000006ff007819 */ /* 0x102fe40000011607 */
[----:B------:R-:W-:Y:S02]  /*9e90*/  SHF.R.U32.HI R2, RZ, 0x6, R7 ;  /* 0x00000006ff027819 */ /* 0x000fe40000011607 */
[----:B------:R-:W-:Y:S02]  /*9ea0*/  SGXT.U32 R0, R0, 0x1 ;  /* 0x000000010000781a */ /* 0x000fe40000000000 */
[----:B------:R-:W-:Y:S02]  /*9eb0*/  SEL R6, RZ, 0x4, P3 ;  /* 0x00000004ff067807 */ /* 0x000fe40001800000 */
[----:B------:R-:W-:Y:S02]  /*9ec0*/  ISETP.GE.AND P3, PT, R235, R4, PT ;  /* 0x00000004eb00720c */ /* 0x000fe40003f66270 */
[----:B------:R-:W-:-:S02]  /*9ed0*/  LOP3.LUT R0, R0, 0x1c, RZ, 0xfc, !PT ;  /* 0x0000001c00007812 */ /* 0x000fc400078efcff */
[----:B------:R-:W-:Y:S02]  /*9ee0*/  SGXT.U32 R2, R2, 0x1 ;  /* 0x000000010202781a */ /* 0x000fe40000000000 */
[----:B------:R-:W-:Y:S02]  /*9ef0*/  LOP3.LUT R235, R7, 0x60, RZ, 0xc0, !PT ;  /* 0x0000006007eb7812 */ /* 0x000fe400078ec0ff */
[----:B------:R-:W-:Y:S02]  /*9f00*/  SEL R7, RZ, 0x4, P3 ;  /* 0x00000004ff077807 */ /* 0x000fe40001800000 */
[----:B------:R-:W-:Y:S02]  /*9f10*/  ISETP.GE.AND P3, PT, R0, R4, PT ;  /* 0x000000040000720c */ /* 0x000fe40003f66270 */
[----:B------:R-:W-:Y:S02]  /*9f20*/  LOP3.LUT R2, R2, 0x1e, RZ, 0xfc, !PT ;  /* 0x0000001e02027812 */ /* 0x000fe400078efcff */
[----:B------:R-:W-:-:S02]  /*9f30*/  SEL R0, RZ, 0x4, P3 ;  /* 0x00000004ff007807 */ /* 0x000fc40001800000 */
[-C--:B------:R-:W-:Y:S02]  /*9f40*/  ISETP.GE.AND P3, PT, R2, R4.reuse, PT ;  /* 0x000000040200720c */ /* 0x080fe40003f66270 */
[----:B------:R-:W-:Y:S02]  /*9f50*/  SEL R244, R244, RZ, P2 ;  /* 0x000000fff4f47207 */ /* 0x000fe40001000000 */
[----:B------:R-:W-:Y:S02]  /*9f60*/  SEL R2, RZ, 0x4, P3 ;  /* 0x00000004ff027807 */ /* 0x000fe40001800000 */
[----:B------:R-:W-:Y:S01]  /*9f70*/  ISETP.GE.AND P3, PT, R252, R4, PT ;  /* 0x00000004fc00720c */ /* 0x000fe20003f66270 */
[----:B------:R-:W-:Y:S01]  /*9f80*/  IMAD R252, R234, UR4, RZ ;  /* 0x00000004eafc7c24 */ /* 0x000fe2000f8e02ff */
[----:B------:R-:W-:Y:S02]  /*9f90*/  SEL R243, R243, RZ, P2 ;  /* 0x000000fff3f37207 */ /* 0x000fe40001000000 */
[----:B--2---:R-:W-:-:S02]  /*9fa0*/  SEL R5, R9, RZ, P2 ;  /* 0x000000ff09057207 */ /* 0x004fc40001000000 */
[----:B------:R-:W-:Y:S01]  /*9fb0*/  STL [R1+0x16c], R252 ;  /* 0x00016cfc01007387 */ /* 0x000fe20000100800 */
[----:B------:R-:W-:Y:S02]  /*9fc0*/  SEL R9, R241, RZ, P2 ;  /* 0x000000fff1097207 */ /* 0x000fe40001000000 */
[----:B------:R-:W-:Y:S01]  /*9fd0*/  SEL R4, RZ, 0x4, P3 ;  /* 0x00000004ff047807 */ /* 0x000fe20001800000 */
[----:B------:R1:W-:Y:S01]  /*9fe0*/  STL [R1+0xd8], R244 ;  /* 0x0000d8f401007387 */ /* 0x0003e20000100800 */
[----:B------:R-:W-:Y:S02]  /*9ff0*/  LEA R234, P3, R252, R240, 0x2 ;  /* 0x000000f0fcea7211 */ /* 0x000fe400078610ff */
[----:B------:R-:W-:Y:S01]  /*a000*/  SEL R236, RZ, 0x4, P4 ;  /* 0x00000004ffec7807 */ /* 0x000fe20002000000 */
[----:B------:R2:W-:Y:S01]  /*a010*/  STL [R1+0xd4], R243 ;  /* 0x0000d4f301007387 */ /* 0x0005e20000100800 */
[----:B------:R-:W-:Y:S02]  /*a020*/  R2UR UR37, R235 ;  /* 0x00000000eb2572ca */ /* 0x000fe400000e0000 */
[----:B------:R-:W-:Y:S01]  /*a030*/  SEL R2, R2, RZ, P2 ;  /* 0x000000ff02027207 */ /* 0x000fe20001000000 */
[----:B------:R-:W3:Y:S01]  /*a040*/  LDL.LU R241, [R1+0xec] ;  /* 0x0000ec0001f17983 */ /* 0x000ee20000300800 */
[----:B------:R-:W-:-:S03]  /*a050*/  LEA.HI.X.SX32 R235, R252, R3, 0x2, P3 ;  /* 0x00000003fceb7211 */ /* 0x000fc600018f16ff */
[----:B------:R4:W-:Y:S01]  /*a060*/  STL [R1+0xd0], R5 ;  /* 0x0000d00501007387 */ /* 0x0009e20000100800 */
[----:B-1----:R-:W-:Y:S02]  /*a070*/  SEL R244, R238, RZ, P2 ;  /* 0x000000ffeef47207 */ /* 0x002fe40001000000 */
[----:B--2---:R-:W-:Y:S01]  /*a080*/  SEL R243, R239, RZ, P2 ;  /* 0x000000ffeff37207 */ /* 0x004fe20001000000 */
[----:B------:R1:W-:Y:S04]  /*a090*/  STL.64 [R1+0x478], R8 ;  /* 0x0004780801007387 */ /* 0x0003e80000100a00 */
[----:B------:R-:W2:Y:S04]  /*a0a0*/  LDL.LU R239, [R1+0xe8] ;  /* 0x0000e80001ef7983 */ /* 0x000ea80000300800 */
[----:B------:R-:W2:Y:S01]  /*a0b0*/  LDL.LU R238, [R1+0xe4] ;  /* 0x0000e40001ee7983 */ /* 0x000ea20000300800 */
[----:B----4-:R-:W-:-:S02]  /*a0c0*/  SEL R5, R6, RZ, P2 ;  /* 0x000000ff06057207 */ /* 0x010fc40001000000 */
[----:B------:R-:W-:Y:S01]  /*a0d0*/  SEL R252, R7, RZ, P2 ;  /* 0x000000ff07fc7207 */ /* 0x000fe20001000000 */
[----:B------:R4:W-:Y:S01]  /*a0e0*/  STL [R1+0x480], R244 ;  /* 0x000480f401007387 */ /* 0x0009e20000100800 */
[----:B-1----:R-:W-:Y:S02]  /*a0f0*/  SEL R8, R237, RZ, P2 ;  /* 0x000000ffed087207 */ /* 0x002fe40001000000 */
[----:B------:R-:W-:Y:S01]  /*a100*/  SEL R9, R236, RZ, P2 ;  /* 0x000000ffec097207 */ /* 0x000fe20001000000 */
[----:B------:R1:W-:Y:S01]  /*a110*/  STL [R1+0x484], R2 ;  /* 0x0004840201007387 */ /* 0x0003e20000100800 */
[----:B------:R-:W-:Y:S02]  /*a120*/  SEL R0, R0, RZ, P2 ;  /* 0x000000ff00007207 */ /* 0x000fe40001000000 */
[----:B------:R-:W-:-:S05]  /*a130*/  SEL R7, R4, RZ, P2 ;  /* 0x000000ff04077207 */ /* 0x000fca0001000000 */
[----:B------:R-:W-:Y:S01]  /*a140*/  STL [R1+0x490], R7 ;  /* 0x0004900701007387 */ /* 0x000fe20000100800 */
[----:B------:R-:W-:Y:S01]  /*a150*/  ISETP.NE.U32.AND P0, PT, R243, RZ, PT ;  /* 0x000000fff300720c */ /* 0x000fe20003f05070 */
[----:B----4-:R-:W4:Y:S01]  /*a160*/  S2R R244, SR_TID.X ;  /* 0x0000000000f47919 */ /* 0x010f220000002100 */
[----:B--2---:R-:W-:Y:S02]  /*a170*/  IMAD R6, R238, UR4, RZ ;  /* 0x00000004ee067c24 */ /* 0x004fe4000f8e02ff */
[----:B-1----:R-:W-:-:S03]  /*a180*/  IMAD R2, R239, UR4, RZ ;  /* 0x00000004ef027c24 */ /* 0x002fc6000f8e02ff */
[----:B------:R-:W-:-:S04]  /*a190*/  LEA R236, P2, R6, R240, 0x2 ;  /* 0x000000f006ec7211 */ /* 0x000fc800078410ff */
[-C--:B------:R-:W-:Y:S02]  /*a1a0*/  LEA.HI.X.SX32 R237, R6, R3.reuse, 0x2, P2 ;  /* 0x0000000306ed7211 */ /* 0x080fe400010f16ff */
[C---:B------:R-:W-:Y:S01]  /*a1b0*/  LEA R238, P2, R2.reuse, R240, 0x2 ;  /* 0x000000f002ee7211 */ /* 0x040fe200078410ff */
[----:B------:R-:W-:Y:S03]  /*a1c0*/  STL [R1+0x168], R6 ;  /* 0x0001680601007387 */ /* 0x000fe60000100800 */
[----:B------:R-:W-:Y:S01]  /*a1d0*/  LEA.HI.X.SX32 R239, R2, R3, 0x2, P2 ;  /* 0x0000000302ef7211 */ /* 0x000fe200010f16ff */
[----:B------:R3:W-:Y:S02]  /*a1e0*/  STL [R1+0x164], R2 ;  /* 0x0001640201007387 */ /* 0x0007e40000100800 */
[----:B---3--:R-:W-:-:S05]  /*a1f0*/  IMAD R2, R241, UR4, RZ ;  /* 0x00000004f1027c24 */ /* 0x008fca000f8e02ff */
[----:B------:R-:W-:Y:S04]  /*a200*/  STL [R1+0x160], R2 ;  /* 0x0001600201007387 */ /* 0x000fe80000100800 */
[----:B------:R-:W2:Y:S01]  /*a210*/  LDL.LU R243, [R1+0x4d8] ;  /* 0x0004d80001f37983 */ /* 0x000ea20000300800 */
[----:B------:R-:W-:Y:S02]  /*a220*/  LEA R240, P2, R2, R240, 0x2 ;  /* 0x000000f002f07211 */ /* 0x000fe400078410ff */
[----:B----4-:R-:W-:Y:S02]  /*a230*/  LOP3.LUT R244, R244, 0x7f, RZ, 0xc0, !PT ;  /* 0x0000007ff4f47812 */ /* 0x010fe400078ec0ff */
[----:B------:R-:W-:Y:S02]  /*a240*/  LEA.HI.X.SX32 R241, R2, R3, 0x2, P2 ;  /* 0x0000000302f17211 */ /* 0x000fe400010f16ff */
[----:B------:R-:W-:Y:S01]  /*a250*/  ISETP.NE.U32.AND P2, PT, R8, RZ, PT ;  /* 0x000000ff0800720c */ /* 0x000fe20003f45070 */
[----:B------:R-:W-:Y:S01]  /*a260*/  USHF.R.U32.HI UR4, URZ, 0x1, UR37 ;  /* 0x00000001ff047899 */ /* 0x000fe20008011625 */
[----:B------:R-:W-:Y:S01]  /*a270*/  @P0 LOP3.LUT R245, R245, 0x800, RZ, 0xfc, !PT ;  /* 0x00000800f5f50812 */ /* 0x000fe200078efcff */
[----:B------:R-:W-:-:S03]  /*a280*/  IMAD.SHL.U32 R3, R244, 0x4, RZ ;  /* 0x00000004f4037824 */ /* 0x000fc600078e00ff */
[----:B------:R-:W-:Y:S02]  /*a290*/  LOP3.LUT R245, R245, 0xffffefff, RZ, 0xc0, !PT ;  /* 0xffffeffff5f57812 */ /* 0x000fe400078ec0ff */
[----:B------:R-:W-:-:S05]  /*a2a0*/  LOP3.LUT R3, R3, UR4, RZ, 0x3c, !PT ;  /* 0x0000000403037c12 */ /* 0x000fca000f8e3cff */
[----:B------:R-:W-:Y:S01]  /*a2b0*/  @P2 LOP3.LUT R245, R245, 0x1000, RZ, 0xfc, !PT ;  /* 0x00001000f5f52812 */ /* 0x000fe200078efcff */
[----:B------:R-:W-:Y:S01]  /*a2c0*/  VIADD R6, R3, UR26 ;  /* 0x0000001a03067c36 */ /* 0x000fe20008000000 */
[----:B------:R-:W-:-:S03]  /*a2d0*/  ISETP.NE.U32.AND P3, PT, R9, RZ, PT ;  /* 0x000000ff0900720c */ /* 0x000fc60003f65070 */
[----:B------:R1:W-:Y:S04]  /*a2e0*/  STL [R1+0x4b0], R245 ;  /* 0x0004b0f501007387 */ /* 0x0003e80000100800 */
[----:B------:R-:W3:Y:S04]  /*a2f0*/  LDL.64 R8, [R1+0x30] ;  /* 0x0000300001087983 */ /* 0x000ee80000100a00 */
[----:B-1----:R-:W4:Y:S04]  /*a300*/  LDL.64 R244, [R1+0x28] ;  /* 0x0000280001f47983 */ /* 0x002f280000100a00 */
[----:B--2---:R-:W-:Y:S04]  /*a310*/  LDGSTS.E [R6], desc[UR38][R242.64], P1 ;  /* 0x00000000f2067fae */ /* 0x004fe800089a1026 */
[----:B------:R1:W-:Y:S04]  /*a320*/  STL.64 [R1+0x488], R242 ;  /* 0x000488f201007387 */ /* 0x0003e80000100a00 */
[----:B------:R-:W-:Y:S04]  /*a330*/  LDGSTS.E [R6+0x400], desc[UR38][R30.64], P1 ;  /* 0x004000001e067fae */ /* 0x000fe800089a1026 */
[----:B------:R-:W-:Y:S04]  /*a340*/  LDGSTS.E [R6+0x800], desc[UR38][R34.64], P1 ;  /* 0x0080000022067fae */ /* 0x000fe800089a1026 */
[----:B-1----:R-:W2:Y:S04]  /*a350*/  LDL.64 R242, [R1+0x20] ;  /* 0x0000200001f27983 */ /* 0x002ea80000100a00 */
        /* <DEDUP_REMOVED lines=8> */
[----:B------:R-:W-:Y:S04]  /*a3e0*/  STL.64 [R1+0x4b8], R36 ;  /* 0x0004b82401007387 */ /* 0x000fe80000100a00 */
[----:B------:R-:W-:Y:S04]  /*a3f0*/  STL [R1+0x4c4], R38 ;  /* 0x0004c42601007387 */ /* 0x000fe80000100800 */
[----:B------:R-:W-:Y:S04]  /*a400*/  STL [R1+0x4c0], R39 ;  /* 0x0004c02701007387 */ /* 0x000fe80000100800 */
[----:B------:R-:W-:Y:S04]  /*a410*/  STL [R1+0x4c8], R41 ;  /* 0x0004c82901007387 */ /* 0x000fe80000100800 */
[----:B------:R1:W-:Y:S04]  /*a420*/  STL.64 [R1+0x448], R42 ;  /* 0x0004482a01007387 */ /* 0x0003e80000100a00 */
[----:B------:R-:W-:Y:S04]  /*a430*/  LDGSTS.E [R6+0x1c00], desc[UR38][R44.64], P1 ;  /* 0x01c000002c067fae */ /* 0x000fe800089a1026 */
[----:B------:R-:W-:Y:S04]  /*a440*/  LDGSTS.E [R6+0x2000], desc[UR38][R46.64], P1 ;  /* 0x020000002e067fae */ /* 0x000fe800089a1026 */
[----:B-1----:R-:W2:Y:S04]  /*a450*/  LDL.LU.64 R42, [R1] ;  /* 0x00000000012a7983 */ /* 0x002ea80000300a00 */
[----:B------:R1:W-:Y:S04]  /*a460*/  STL.64 [R1+0x440], R44 ;  /* 0x0004402c01007387 */ /* 0x0003e80000100a00 */
[----:B------:R-:W-:Y:S04]  /*a470*/  LDGSTS.E [R6+0x2400], desc[UR38][R48.64], P1 ;  /* 0x0240000030067fae */ /* 0x000fe800089a1026 */
[----:B------:R-:W-:Y:S04]  /*a480*/  LDGSTS.E [R6+0x2800], desc[UR38][R50.64], P1 ;  /* 0x0280000032067fae */ /* 0x000fe800089a1026 */
[----:B-1----:R-:W3:Y:S04]  /*a490*/  LDL.LU.64 R44, [R1+0x8] ;  /* 0x00000800012c7983 */ /* 0x002ee80000300a00 */
[----:B------:R-:W-:Y:S04]  /*a4a0*/  LDGSTS.E [R6+0x2c00], desc[UR38][R52.64], P1 ;  /* 0x02c0000034067fae */ /* 0x000fe800089a1026 */
        /* <DEDUP_REMOVED lines=38> */
[----:B------:R-:W-:Y:S01]  /*a710*/  LDGSTS.E [R6+0xc800], desc[UR38][R188.64], P1 ;  /* 0x0c800000bc067fae */ /* 0x000fe200089a1026 */
[----:B------:R-:W-:-:S03]  /*a720*/  LOP3.LUT R4, R3, 0x40, RZ, 0x3c, !PT ;  /* 0x0000004003047812 */ /* 0x000fc600078e3cff */
[----:B------:R-:W-:Y:S04]  /*a730*/  LDGSTS.E [R6+0xcc00], desc[UR38][R192.64], P1 ;  /* 0x0cc00000c0067fae */ /* 0x000fe800089a1026 */
[----:B------:R-:W-:Y:S04]  /*a740*/  LDGSTS.E [R6+0xd000], desc[UR38][R196.64], P1 ;  /* 0x0d000000c4067fae */ /* 0x000fe800089a1026 */
[----:B------:R-:W-:Y:S04]  /*a750*/  LDGSTS.E [R6+0xd400], desc[UR38][R200.64], P1 ;  /* 0x0d400000c8067fae */ /* 0x000fe800089a1026 */
[----:B------:R-:W-:Y:S01]  /*a760*/  LDGSTS.E [R6+0xd800], desc[UR38][R204.64], P1 ;  /* 0x0d800000cc067fae */ /* 0x000fe200089a1026 */
[----:B------:R-:W-:-:S03]  /*a770*/  ISETP.NE.U32.AND P4, PT, R5, RZ, PT ;  /* 0x000000ff0500720c */ /* 0x000fc60003f85070 */
[----:B------:R-:W-:Y:S01]  /*a780*/  LDGSTS.E [R6+0xdc00], desc[UR38][R208.64], P1 ;  /* 0x0dc00000d0067fae */ /* 0x000fe200089a1026 */
[----:B------:R-:W-:-:S03]  /*a790*/  VIADD R5, R4, UR26 ;  /* 0x0000001a04057c36 */ /* 0x000fc60008000000 */
        /* <DEDUP_REMOVED lines=13> */
[----:B------:R-:W-:-:S03]  /*a870*/  ISETP.NE.U32.AND P5, PT, R252, RZ, PT ;  /* 0x000000fffc00720c */ /* 0x000fc60003fa5070 */
[----:B--2---:R-:W-:Y:S04]  /*a880*/  LDGSTS.E [R5+0x1600], desc[UR38][R42.64], P1 ;  /* 0x016000002a057fae */ /* 0x004fe800089a1026 */
[----:B---3--:R-:W-:Y:S04]  /*a890*/  LDGSTS.E [R5+0x1a00], desc[UR38][R44.64], P1 ;  /* 0x01a000002c057fae */ /* 0x008fe800089a1026 */
[----:B------:R-:W-:Y:S04]  /*a8a0*/  LDGSTS.E [R5+0x1e00], desc[UR38][R34.64], P1 ;  /* 0x01e0000022057fae */ /* 0x000fe800089a1026 */
[----:B------:R-:W-:Y:S04]  /*a8b0*/  LDGSTS.E [R5+0x2200], desc[UR38][R30.64], P1 ;  /* 0x022000001e057fae */ /* 0x000fe800089a1026 */
[----:B------:R-:W-:Y:S04]  /*a8c0*/  LDGSTS.E [R5+0x2600], desc[UR38][R242.64], P1 ;  /* 0x02600000f2057fae */ /* 0x000fe800089a1026 */
[----:B----4-:R-:W-:Y:S04]  /*a8d0*/  LDGSTS.E [R5+0x2a00], desc[UR38][R244.64], P1 ;  /* 0x02a00000f4057fae */ /* 0x010fe800089a1026 */
[----:B------:R-:W-:Y:S04]  /*a8e0*/  LDGSTS.E [R5+0x2e00], desc[UR38][R8.64], P1 ;  /* 0x02e0000008057fae */ /* 0x000fe800089a1026 */
[----:B------:R-:W-:Y:S04]  /*a8f0*/  LDGSTS.E [R5+0x3200], desc[UR38][R26.64], P1 ;  /* 0x032000001a057fae */ /* 0x000fe800089a1026 */
[----:B------:R-:W-:Y:S04]  /*a900*/  LDGSTS.E [R5+0x3600], desc[UR38][R12.64], P1 ;  /* 0x036000000c057fae */ /* 0x000fe800089a1026 */
[----:B------:R-:W-:Y:S04]  /*a910*/  LDGSTS.E [R5+0x3a00], desc[UR38][R10.64], P1 ;  /* 0x03a000000a057fae */ /* 0x000fe800089a1026 */
[----:B------:R-:W2:Y:S04]  /*a920*/  LDL.LU.64 R26, [R1+0x4d0] ;  /* 0x0004d000011a7983 */ /* 0x000ea80000300a00 */
[----:B------:R-:W3:Y:S04]  /*a930*/  LDL.LU R41, [R1+0xf4] ;  /* 0x0000f40001297983 */ /* 0x000ee80000300800 */
[----:B------:R-:W4:Y:S04]  /*a940*/  LDL.LU R38, [R1+0xf0] ;  /* 0x0000f00001267983 */ /* 0x000f280000300800 */
[----:B------:R-:W4:Y:S04]  /*a950*/  LDL.LU R39, [R1+0xe0] ;  /* 0x0000e00001277983 */ /* 0x000f280000300800 */
[----:B------:R-:W4:Y:S04]  /*a960*/  LDL.64 R36, [R1+0x110] ;  /* 0x0001100001247983 */ /* 0x000f280000100a00 */
[----:B------:R-:W4:Y:S04]  /*a970*/  LDL.LU R245, [R1+0xdc] ;  /* 0x0000dc0001f57983 */ /* 0x000f280000300800 */
[----:B------:R-:W4:Y:S04]  /*a980*/  LDL R252, [R1+0x36c] ;  /* 0x00036c0001fc7983 */ /* 0x000f280000100800 */
[----:B------:R-:W4:Y:S04]  /*a990*/  LDL.64 R34, [R1+0x118] ;  /* 0x0001180001227983 */ /* 0x000f280000100a00 */
        /* <DEDUP_REMOVED lines=48> */
[----:B------:R-:W4:Y:S01]  /*aca0*/  LDL.64 R30, [R1+0x88] ;  /* 0x00008800011e7983 */ /* 0x000f220000100a00 */
[----:B------:R-:W-:-:S03]  /*acb0*/  ISETP.NE.U32.AND P6, PT, R0, RZ, PT ;  /* 0x000000ff0000720c */ /* 0x000fc60003fc5070 */
[----:B------:R-:W4:Y:S04]  /*acc0*/  LDL.LU R7, [R1+0xd8] ;  /* 0x0000d80001077983 */ /* 0x000f280000300800 */
[----:B------:R-:W4:Y:S04]  /*acd0*/  LDL.64 R242, [R1+0x80] ;  /* 0x0000800001f27983 */ /* 0x000f280000100a00 */
[----:B------:R-:W4:Y:S04]  /*ace0*/  LDL.LU R2, [R1+0xd4] ;  /* 0x0000d40001027983 */ /* 0x000f280000300800 */
[----:B------:R-:W4:Y:S04]  /*acf0*/  LDL.LU R244, [R1+0xd0] ;  /* 0x0000d00001f47983 */ /* 0x000f280000300800 */
[----:B------:R-:W4:Y:S04]  /*ad00*/  LDL.64 R8, [R1+0x90] ;  /* 0x0000900001087983 */ /* 0x000f280000100a00 */
[----:B------:R-:W4:Y:S04]  /*ad10*/  LDL R0, [R1+0x130] ;  /* 0x0001300001007983 */ /* 0x000f280000100800 */
[----:B------:R-:W4:Y:S04]  /*ad20*/  LDL.64 R12, [R1+0xa0] ;  /* 0x0000a000010c7983 */ /* 0x000f280000100a00 */
[----:B------:R-:W4:Y:S04]  /*ad30*/  LDL.64 R10, [R1+0x98] ;  /* 0x00009800010a7983 */ /* 0x000f280000100a00 */
[----:B--2---:R-:W-:Y:S04]  /*ad40*/  LDGSTS.E [R5+0xfe00], desc[UR38][R26.64], P1 ;  /* 0x0fe000001a057fae */ /* 0x004fe800089a1026 */
[----:B------:R-:W0:Y:S01]  /*ad50*/  LDGDEPBAR ;  /* 0x00000000000079af */ /* 0x000e220000000000 */
[----:B------:R-:W-:Y:S01]  /*ad60*/  BAR.SYNC.DEFER_BLOCKING 0x0 ;  /* 0x0000000000007b1d */ /* 0x000fe20000010000 */
[----:B---3--:R-:W-:-:S02]  /*ad70*/  ISETP.NE.U32.AND P2, PT, R41, RZ, PT ;  /* 0x000000ff2900720c */ /* 0x008fc40003f45070 */
[----:B----4-:R-:W-:Y:S02]  /*ad80*/  ISETP.NE.U32.AND P1, PT, R38, RZ, PT ;  /* 0x000000ff2600720c */ /* 0x010fe40003f25070 */
[----:B------:R-:W-:Y:S01]  /*ad90*/  ISETP.NE.U32.AND P0, PT, R39, RZ, PT ;  /* 0x000000ff2700720c */ /* 0x000fe20003f05070 */
[----:B------:R-:W2:Y:S04]  /*ada0*/  LDL.LU R41, [R1+0x4c8] ;  /* 0x0004c80001297983 */ /* 0x000ea80000300800 */
[----:B------:R-:W3:Y:S04]  /*adb0*/  LDL.LU R38, [R1+0x4c4] ;  /* 0x0004c40001267983 */ /* 0x000ee80000300800 */
[----:B------:R-:W3:Y:S04]  /*adc0*/  LDL.LU R39, [R1+0x4c0] ;  /* 0x0004c00001277983 */ /* 0x000ee80000300800 */
[----:B------:R-:W-:Y:S01]  /*add0*/  @!PT LDS RZ, [RZ] ;  /* 0x00000000fffff984 */ /* 0x000fe20000000800 */
[----:B------:R-:W-:Y:S01]  /*ade0*/  @!PT LDS RZ, [RZ] ;  /* 0x00000000fffff984 */ /* 0x000fe20000000800 */
[----:B------:R-:W-:Y:S01]  /*adf0*/  @!PT LDS RZ, [RZ] ;  /* 0x00000000fffff984 */ /* 0x000fe20000000800 */
[----:B------:R-:W-:Y:S01]  /*ae00*/  LDGSTS.E [R252+0x32000], desc[UR38][R36.64], P2 ;  /* 0x3200000024fc7fae */ /* 0x000fe200091a1026 */
[----:B------:R-:W-:-:S03]  /*ae10*/  ISETP.NE.U32.AND P2, PT, R245, RZ, PT ;  /* 0x000000fff500720c */ /* 0x000fc60003f45070 */
[----:B------:R-:W-:Y:S04]  /*ae20*/  LDGSTS.E [R252+0x32008], desc[UR38][R34.64], P1 ;  /* 0x3200800022fc7fae */ /* 0x000fe800089a1026 */
[----:B------:R-:W4:Y:S04]  /*ae30*/  LDL.LU.64 R36, [R1+0x4b8] ;  /* 0x0004b80001247983 */ /* 0x000f280000300a00 */
[----:B------:R-:W2:Y:S04]  /*ae40*/  LDL.LU R245, [R1+0x4b0] ;  /* 0x0004b00001f57983 */ /* 0x000ea80000300800 */
[----:B------:R-:W2:Y:S04]  /*ae50*/  LDL.LU.64 R34, [R1+0x4a8] ;  /* 0x0004a80001227983 */ /* 0x000ea80000300a00 */
[----:B------:R-:W2:Y:S01]  /*ae60*/  LDL.LU R252, [R1+0x4a0] ;  /* 0x0004a00001fc7983 */ /* 0x000ea20000300800 */
[----:B------:R-:W-:-:S03]  /*ae70*/  ISETP.NE.U32.AND P1, PT, R244, RZ, PT ;  /* 0x000000fff400720c */ /* 0x000fc60003f25070 */
[----:B--2---:R-:W-:Y:S01]  /*ae80*/  LDGSTS.E [R252+0x32000], desc[UR38][R30.64], P0 ;  /* 0x320000001efc7fae */ /* 0x004fe200081a1026 */
[----:B------:R-:W-:-:S03]  /*ae90*/  ISETP.NE.U32.AND P0, PT, R7, RZ, PT ;  /* 0x000000ff0700720c */ /* 0x000fc60003f05070 */
[----:B------:R-:W-:Y:S01]  /*aea0*/  LDGSTS.E [R252+0x32008], desc[UR38][R242.64], P2 ;  /* 0x32008000f2fc7fae */ /* 0x000fe200091a1026 */
[----:B------:R-:W-:-:S03]  /*aeb0*/  ISETP.NE.U32.AND P2, PT, R2, RZ, PT ;  /* 0x000000ff0200720c */ /* 0x000fc60003f45070 */
[----:B------:R-:W2:Y:S04]  /*aec0*/  LDL.LU.64 R30, [R1+0x498] ;  /* 0x00049800011e7983 */ /* 0x000ea80000300a00 */
[----:B------:R-:W2:Y:S04]  /*aed0*/  LDL.LU R7, [R1+0x490] ;  /* 0x0004900001077983 */ /* 0x000ea80000300800 */
[----:B------:R-:W2:Y:S04]  /*aee0*/  LDL.LU.64 R242, [R1+0x488] ;  /* 0x0004880001f27983 */ /* 0x000ea80000300a00 */
[----:B------:R-:W2:Y:S04]  /*aef0*/  LDL.LU R2, [R1+0x484] ;  /* 0x0004840001027983 */ /* 0x000ea80000300800 */
[----:B------:R-:W2:Y:S04]  /*af00*/  LDL.LU R244, [R1+0x480] ;  /* 0x0004800001f47983 */ /* 0x000ea80000300800 */
[----:B------:R-:W-:Y:S04]  /*af10*/  LDGSTS.E [R0+0x32000], desc[UR38][R8.64], P0 ;  /* 0x3200000008007fae */ /* 0x000fe800081a1026 */
[----:B------:R-:W2:Y:S02]  /*af20*/  LDL.LU.64 R8, [R1+0x478] ;  /* 0x0004780001087983 */ /* 0x000ea40000300a00 */
[----:B--2---:R-:W-:-:S02]  /*af30*/  ISETP.NE.U32.AND P0, PT, R9, RZ, PT ;  /* 0x000000ff0900720c */ /* 0x004fc40003f05070 */
[----:B------:R-:W2:Y:S04]  /*af40*/  LDL.LU R9, [R1+0x474] ;  /* 0x0004740001097983 */ /* 0x000ea80000300800 */
[----:B--2---:R1:W-:Y:S04]  /*af50*/  LDGSTS.E [R0+0x32008], desc[UR38][R8.64], P2 ;  /* 0x3200800008007fae */ /* 0x0043e800091a1026 */
[----:B------:R-:W1:Y:S04]  /*af60*/  LDL.LU R0, [R1+0x470] ;  /* 0x0004700001007983 */ /* 0x000e680000300800 */
[----:B------:R1:W-:Y:S02]  /*af70*/  STL.64 [R1+0x370], R8 ;  /* 0x0003700801007387 */ /* 0x0003e40000100a00 */
[----:B-1----:R-:W-:-:S05]  /*af80*/  LOP3.LUT R8, R0, 0x30, RZ, 0x3c, !PT ;  /* 0x0000003000087812 */ /* 0x002fca00078e3cff */
[----:B------:R-:W-:-:S05]  /*af90*/  VIADD R8, R8, UR26 ;  /* 0x0000001a08087c36 */ /* 0x000fca0008000000 */
[----:B------:R-:W-:Y:S01]  /*afa0*/  LDGSTS.E [R8+0x32000], desc[UR38][R12.64], P1 ;  /* 0x320000000c087fae */ /* 0x000fe200089a1026 */
[----:B------:R-:W-:-:S03]  /*afb0*/  ISETP.NE.U32.AND P1, PT, R244, RZ, PT ;  /* 0x000000fff400720c */ /* 0x000fc60003f25070 */
[----:B------:R-:W-:Y:S04]  /*afc0*/  LDGSTS.E [R8+0x32008], desc[UR38][R10.64], P0 ;  /* 0x320080000a087fae */ /* 0x000fe800081a1026 */
[----:B------:R-:W2:Y:S04]  /*afd0*/  LDL.LU.64 R12, [R1+0x468] ;  /* 0x00046800010c7983 */ /* 0x000ea80000300a00 */
[----:B------:R-:W5:Y:S04]  /*afe0*/  LDL.LU R244, [R1+0x460] ;  /* 0x0004600001f47983 */ /* 0x000f680000300800 */
[----:B------:R-:W2:Y:S01]  /*aff0*/  LDL.LU.64 R10, [R1+0x458] ;  /* 0x00045800010a7983 */ /* 0x000ea20000300a00 */
[----:B------:R-:W-:-:S02]  /*b000*/  LOP3.LUT P0, RZ, R245, 0x800, RZ, 0xc0, !PT ;  /* 0x00000800f5ff7812 */ /* 0x000fc4000780c0ff */
[----:B------:R-:W-:Y:S01]  /*b010*/  LOP3.LUT R9, R0, 0x40, RZ, 0x3c, !PT ;  /* 0x0000004000097812 */ /* 0x000fe200078e3cff */
[----:B------:R-:W-:-:S04]  /*b020*/  USHF.L.U32 UR14, UR17, 0x5, URZ ;  /* 0x00000005110e7899 */ /* 0x000fc800080006ff */
[----:B------:R-:W-:Y:S01]  /*b030*/  VIADD R9, R9, UR26 ;  /* 0x0000001a09097c36 */ /* 0x000fe20008000000 */
[----:B------:R-:W-:-:S05]  /*b040*/  LOP3.LUT P2, RZ, R245, 0x1000, RZ, 0xc0, !PT ;  /* 0x00001000f5ff7812 */ /* 0x000fca000784c0ff */
[----:B--2---:R1:W-:Y:S01]  /*b050*/  LDGSTS.E [R9+0x32000], desc[UR38][R10.64], P0 ;  /* 0x320000000a097fae */ /* 0x0043e200081a1026 */
[----:B------:R-:W-:Y:S01]  /*b060*/  LOP3.LUT P0, RZ, R245, 0x400, RZ, 0xc0, !PT ;  /* 0x00000400f5ff7812 */ /* 0x000fe2000780c0ff */
[----:B------:R-:W-:Y:S02]  /*b070*/  IMAD.U32 R245, RZ, RZ, UR14 ;  /* 0x0000000efff57e24 */ /* 0x000fe4000f8e00ff */
[----:B------:R2:W-:Y:S02]  /*b080*/  STL.64 [R1+0x378], R10 ;  /* 0x0003780a01007387 */ /* 0x0005e40000100a00 */
[----:B------:R-:W-:Y:S02]  /*b090*/  IMAD.WIDE R28, R245, 0x4, R28 ;  /* 0x00000004f51c7825 */ /* 0x000fe400078e021c */
[----:B------:R1:W-:Y:S01]  /*b0a0*/  LDGSTS.E [R9+0x32008], desc[UR38][R12.64], P1 ;  /* 0x320080000c097fae */ /* 0x0003e200089a1026 */
[----:B------:R-:W-:Y:S01]  /*b0b0*/  ISETP.NE.U32.AND P1, PT, R7, RZ, PT ;  /* 0x000000ff0700720c */ /* 0x000fe20003f25070 */
[----:B------:R-:W-:-:S02]  /*b0c0*/  IMAD.WIDE R32, R245, 0x4, R32 ;  /* 0x00000004f5207825 */ /* 0x000fc400078e0220 */
[----:B--2---:R-:W1:Y:S02]  /*b0d0*/  LDL.LU.64 R10, [R1+0x40] ;  /* 0x00004000010a7983 */ /* 0x004e640000300a00 */
[C---:B------:R-:W-:Y:S02]  /*b0e0*/  IMAD.WIDE R246, R245.reuse, 0x4, R246 ;  /* 0x00000004f5f67825 */ /* 0x040fe400078e02f6 */
[----:B------:R2:W-:Y:S02]  /*b0f0*/  STL.64 [R1+0x380], R12 ;  /* 0x0003800c01007387 */ /* 0x0005e40000100a00 */
[----:B------:R-:W-:-:S04]  /*b100*/  IMAD.WIDE R248, R245, 0x4, R248 ;  /* 0x00000004f5f87825 */ /* 0x000fc800078e02f8 */
[C---:B------:R-:W-:Y:S01]  /*b110*/  IMAD.WIDE R250, R245.reuse, 0x4, R250 ;  /* 0x00000004f5fa7825 */ /* 0x040fe200078e02fa */
[----:B--2---:R-:W2:Y:S04]  /*b120*/  LDL.LU.64 R12, [R1+0x38] ;  /* 0x00003800010c7983 */ /* 0x004ea80000300a00 */
[----:B------:R-:W5:Y:S04]  /*b130*/  LDL.LU R7, [R1+0x450] ;  /* 0x0004500001077983 */ /* 0x000f680000300800 */
[----:B------:R-:W3:Y:S04]  /*b140*/  LDL.LU.64 R8, [R1+0x48] ;  /* 0x0000480001087983 */ /* 0x000ee80000300a00 */
[----:B------:R4:W-:Y:S04]  /*b150*/  STL.64 [R1+0x128], R28 ;  /* 0x0001281c01007387 */ /* 0x0009e80000100a00 */
[----:B----4-:R-:W4:Y:S04]  /*b160*/  LDL.LU.64 R28, [R1+0x30] ;  /* 0x00003000011c7983 */ /* 0x010f280000300a00 */
[----:B------:R1:W-:Y:S04]  /*b170*/  STL.64 [R1+0x120], R32 ;  /* 0x0001202001007387 */ /* 0x0003e80000100a00 */
[----:B-1----:R-:W4:Y:S04]  /*b180*/  LDL.LU.64 R32, [R1+0x28] ;  /* 0x0000280001207983 */ /* 0x002f280000300a00 */
[----:B------:R1:W-:Y:S04]  /*b190*/  STL.64 [R1+0x108], R246 ;  /* 0x000108f601007387 */ /* 0x0003e80000100a00 */
[----:B-1----:R-:W4:Y:S04]  /*b1a0*/  LDL.LU.64 R246, [R1+0x20] ;  /* 0x0000200001f67983 */ /* 0x002f280000300a00 */
[----:B------:R1:W-:Y:S04]  /*b1b0*/  STL.64 [R1+0x100], R248 ;  /* 0x000100f801007387 */ /* 0x0003e80000100a00 */
[----:B-1----:R-:W4:Y:S04]  /*b1c0*/  LDL.LU.64 R248, [R1+0x18] ;  /* 0x0000180001f87983 */ /* 0x002f280000300a00 */
[----:B------:R1:W-:Y:S04]  /*b1d0*/  STL.64 [R1+0xf8], R250 ;  /* 0x0000f8fa01007387 */ /* 0x0003e80000100a00 */
[----:B-1----:R-:W4:Y:S01]  /*b1e0*/  LDL.LU.64 R250, [R1+0x10] ;  /* 0x0000100001fa7983 */ /* 0x002f220000300a00 */
[----:B------:R-:W-:-:S04]  /*b1f0*/  IMAD.WIDE R42, R245, 0x4, R42 ;  /* 0x00000004f52a7825 */ /* 0x000fc800078e022a */
[C---:B------:R-:W-:Y:S01]  /*b200*/  IMAD.WIDE R44, R245.reuse, 0x4, R44 ;  /* 0x00000004f52c7825 */ /* 0x040fe200078e022c */
[----:B------:R1:W-:Y:S04]  /*b210*/  STL.64 [R1+0xf0], R42 ;  /* 0x0000f02a01007387 */ /* 0x0003e80000100a00 */
[----:B-1----:R-:W4:Y:S04]  /*b220*/  LDL.LU.64 R42, [R1+0x448] ;  /* 0x00044800012a7983 */ /* 0x002f280000300a00 */
[----:B------:R1:W-:Y:S04]  /*b230*/  STL.64 [R1+0xe8], R44 ;  /* 0x0000e82c01007387 */ /* 0x0003e80000100a00 */
[----:B-1----:R-:W4:Y:S01]  /*b240*/  LDL.LU.64 R44, [R1+0x440] ;  /* 0x00044000012c7983 */ /* 0x002f220000300a00 */
[----:B------:R-:W-:-:S04]  /*b250*/  IMAD.WIDE R10, R245, 0x4, R10 ;  /* 0x00000004f50a7825 */ /* 0x000fc800078e020a */
[----:B--2---:R-:W-:-:S04]  /*b260*/  IMAD.WIDE R12, R245, 0x4, R12 ;  /* 0x00000004f50c7825 */ /* 0x004fc800078e020c */
[----:B---3--:R-:W-:-:S04]  /*b270*/  IMAD.WIDE R8, R245, 0x4, R8 ;  /* 0x00000004f5087825 */ /* 0x008fc800078e0208 */
[----:B----4-:R-:W-:-:S04]  /*b280*/  IMAD.WIDE R28, R245, 0x4, R28 ;  /* 0x00000004f51c7825 */ /* 0x010fc800078e021c */
[----:B------:R-:W-:-:S04]  /*b290*/  IMAD.WIDE R32, R245, 0x4, R32 ;  /* 0x00000004f5207825 */ /* 0x000fc800078e0220 */
[----:B------:R-:W-:-:S04]  /*b2a0*/  IMAD.WIDE R246, R245, 0x4, R246 ;  /* 0x00000004f5f67825 */ /* 0x000fc800078e02f6 */
[----:B------:R-:W-:-:S04]  /*b2b0*/  IMAD.WIDE R248, R245, 0x4, R248 ;  /* 0x00000004f5f87825 */ /* 0x000fc800078e02f8 */
[----:B------:R-:W-:-:S05]  /*b2c0*/  IMAD.WIDE R250, R245, 0x4, R250 ;  /* 0x00000004f5fa7825 */ /* 0x000fca00078e02fa */
[----:B------:R1:W-:Y:S04]  /*b2d0*/  STL.64 [R1+0xe0], R250 ;  /* 0x0000e0fa01007387 */ /* 0x0003e80000100a00 */
[----:B------:R2:W-:Y:S04]  /*b2e0*/  STL.64 [R1+0xd8], R248 ;  /* 0x0000d8f801007387 */ /* 0x0005e80000100a00 */
[----:B------:R-:W-:Y:S04]  /*b2f0*/  STL.64 [R1+0xd0], R246 ;  /* 0x0000d0f601007387 */ /* 0x000fe80000100a00 */
[----:B------:R-:W-:Y:S04]  /*b300*/  STL.64 [R1+0xc8], R32 ;  /* 0x0000c82001007387 */ /* 0x000fe80000100a00 */
[----:B------:R3:W-:Y:S04]  /*b310*/  STL.64 [R1+0xc0], R28 ;  /* 0x0000c01c01007387 */ /* 0x0007e80000100a00 */
[----:B------:R-:W-:Y:S04]  /*b320*/  STL.64 [R1+0xb8], R12 ;  /* 0x0000b80c01007387 */ /* 0x000fe80000100a00 */
[----:B------:R4:W-:Y:S04]  /*b330*/  STL.64 [R1+0xb0], R10 ;  /* 0x0000b00a01007387 */ /* 0x0009e80000100a00 */
[----:B------:R2:W-:Y:S01]  /*b340*/  STL.64 [R1+0xa8], R8 ;  /* 0x0000a80801007387 */ /* 0x0005e20000100a00 */
[----:B-1----:R-:W-:-:S04]  /*b350*/  IMAD.WIDE R250, R245, 0x4, R14 ;  /* 0x00000004f5fa7825 */ /* 0x002fc800078e020e */
[----:B------:R-:W-:-:S04]  /*b360*/  IMAD.WIDE R78, R245, 0x4, R78 ;  /* 0x00000004f54e7825 */ /* 0x000fc800078e024e */
        /* <DEDUP_REMOVED lines=9> */
[C---:B------:R-:W-:Y:S01]  /*b400*/  IMAD.WIDE R118, R245.reuse, 0x4, R118 ;  /* 0x00000004f5767825 */ /* 0x040fe200078e0276 */
[----:B--2---:R-:W-:Y:S01]  /*b410*/  LOP3.LUT R249, R0, 0x50, RZ, 0x3c, !PT ;  /* 0x0000005000f97812 */ /* 0x004fe200078e3cff */
[----:B---3--:R-:W1:Y:S02]  /*b420*/  LDC R29, c[0x0][0x3a0] ;  /* 0x0000e800ff1d7b82 */ /* 0x008e640000000800 */
[C---:B----4-:R-:W-:Y:S02]  /*b430*/  IMAD.WIDE R10, R245.reuse, 0x4, R24 ;  /* 0x00000004f50a7825 */ /* 0x050fe400078e0218 */
[----:B------:R-:W2:Y:S02]  /*b440*/  LDL.LU.64 R24, [R1+0x438] ;  /* 0x0004380001187983 */ /* 0x000ea40000300a00 */
[C---:B------:R-:W-:Y:S02]  /*b450*/  IMAD.WIDE R8, R245.reuse, 0x4, R22 ;  /* 0x00000004f5087825 */ /* 0x040fe400078e0216 */
[----:B------:R3:W-:Y:S02]  /*b460*/  STL.64 [R1+0x40], R10 ;  /* 0x0000400a01007387 */ /* 0x0007e40000100a00 */
[----:B------:R-:W-:-:S02]  /*b470*/  IMAD.WIDE R12, R245, 0x4, R20 ;  /* 0x00000004f50c7825 */ /* 0x000fc400078e0214 */
[----:B------:R-:W4:Y:S04]  /*b480*/  LDL.LU.64 R22, [R1+0x430] ;  /* 0x0004300001167983 */ /* 0x000f280000300a00 */
[----:B------:R3:W-:Y:S04]  /*b490*/  STL.64 [R1+0x38], R8 ;  /* 0x0000380801007387 */ /* 0x0007e80000100a00 */
[----:B------:R-:W2:Y:S01]  /*b4a0*/  LDL.LU.64 R20, [R1+0x428] ;  /* 0x0004280001147983 */ /* 0x000ea20000300a00 */
[----:B---3--:R-:W-:-:S03]  /*b4b0*/  IMAD.WIDE R10, R245, 0x4, R18 ;  /* 0x00000004f50a7825 */ /* 0x008fc600078e0212 */
[----:B------:R-:W3:Y:S04]  /*b4c0*/  LDL.LU.64 R18, [R1+0x420] ;  /* 0x0004200001127983 */ /* 0x000ee80000300a00 */
[----:B------:R-:W-:Y:S01]  /*b4d0*/  STL.64 [R1+0x28], R12 ;  /* 0x0000280c01007387 */ /* 0x000fe20000100a00 */
[----:B------:R-:W-:-:S03]  /*b4e0*/  IMAD.WIDE R8, R245, 0x4, R16 ;  /* 0x00000004f5087825 */ /* 0x000fc600078e0210 */
[----:B------:R1:W-:Y:S04]  /*b4f0*/  STL.64 [R1+0x390], R12 ;  /* 0x0003900c01007387 */ /* 0x0003e80000100a00 */
[----:B------:R-:W2:Y:S04]  /*b500*/  LDL.LU.64 R16, [R1+0x418] ;  /* 0x0004180001107983 */ /* 0x000ea80000300a00 */
[----:B------:R-:W-:Y:S04]  /*b510*/  STL.64 [R1+0x18], R10 ;  /* 0x0000180a01007387 */ /* 0x000fe80000100a00 */
[----:B------:R-:W-:Y:S04]  /*b520*/  STL.64 [R1+0x398], R10 ;  /* 0x0003980a01007387 */ /* 0x000fe80000100a00 */
[----:B------:R-:W2:Y:S04]  /*b530*/  LDL.LU.64 R14, [R1+0x410] ;  /* 0x00041000010e7983 */ /* 0x000ea80000300a00 */
[----:B------:R-:W3:Y:S01]  /*b540*/  LDL.LU.64 R32, [R1+0x110] ;  /* 0x0001100001207983 */ /* 0x000ee20000300a00 */
[----:B------:R-:W-:-:S03]  /*b550*/  IMAD.WIDE R246, R245, 0x4, R74 ;  /* 0x00000004f5f67825 */ /* 0x000fc600078e024a */
[----:B------:R-:W-:Y:S04]  /*b560*/  STL.64 [R1+0x3a0], R250 ;  /* 0x0003a0fa01007387 */ /* 0x000fe80000100a00 */
        /* <DEDUP_REMOVED lines=11> */
[----:B------:R1:W-:Y:S04]  /*b620*/  STL.64 [R1+0x3f8], R110 ;  /* 0x0003f86e01007387 */ /* 0x0003e80000100a00 */
[----:B------:R1:W-:Y:S04]  /*b630*/  STL.64 [R1+0x400], R114 ;  /* 0x0004007201007387 */ /* 0x0003e80000100a00 */
[----:B------:R1:W-:Y:S02]  /*b640*/  STL.64 [R1+0x408], R118 ;  /* 0x0004087601007387 */ /* 0x0003e40000100a00 */
[----:B-1----:R-:W-:-:S02]  /*b650*/  LOP3.LUT R13, R0, 0x60, RZ, 0x3c, !PT ;  /* 0x00000060000d7812 */ /* 0x002fc400078e3cff */
[----:B------:R-:W4:Y:S04]  /*b660*/  LDL.64 R110, [R1+0x108] ;  /* 0x00010800016e7983 */ /* 0x000f280000100a00 */
[----:B------:R-:W4:Y:S04]  /*b670*/  LDL.64 R114, [R1+0x120] ;  /* 0x0001200001727983 */ /* 0x000f280000100a00 */
[----:B------:R-:W4:Y:S01]  /*b680*/  LDL.64 R118, [R1+0x128] ;  /* 0x0001280001767983 */ /* 0x000f220000100a00 */
[----:B------:R-:W-:-:S03]  /*b690*/  VIADD R249, R249, UR26 ;  /* 0x0000001af9f97c36 */ /* 0x000fc60008000000 */
[----:B------:R-:W4:Y:S04]  /*b6a0*/  LDL.64 R106, [R1+0x100] ;  /* 0x00010000016a7983 */ /* 0x000f280000100a00 */
[----:B------:R-:W4:Y:S01]  /*b6b0*/  LDL.64 R102, [R1+0xf8] ;  /* 0x0000f80001667983 */ /* 0x000f220000100a00 */
[----:B------:R-:W-:-:S03]  /*b6c0*/  VIADD R13, R13, UR26 ;  /* 0x0000001a0d0d7c36 */ /* 0x000fc60008000000 */
[----:B------:R-:W4:Y:S04]  /*b6d0*/  LDL.64 R98, [R1+0xf0] ;  /* 0x0000f00001627983 */ /* 0x000f280000100a00 */
        /* <DEDUP_REMOVED lines=9> */
[----:B--2---:R-:W-:Y:S04]  /*b770*/  LDGSTS.E [R249+0x32000], desc[UR38][R14.64], P2 ;  /* 0x320000000ef97fae */ /* 0x004fe800091a1026 */
[----:B------:R-:W-:Y:S04]  /*b780*/  LDGSTS.E [R249+0x32008], desc[UR38][R16.64], P3 ;  /* 0x3200800010f97fae */ /* 0x000fe800099a1026 */
[----:B---3--:R-:W-:Y:S04]  /*b790*/  LDGSTS.E [R13+0x32000], desc[UR38][R18.64], P4 ;  /* 0x32000000120d7fae */ /* 0x008fe8000a1a1026 */
[----:B------:R-:W-:Y:S04]  /*b7a0*/  LDGSTS.E [R13+0x32008], desc[UR38][R20.64], P5 ;  /* 0x32008000140d7fae */ /* 0x000fe8000a9a1026 */
[----:B------:R-:W2:Y:S01]  /*b7b0*/  LDL.64 R12, [R1+0x40] ;  /* 0x00004000010c7983 */ /* 0x000ea20000100a00 */
[----:B------:R-:W-:-:S02]  /*b7c0*/  USHF.R.S32.HI UR8, URZ, 0x1f, UR9 ;  /* 0x0000001fff087899 */ /* 0x000fc40008011409 */
[----:B------:R-:W-:Y:S02]  /*b7d0*/  USHF.L.U32 UR62, UR9, 0x2, URZ ;  /* 0x00000002093e7899 */ /* 0x000fe400080006ff */
[----:B------:R-:W-:Y:S01]  /*b7e0*/  USHF.L.U64.HI UR63, UR9, 0x2, UR8 ;  /* 0x00000002093f7899 */ /* 0x000fe20008010208 */
[----:B------:R-:W-:-:S03]  /*b7f0*/  ISETP.NE.U32.AND P2, PT, R2, RZ, PT ;  /* 0x000000ff0200720c */ /* 0x000fc60003f45070 */
[----:B------:R-:W-:Y:S01]  /*b800*/  IADD3 R28, P3, PT, R32, UR62, RZ ;  /* 0x0000003e201c7c10 */ /* 0x000fe2000ff7e0ff */
[C---:B------:R-:W-:Y:S02]  /*b810*/  VIADD R74, R29.reuse, 0xffffffc0 ;  /* 0xffffffc01d4a7836 */ /* 0x040fe40000000000 */
[----:B------:R-:W-:Y:S01]  /*b820*/  VIADD R248, R29, 0x1f ;  /* 0x0000001f1df87836 */ /* 0x000fe20000000000 */
[----:B------:R-:W-:Y:S02]  /*b830*/  IADD3.X R29, PT, PT, R33, UR63, RZ, P3, !PT ;  /* 0x0000003f211d7c10 */ /* 0x000fe40009ffe4ff */
[----:B------:R-:W-:Y:S01]  /*b840*/  LOP3.LUT R33, R0, 0x70, RZ, 0x3c, !PT ;  /* 0x0000007000217812 */ /* 0x000fe200078e3cff */
[----:B------:R-:W-:-:S04]  /*b850*/  IMAD.WIDE R242, R245, 0x4, R242 ;  /* 0x00000004f5f27825 */ /* 0x000fc800078e02f2 */
[----:B------:R-:W-:Y:S02]  /*b860*/  VIADD R33, R33, UR26 ;  /* 0x0000001a21217c36 */ /* 0x000fe40008000000 */
[----:B------:R-:W-:-:S03]  /*b870*/  IMAD.WIDE R30, R245, 0x4, R30 ;  /* 0x00000004f51e7825 */ /* 0x000fc600078e021e */
[----:B----4-:R-:W-:Y:S01]  /*b880*/  LDGSTS.E [R33+0x32000], desc[UR38][R22.64], P6 ;  /* 0x3200000016217fae */ /* 0x010fe2000b1a1026 */
[----:B------:R-:W-:-:S03]  /*b890*/  IMAD.WIDE R34, R245, 0x4, R34 ;  /* 0x00000004f5227825 */ /* 0x000fc600078e0222 */
[----:B------:R-:W-:Y:S01]  /*b8a0*/  LDGSTS.E [R33+0x32008], desc[UR38][R24.64], P2 ;  /* 0x3200800018217fae */ /* 0x000fe200091a1026 */
[----:B------:R-:W-:-:S03]  /*b8b0*/  IMAD.WIDE R36, R245, 0x4, R36 ;  /* 0x00000004f5247825 */ /* 0x000fc600078e0224 */
[----:B------:R-:W0:Y:S01]  /*b8c0*/  LDGDEPBAR ;  /* 0x00000000000079af */ /* 0x000e220000000000 */
[----:B------:R-:W-:-:S03]  /*b8d0*/  IMAD.WIDE R38, R245, 0x4, R38 ;  /* 0x00000004f5267825 */ /* 0x000fc600078e0226 */
[----:B------:R-:W-:Y:S01]  /*b8e0*/  LDGSTS.E [R6+0x10000], desc[UR38][R242.64], P1 ;  /* 0x10000000f2067fae */ /* 0x000fe200089a1026 */
        /* <DEDUP_REMOVED lines=18> */
[C---:B------:R-:W-:Y:S01]  /*ba10*/  IMAD.WIDE R58, R245.reuse, 0x4, R58 ;  /* 0x00000004f53a7825 */ /* 0x040fe200078e023a */
[----:B------:R-:W1:Y:S03]  /*ba20*/  S2R R2, SR_TID.X ;  /* 0x0000000000027919 */ /* 0x000e660000002100 */
[C---:B------:R-:W-:Y:S01]  /*ba30*/  IMAD.WIDE R60, R245.reuse, 0x4, R60 ;  /* 0x00000004f53c7825 */ /* 0x040fe200078e023c */
[----:B------:R-:W-:Y:S03]  /*ba40*/  LDGSTS.E [R6+0x12800], desc[UR38][R50.64], P1 ;  /* 0x1280000032067fae */ /* 0x000fe600089a1026 */
        /* <DEDUP_REMOVED lines=59> */
[----:B-1----:R-:W-:Y:S01]  /*be00*/  SHF.R.U32.HI R2, RZ, 0x6, R2 ;  /* 0x00000006ff027819 */ /* 0x002fe20000011602 */
[----:B------:R-:W-:Y:S02]  /*be10*/  LDGSTS.E [R6+0x1a000], desc[UR38][R148.64], P1 ;  /* 0x1a00000094067fae */ /* 0x000fe400089a1026 */
[----:B------:R-:W-:-:S02]  /*be20*/  IMAD.WIDE R172, R245, 0x4, R172 ;  /* 0x00000004f5ac7825 */ /* 0x000fc400078e02ac */
[----:B------:R-:W-:Y:S02]  /*be30*/  LDGSTS.E [R6+0x1a400], desc[UR38][R152.64], P1 ;  /* 0x1a40000098067fae */ /* 0x000fe400089a1026 */
[C---:B------:R-:W-:Y:S02]  /*be40*/  IMAD.WIDE R176, R245.reuse, 0x4, R176 ;  /* 0x00000004f5b07825 */ /* 0x040fe400078e02b0 */
[----:B------:R-:W-:Y:S02]  /*be50*/  LDGSTS.E [R6+0x1a800], desc[UR38][R156.64], P1 ;  /* 0x1a8000009c067fae */ /* 0x000fe400089a1026 */
[C---:B------:R-:W-:Y:S02]  /*be60*/  IMAD.WIDE R180, R245.reuse, 0x4, R180 ;  /* 0x00000004f5b47825 */ /* 0x040fe400078e02b4 */
[----:B------:R-:W-:Y:S02]  /*be70*/  LDGSTS.E [R6+0x1ac00], desc[UR38][R160.64], P1 ;  /* 0x1ac00000a0067fae */ /* 0x000fe400089a1026 */
[C---:B------:R-:W-:Y:S01]  /*be80*/  IMAD.WIDE R184, R245.reuse, 0x4, R184 ;  /* 0x00000004f5b87825 */ /* 0x040fe200078e02b8 */
[----:B------:R-:W-:Y:S01]  /*be90*/  SGXT.U32 R2, R2, 0x1 ;  /* 0x000000010202781a */ /* 0x000fe20000000000 */
        /* <DEDUP_REMOVED lines=8> */
[----:B------:R-:W-:Y:S01]  /*bf20*/  ISETP.GE.AND P4, PT, R2, R74, PT ;  /* 0x0000004a0200720c */ /* 0x000fe20003f86270 */
        /* <DEDUP_REMOVED lines=8> */
[----:B------:R-:W-:Y:S01]  /*bfb0*/  ISETP.GT.AND P3, PT, R248, 0x5f, PT ;  /* 0x0000005ff800780c */ /* 0x000fe20003f64270 */
[----:B------:R-:W-:Y:S02]  /*bfc0*/  LDGSTS.E [R6+0x1d000], desc[UR38][R196.64], P1 ;  /* 0x1d000000c4067fae */ /* 0x000fe400089a1026 */
[C---:B------:R-:W-:Y:S01]  /*bfd0*/  IMAD.WIDE R220, R245.reuse, 0x4, R220 ;  /* 0x00000004f5dc7825 */ /* 0x040fe200078e02dc */
[----:B------:R-:W-:Y:S01]  /*bfe0*/  SEL R32, RZ, 0x4, P4 ;  /* 0x00000004ff207807 */ /* 0x000fe20002000000 */
[----:B------:R-:W-:Y:S02]  /*bff0*/  LDGSTS.E [R6+0x1d400], desc[UR38][R200.64], P1 ;  /* 0x1d400000c8067fae */ /* 0x000fe400089a1026 */
[----:B------:R-:W-:-:S02]  /*c000*/  IMAD.WIDE R224, R245, 0x4, R224 ;  /* 0x00000004f5e07825 */ /* 0x000fc400078e02e0 */
[----:B------:R-:W-:Y:S02]  /*c010*/  LDGSTS.E [R6+0x1d800], desc[UR38][R204.64], P1 ;  /* 0x1d800000cc067fae */ /* 0x000fe400089a1026 */
[C---:B------:R-:W-:Y:S02]  /*c020*/  IMAD.WIDE R228, R245.reuse, 0x4, R228 ;  /* 0x00000004f5e47825 */ /* 0x040fe400078e02e4 */
[----:B------:R-:W-:Y:S02]  /*c030*/  LDGSTS.E [R6+0x1dc00], desc[UR38][R208.64], P1 ;  /* 0x1dc00000d0067fae */ /* 0x000fe400089a1026 */
[C---:B------:R-:W-:Y:S01]  /*c040*/  IMAD.WIDE R232, R245.reuse, 0x4, R232 ;  /* 0x00000004f5e87825 */ /* 0x040fe200078e02e8 */
[----:B------:R-:W-:Y:S01]  /*c050*/  SEL R32, R32, RZ, P3 ;  /* 0x000000ff20207207 */ /* 0x000fe20001800000 */
[----:B------:R-:W-:Y:S02]  /*c060*/  LDGSTS.E [R6+0x1e000], desc[UR38][R212.64], P1 ;  /* 0x1e000000d4067fae */ /* 0x000fe400089a1026 */
[----:B------:R-:W-:-:S02]  /*c070*/  IMAD.WIDE R236, R245, 0x4, R236 ;  /* 0x00000004f5ec7825 */ /* 0x000fc400078e02ec */
[----:B------:R-:W-:Y:S02]  /*c080*/  LDGSTS.E [R6+0x1e400], desc[UR38][R216.64], P1 ;  /* 0x1e400000d8067fae */ /* 0x000fe400089a1026 */
[----:B------:R-:W-:Y:S02]  /*c090*/  IMAD.WIDE R240, R245, 0x4, R240 ;  /* 0x00000004f5f07825 */ /* 0x000fe400078e02f0 */
[----:B------:R-:W-:Y:S04]  /*c0a0*/  LDGSTS.E [R6+0x1e800], desc[UR38][R220.64], P1 ;  /* 0x1e800000dc067fae */ /* 0x000fe800089a1026 */
[----:B------:R-:W-:Y:S01]  /*c0b0*/  LDGSTS.E [R6+0x1ec00], desc[UR38][R224.64], P1 ;  /* 0x1ec00000e0067fae */ /* 0x000fe200089a1026 */
[----:B------:R-:W-:-:S03]  /*c0c0*/  ISETP.NE.U32.AND P4, PT, R32, RZ, PT ;  /* 0x000000ff2000720c */ /* 0x000fc60003f85070 */
[----:B------:R-:W-:Y:S04]  /*c0d0*/  LDGSTS.E [R6+0x1f000], desc[UR38][R228.64], P1 ;  /* 0x1f000000e4067fae */ /* 0x000fe800089a1026 */
[----:B------:R-:W-:Y:S04]  /*c0e0*/  LDGSTS.E [R6+0x1f400], desc[UR38][R232.64], P1 ;  /* 0x1f400000e8067fae */ /* 0x000fe800089a1026 */
[----:B------:R-:W-:Y:S04]  /*c0f0*/  LDGSTS.E [R6+0x1f800], desc[UR38][R236.64], P1 ;  /* 0x1f800000ec067fae */ /* 0x000fe800089a1026 */
[----:B------:R-:W-:Y:S04]  /*c100*/  LDGSTS.E [R6+0x1fc00], desc[UR38][R240.64], P1 ;  /* 0x1fc00000f0067fae */ /* 0x000fe800089a1026 */
[----:B------:R-:W3:Y:S04]  /*c110*/  LDL.64 R32, [R1+0x38] ;  /* 0x0000380001207983 */ /* 0x000ee80000100a00 */
[----:B------:R-:W-:Y:S04]  /*c120*/  LDGSTS.E [R5+0x10200], desc[UR38][R118.64], P1 ;  /* 0x1020000076057fae */ /* 0x000fe800089a1026 */
[----:B------:R-:W-:Y:S04]  /*c130*/  LDGSTS.E [R5+0x10600], desc[UR38][R114.64], P1 ;  /* 0x1060000072057fae */ /* 0x000fe800089a1026 */
[----:B------:R-:W-:Y:S04]  /*c140*/  LDGSTS.E [R5+0x10a00], desc[UR38][R110.64], P1 ;  /* 0x10a000006e057fae */ /* 0x000fe800089a1026 */
[----:B------:R-:W4:Y:S04]  /*c150*/  LDL.LU.64 R118, [R1+0x408] ;  /* 0x0004080001767983 */ /* 0x000f280000300a00 */
[----:B------:R-:W4:Y:S04]  /*c160*/  LDL.LU.64 R114, [R1+0x400] ;  /* 0x0004000001727983 */ /* 0x000f280000300a00 */
[----:B------:R-:W4:Y:S04]  /*c170*/  LDL.LU.64 R110, [R1+0x3f8] ;  /* 0x0003f800016e7983 */ /* 0x000f280000300a00 */
        /* <DEDUP_REMOVED lines=24> */
[----:B--2---:R-:W-:Y:S04]  /*c300*/  LDGSTS.E [R5+0x13e00], desc[UR38][R12.64], P1 ;  /* 0x13e000000c057fae */ /* 0x004fe800089a1026 */
[----:B------:R-:W2:Y:S04]  /*c310*/  LDL.LU.64 R12, [R1+0x390] ;  /* 0x00039000010c7983 */ /* 0x000ea80000300a00 */
[----:B---3--:R1:W-:Y:S04]  /*c320*/  LDGSTS.E [R5+0x14200], desc[UR38][R32.64], P1 ;  /* 0x1420000020057fae */ /* 0x0083e800089a1026 */
[----:B--2---:R2:W-:Y:S04]  /*c330*/  LDGSTS.E [R5+0x14600], desc[UR38][R12.64], P1 ;  /* 0x146000000c057fae */ /* 0x0045e800089a1026 */
[----:B----4-:R2:W-:Y:S04]  /*c340*/  LDGSTS.E [R5+0x14a00], desc[UR38][R10.64], P1 ;  /* 0x14a000000a057fae */ /* 0x0105e800089a1026 */
[----:B------:R2:W-:Y:S04]  /*c350*/  LDGSTS.E [R5+0x14e00], desc[UR38][R8.64], P1 ;  /* 0x14e0000008057fae */ /* 0x0005e800089a1026 */
[----:B------:R2:W5:Y:S04]  /*c360*/  LDL.LU.64 R12, [R1+0x380] ;  /* 0x00038000010c7983 */ /* 0x0005680000300a00 */
[----:B------:R2:W5:Y:S04]  /*c370*/  LDL.LU.64 R10, [R1+0x378] ;  /* 0x00037800010a7983 */ /* 0x0005680000300a00 */
[----:B------:R-:W3:Y:S04]  /*c380*/  LDL.LU.64 R8, [R1+0x118] ;  /* 0x0001180001087983 */ /* 0x000ee80000300a00 */
[----:B------:R2:W-:Y:S04]  /*c390*/  LDGSTS.E [R5+0x15200], desc[UR38][R250.64], P1 ;  /* 0x15200000fa057fae */ /* 0x0005e800089a1026 */
[----:B------:R2:W-:Y:S04]  /*c3a0*/  LDGSTS.E [R5+0x15600], desc[UR38][R246.64], P1 ;  /* 0x15600000f6057fae */ /* 0x0005e800089a1026 */
[----:B------:R2:W-:Y:S04]  /*c3b0*/  LDGSTS.E [R5+0x15a00], desc[UR38][R78.64], P1 ;  /* 0x15a000004e057fae */ /* 0x0005e800089a1026 */
[----:B------:R2:W-:Y:S04]  /*c3c0*/  LDGSTS.E [R5+0x15e00], desc[UR38][R82.64], P1 ;  /* 0x15e0000052057fae */ /* 0x0005e800089a1026 */
[----:B------:R2:W-:Y:S01]  /*c3d0*/  LDGSTS.E [R5+0x16200], desc[UR38][R86.64], P1 ;  /* 0x1620000056057fae */ /* 0x0005e200089a1026 */
[----:B------:R-:W-:-:S03]  /*c3e0*/  IMAD.WIDE R122, R245, 0x4, R122 ;  /* 0x00000004f57a7825 */ /* 0x000fc600078e027a */
        /* <DEDUP_REMOVED lines=60> */
[----:B------:R2:W-:Y:S04]  /*c7b0*/  LDGSTS.E [R5+0x1de00], desc[UR38][R210.64], P1 ;  /* 0x1de00000d2057fae */ /* 0x0005e800089a1026 */
[----:B------:R2:W-:Y:S01]  /*c7c0*/  LDGSTS.E [R5+0x1e200], desc[UR38][R214.64], P1 ;  /* 0x1e200000d6057fae */ /* 0x0005e200089a1026 */
[----:B-1----:R-:W-:-:S03]  /*c7d0*/  LOP3.LUT R33, R2, 0x2, RZ, 0xfc, !PT ;  /* 0x0000000202217812 */ /* 0x002fc600078efcff */
[----:B------:R2:W-:Y:S04]  /*c7e0*/  LDGSTS.E [R5+0x1e600], desc[UR38][R218.64], P1 ;  /* 0x1e600000da057fae */ /* 0x0005e800089a1026 */
[----:B------:R2:W-:Y:S04]  /*c7f0*/  LDGSTS.E [R5+0x1ea00], desc[UR38][R222.64], P1 ;  /* 0x1ea00000de057fae */ /* 0x0005e800089a1026 */
[----:B------:R2:W-:Y:S04]  /*c800*/  LDGSTS.E [R5+0x1ee00], desc[UR38][R226.64], P1 ;  /* 0x1ee00000e2057fae */ /* 0x0005e800089a1026 */
[----:B------:R2:W-:Y:S04]  /*c810*/  LDGSTS.E [R5+0x1f200], desc[UR38][R230.64], P1 ;  /* 0x1f200000e6057fae */ /* 0x0005e800089a1026 */
[----:B------:R2:W-:Y:S04]  /*c820*/  LDGSTS.E [R5+0x1f600], desc[UR38][R234.64], P1 ;  /* 0x1f600000ea057fae */ /* 0x0005e800089a1026 */
[----:B------:R2:W-:Y:S04]  /*c830*/  LDGSTS.E [R5+0x1fa00], desc[UR38][R238.64], P1 ;  /* 0x1fa00000ee057fae */ /* 0x0005e800089a1026 */
[----:B------:R2:W-:Y:S01]  /*c840*/  LDGSTS.E [R5+0x1fe00], desc[UR38][R26.64], P1 ;  /* 0x1fe000001a057fae */ /* 0x0005e200089a1026 */
[----:B------:R-:W-:-:S03]  /*c850*/  ISETP.GE.AND P1, PT, R33, R74, PT ;  /* 0x0000004a2100720c */ /* 0x000fc60003f26270 */
[----:B------:R-:W0:Y:S01]  /*c860*/  LDGDEPBAR ;  /* 0x00000000000079af */ /* 0x000e220000000000 */
[----:B---3--:R-:W-:Y:S01]  /*c870*/  IADD3 R32, P2, PT, R8, UR62, RZ ;  /* 0x0000003e08207c10 */ /* 0x008fe2000ff5e0ff */
[----:B------:R-:W-:-:S04]  /*c880*/  DEPBAR.LE SB0, 0x2 ;  /* 0x000080800000791a */ /* 0x000fc80000000000 */
[----:B------:R-:W-:Y:S02]  /*c890*/  IADD3.X R33, PT, PT, R9, UR63, RZ, P2, !PT ;  /* 0x0000003f09217c10 */ /* 0x000fe400097fe4ff */
[----:B------:R2:W5:Y:S01]  /*c8a0*/  LDL.LU.64 R8, [R1+0x370] ;  /* 0x0003700001087983 */ /* 0x0005620000300a00 */
[----:B------:R-:W-:Y:S01]  /*c8b0*/  SEL R75, RZ, 0x4, P1 ;  /* 0x00000004ff4b7807 */ /* 0x000fe20000800000 */
[----:B------:R-:W-:Y:S01]  /*c8c0*/  BAR.SYNC.DEFER_BLOCKING 0x0 ;  /* 0x0000000000007b1d */ /* 0x000fe20000010000 */
[----:B------:R-:W-:-:S04]  /*c8d0*/  ISETP.NE.U32.AND P1, PT, RZ, UR10, PT ;  /* 0x0000000aff007c0c */ /* 0x000fc8000bf25070 */
[----:B------:R-:W-:Y:S02]  /*c8e0*/  ISETP.LT.OR P2, PT, R248, 0x20, P1 ;  /* 0x00000020f800780c */ /* 0x000fe40000f41670 */
[----:B------:R-:W-:-:S04]  /*c8f0*/  SEL R75, R75, RZ, P3 ;  /* 0x000000ff4b4b7207 */ /* 0x000fc80001800000 */
[----:B------:R-:W-:-:S07]  /*c900*/  ISETP.NE.U32.AND P5, PT, R75, RZ, PT ;  /* 0x000000ff4b00720c */ /* 0x000fce0003fa5070 */
[----:B--2---:R-:W-:Y:S06]  /*c910*/  @P2 BRA `(.L_x_6) ;  /* 0x0000000000d82947 */ /* 0x004fec0003800000 */
[----:B------:R-:W-:Y:S02]  /*c920*/  USHF.R.U32.HI UR10, URZ, 0x4, UR26 ;  /* 0x00000004ff0a7899 */ /* 0x000fe4000801161a */
[----:B------:R-:W-:Y:S02]  /*c930*/  UIADD3 UR5, UPT, UPT, UR26, 0x30000, URZ ;  /* 0x000300001a057890 */ /* 0x000fe4000fffe0ff */
[----:B------:R-:W-:Y:S02]  /*c940*/  USGXT.U32 UR10, UR10, 0xe ;  /* 0x0000000e0a0a789a */ /* 0x000fe40008000000 */
[----:B------:R-:W-:Y:S02]  /*c950*/  USHF.R.U32.HI UR5, URZ, 0x4, UR5 ;  /* 0x00000004ff057899 */ /* 0x000fe40008011605 */
[----:B------:R-:W-:Y:S02]  /*c960*/  UIADD3 UR42, UP1, UPT, UR10, 0x2, URZ ;  /* 0x000000020a2a7890 */ /* 0x000fe4000ff3e0ff */
[----:B------:R-:W-:Y:S01]  /*c970*/  USGXT.U32 UR12, UR5, 0xe ;  /* 0x0000000e050c789a */ /* 0x000fe20008000000 */
[----:B------:R-:W-:Y:S01]  /*c980*/  UMOV UR4, URZ ;  /* 0x000000ff00047c82 */ /* 0x000fe20008000000 */
[----:B------:R-:W-:Y:S01]  /*c990*/  UMOV UR6, URZ ;  /* 0x000000ff00067c82 */ /* 0x000fe20008000000 */
[----:B------:R-:W-:-:S02]  /*c9a0*/  UIADD3.X UR43, UPT, UPT, UR4, 0x40004040, URZ, UP1, !UPT ;  /* 0x40004040042b7890 */ /* 0x000fc40008ffe4ff */
[----:B------:R-:W-:Y:S01]  /*c9b0*/  UIADD3 UR44, UP1, UPT, UR12, 0x2, URZ ;  /* 0x000000020c2c7890 */ /* 0x000fe2000ff3e0ff */
[----:B------:R-:W-:Y:S01]  /*c9c0*/  UMOV UR4, UR33 ;  /* 0x0000002100047c82 */ /* 0x000fe20008000000 */
[----:B------:R-:W-:Y:S02]  /*c9d0*/  UMOV UR5, URZ ;  /* 0x000000ff00057c82 */ /* 0x000fe40008000000 */
[----:B------:R-:W-:Y:S01]  /*c9e0*/  UIADD3.X UR45, UPT, UPT, UR6, 0x40004040, URZ, UP1, !UPT ;  /* 0x40004040062d7890 */ /* 0x000fe20008ffe4ff */
[----:B------:R-:W-:Y:S01]  /*c9f0*/  UMOV UR17, UR4 ;  /* 0x0000000400117c82 */ /* 0x000fe20008000000 */
[----:B------:R-:W-:Y:S02]  /*ca00*/  UIADD3.64 UR4, UPT, UPT, UR42, 0x2, URZ ;  /* 0x000000022a047897 */ /* 0x000fe4000fffe0ff */
[----:B------:R-:W-:Y:S02]  /*ca10*/  UIADD3.64 UR52, UPT, UPT, UR44, 0x2, URZ ;  /* 0x000000022c347897 */ /* 0x000fe4000fffe0ff */
[----:B------:R-:W-:-:S02]  /*ca20*/  UIADD3.64 UR6, UPT, UPT, UR42, 0x4, URZ ;  /* 0x000000042a067897 */ /* 0x000fc4000fffe0ff */
[----:B------:R-:W-:Y:S02]  /*ca30*/  UIADD3.64 UR54, UPT, UPT, UR44, 0x4, URZ ;  /* 0x000000042c367897 */ /* 0x000fe4000fffe0ff */
[----:B------:R-:W-:Y:S02]  /*ca40*/  UIADD3 UR15, UPT, UPT, UR27, 0x100000, URZ ;  /* 0x001000001b0f7890 */ /* 0x000fe4000fffe0ff */
[----:B------:R-:W-:Y:S02]  /*ca50*/  UIADD3.64 UR48, UPT, UPT, UR42, 0x7fe, URZ ;  /* 0x000007fe2a307897 */ /* 0x000fe4000fffe0ff */
[----:B------:R-:W-:Y:S02]  /*ca60*/  UIADD3 UR32, UPT, UPT, UR27, 0x100000, URZ ;  /* 0x001000001b207890 */ /* 0x000fe4000fffe0ff */
[----:B------:R-:W-:Y:S02]  /*ca70*/  UIADD3.64 UR50, UPT, UPT, UR42, 0x800, URZ ;  /* 0x000008002a327897 */ /* 0x000fe4000fffe0ff */
[----:B------:R-:W-:-:S02]  /*ca80*/  UIADD3 UR36, UPT, UPT, UR27, 0x100000, URZ ;  /* 0x001000001b247890 */ /* 0x000fc4000fffe0ff */
[----:B------:R-:W-:Y:S01]  /*ca90*/  UIADD3.64 UR56, UPT, UPT, UR42, 0x802, URZ ;  /* 0x000008022a387897 */ /* 0x000fe2000fffe0ff */
[----:B------:R-:W-:Y:S01]  /*caa0*/  UMOV UR20, 0x0 ;  /* 0x0000000000147882 */ /* 0x000fe20000000000 */
[----:B------:R-:W-:Y:S01]  /*cab0*/  UMOV UR21, 0x4400910 ;  /* 0x0440091000157882 */ /* 0x000fe20000000000 */
[----:B------:R-:W-:Y:S01]  /*cac0*/  UIADD3 UR60, UPT, UPT, UR27, 0x100000, URZ ;  /* 0x001000001b3c7890 */ /* 0x000fe2000fffe0ff */
[----:B------:R-:W-:Y:S01]  /*cad0*/  UMOV UR11, 0x40004040 ;  /* 0x40004040000b7882 */ /* 0x000fe20000000000 */
[----:B------:R-:W-:Y:S01]  /*cae0*/  UIADD3.64 UR58, UPT, UPT, UR42, 0x804, URZ ;  /* 0x000008042a3a7897 */ /* 0x000fe2000fffe0ff */
[----:B------:R-:W-:Y:S01]  /*caf0*/  UMOV UR13, 0x40004040 ;  /* 0x40004040000d7882 */ /* 0x000fe20000000000 */
[----:B------:R-:W-:Y:S01]  /*cb00*/  UMOV UR34, 0x0 ;  /* 0x0000000000227882 */ /* 0x000fe20000000000 */
[----:B------:R-:W-:Y:S01]  /*cb10*/  UMOV UR35, 0x4400910 ;  /* 0x0440091000237882 */ /* 0x000fe20000000000 */
[----:B------:R-:W-:Y:S01]  /*cb20*/  UMOV UR30, 0x0 ;  /* 0x00000000001e7882 */ /* 0x000fe20000000000 */
[----:B------:R-:W-:Y:S01]  /*cb30*/  UMOV UR31, 0x4400910 ;  /* 0x04400910001f7882 */ /* 0x000fe20000000000 */
[----:B------:R1:W-:Y:S01]  /*cb40*/  UTCHMMA gdesc[UR12], gdesc[UR10], tmem[UR27], tmem[UR20], idesc[UR21], !UPT ;  /* 0x00ff140a0c0075ea */ /* 0x0003e2000f80001b */
[----:B------:R-:W-:Y:S01]  /*cb50*/  UMOV UR24, 0x0 ;  /* 0x0000000000187882 */ /* 0x000fe20000000000 */
[----:B------:R-:W-:Y:S01]  /*cb60*/  UMOV UR25, 0x4400910 ;  /* 0x0440091000197882 */ /* 0x000fe20000000000 */
[----:B------:R1:W-:Y:S01]  /*cb70*/  UTCHMMA gdesc[UR44], gdesc[UR42], tmem[UR27], tmem[UR34], idesc[UR35], UPT ;  /* 0x00ff222a2c0075ea */ /* 0x0003e2000b80001b */
        /* <DEDUP_REMOVED lines=8> */
[----:B------:R1:W-:Y:S01]  /*cc00*/  UTCHMMA gdesc[UR12], gdesc[UR48], tmem[UR15], tmem[UR22], idesc[UR23], !UPT ;  /* 0x00ff16300c0075ea */ /* 0x0003e2000f80000f */
[----:B------:R-:W-:Y:S01]  /*cc10*/  UMOV UR46, 0x0 ;  /* 0x00000000002e7882 */ /* 0x000fe20000000000 */
[----:B------:R-:W-:Y:S01]  /*cc20*/  UMOV UR47, 0x4400910 ;  /* 0x04400910002f7882 */ /* 0x000fe20000000000 */
[----:B------:R1:W-:Y:S01]  /*cc30*/  UTCHMMA gdesc[UR44], gdesc[UR50], tmem[UR32], tmem[UR18], idesc[UR19], UPT ;  /* 0x00ff12322c0075ea */ /* 0x0003e2000b800020 */
[----:B------:R1:W-:Y:S01]  /*cc40*/  UTCHMMA gdesc[UR52], gdesc[UR56], tmem[UR36], tmem[UR40], idesc[UR41], UPT ;  /* 0x00ff2838340075ea */ /* 0x0003e2000b800024 */
[----:B------:R1:W-:Y:S01]  /*cc50*/  UTCHMMA gdesc[UR54], gdesc[UR58], tmem[UR60], tmem[UR46], idesc[UR47], UPT ;  /* 0x00ff2e3a360075ea */ /* 0x0003e2000b80003c */
[----:B------:R1:W-:Y:S01]  /*cc60*/  UTCBAR [UR17], URZ ;  /* 0x000000ff110073e9 */ /* 0x0003e200080000ff */
[----:B------:R-:W-:Y:S01]  /*cc70*/  NOP ;  /* 0x0000000000007918 */ /* 0x000fe20000000000 */
.L_x_6:
[----:B------:R-:W-:Y:S01]  /*cc80*/  BAR.SYNC.DEFER_BLOCKING 0x0 ;  /* 0x0000000000007b1d */ /* 0x000fe20000010000 */
[----:B------:R-:W-:-:S05]  /*cc90*/  VIADD R248, R0, UR26 ;  /* 0x0000001a00f87c36 */ /* 0x000fca0008000000 */
[----:B------:R-:W-:Y:S04]  /*cca0*/  STL.64 [R1+0x3c8], R26 ;  /* 0x0003c81a01007387 */ /* 0x000fe80000100a00 */
[----:B-----5:R-:W-:Y:S04]  /*ccb0*/  STL.64 [R1+0x3b0], R6 ;  /* 0x0003b00601007387 */ /* 0x020fe80000100a00 */
[----:B------:R2:W-:Y:S04]  /*ccc0*/  STL.64 [R1+0x378], R4 ;  /* 0x0003780401007387 */ /* 0x0005e80000100a00 */
[----:B------:R-:W-:Y:S01]  /*ccd0*/  @!PT LDS RZ, [RZ] ;  /* 0x00000000fffff984 */ /* 0x000fe20000000800 */
[----:B------:R-:W-:Y:S01]  /*cce0*/  @!PT LDS RZ, [RZ] ;  /* 0x00000000fffff984 */ /* 0x000fe20000000800 */
[----:B------:R-:W-:Y:S01]  /*ccf0*/  @!PT LDS RZ, [RZ] ;  /* 0x00000000fffff984 */ /* 0x000fe20000000800 */
[----:B------:R3:W-:Y:S04]  /*cd00*/  LDGSTS.E [R248+0x34000], desc[UR38][R28.64], P4 ;  /* 0x340000001cf87fae */ /* 0x0007e8000a1a1026 */
[----:B--2---:R-:W2:Y:S04]  /*cd10*/  LDL.LU.64 R4, [R1+0x90] ;  /* 0x0000900001047983 */ /* 0x004ea80000300a00 */
[----:B------:R4:W-:Y:S04]  /*cd20*/  STL.64 [R1+0x370], R2 ;  /* 0x0003700201007387 */ /* 0x0009e80000100a00 */
[----:B------:R1:W-:Y:S01]  /*cd30*/  LDGSTS.E [R248+0x34008], desc[UR38][R32.64], P5 ;  /* 0x3400800020f87fae */ /* 0x0003e2000a9a1026 */
[----:B------:R-:W1:Y:S03]  /*cd40*/  S2R R245, SR_TID.X ;  /* 0x0000000000f57919 */ /* 0x000e660000002100 */
[----:B----4-:R-:W4:Y:S04]  /*cd50*/  LDL.LU.64 R2, [R1+0x80] ;  /* 0x0000800001027983 */ /* 0x010f280000300a00 */
[----:B------:R-:W2:Y:S04]  /*cd60*/  LDL.LU.64 R32, [R1+0x88] ;  /* 0x0000880001207983 */ /* 0x000ea80000300a00 */
[----:B------:R-:W4:Y:S04]  /*cd70*/  LDL.LU.64 R6, [R1+0xa0] ;  /* 0x0000a00001067983 */ /* 0x000f280000300a00 */
[----:B------:R-:W4:Y:S01]  /*cd80*/  LDL.LU.64 R26, [R1+0x98] ;  /* 0x00009800011a7983 */ /* 0x000f220000300a00 */
[----:B-1----:R-:W-:-:S02]  /*cd90*/  SHF.R.U32.HI R75, RZ, 0x6, R245 ;  /* 0x00000006ff4b7819 */ /* 0x002fc400000116f5 */
[----:B------:R-:W-:Y:S02]  /*cda0*/  SHF.R.U32.HI R245, RZ, 0x6, R245 ;  /* 0x00000006fff57819 */ /* 0x000fe400000116f5 */
[----:B------:R-:W-:Y:S02]  /*cdb0*/  SGXT.U32 R75, R75, 0x1 ;  /* 0x000000014b4b781a */ /* 0x000fe40000000000 */
[----:B------:R-:W-:Y:S02]  /*cdc0*/  SGXT.U32 R245, R245, 0x1 ;  /* 0x00000001f5f5781a */ /* 0x000fe40000000000 */
[----:B------:R-:W-:Y:S02]  /*cdd0*/  LOP3.LUT R75, R75, 0x6, RZ, 0xfc, !PT ;  /* 0x000000064b4b7812 */ /* 0x000fe400078efcff */
[----:B------:R-:W-:-:S04]  /*cde0*/  LOP3.LUT R245, R245, 0x4, RZ, 0xfc, !PT ;  /* 0x00000004f5f57812 */ /* 0x000fc800078efcff */
[-C--:B------:R-:W-:Y:S02]  /*cdf0*/  ISETP.GE.AND P2, PT, R245, R74.reuse, PT ;  /* 0x0000004af500720c */ /* 0x080fe40003f46270 */
[----:B------:R-:W1:Y:S01]  /*ce00*/  S2R R245, SR_TID.X ;  /* 0x0000000000f57919 */ /* 0x000e620000002100 */
[----:B------:R-:W-:Y:S02]  /*ce10*/  ISETP.GE.AND P4, PT, R75, R74, PT ;  /* 0x0000004a4b00720c */ /* 0x000fe40003f86270 */
[----:B---3--:R-:W-:Y:S02]  /*ce20*/  SEL R29, RZ, 0x4, P2 ;  /* 0x00000004ff1d7807 */ /* 0x008fe40001000000 */
[----:B------:R-:W-:Y:S02]  /*ce30*/  SEL R28, RZ, 0x4, P4 ;  /* 0x00000004ff1c7807 */ /* 0x000fe40002000000 */
[----:B------:R-:W-:Y:S02]  /*ce40*/  SEL R29, R29, RZ, P3 ;  /* 0x000000ff1d1d7207 */ /* 0x000fe40001800000 */
[----:B------:R-:W-:-:S02]  /*ce50*/  SEL R28, R28, RZ, P3 ;  /* 0x000000ff1c1c7207 */ /* 0x000fc40001800000 */
[----:B------:R-:W-:Y:S02]  /*ce60*/  ISETP.NE.U32.AND P2, PT, R29, RZ, PT ;  /* 0x000000ff1d00720c */ /* 0x000fe40003f45070 */
[----:B------:R-:W-:Y:S02]  /*ce70*/  ISETP.NE.U32.AND P4, PT, R28, RZ, PT ;  /* 0x000000ff1c00720c */ /* 0x000fe40003f85070 */
[--C-:B-1----:R-:W-:Y:S02]  /*ce80*/  SHF.R.U32.HI R75, RZ, 0x6, R245.reuse ;  /* 0x00000006ff4b7819 */ /* 0x102fe400000116f5 */
[----:B------:R-:W-:-:S04]  /*ce90*/  SHF.R.U32.HI R245, RZ, 0x6, R245 ;  /* 0x00000006fff57819 */ /* 0x000fc800000116f5 */
[----:B------:R-:W-:-:S04]  /*cea0*/  SGXT.U32 R245, R245, 0x1 ;  /* 0x00000001f5f5781a */ /* 0x000fc80000000000 */
[----:B------:R-:W-:Y:S02]  /*ceb0*/  LOP3.LUT R245, R245, 0x8, RZ, 0xfc, !PT ;  /* 0x00000008f5f57812 */ /* 0x000fe400078efcff */
[----:B------:R-:W-:-:S04]  /*cec0*/  SGXT.U32 R75, R75, 0x1 ;  /* 0x000000014b4b781a */ /* 0x000fc80000000000 */
[----:B------:R-:W-:Y:S02]  /*ced0*/  LOP3.LUT R75, R75, 0xa, RZ, 0xfc, !PT ;  /* 0x0000000a4b4b7812 */ /* 0x000fe400078efcff */
[----:B------:R-:W-:-:S05]  /*cee0*/  LOP3.LUT R248, R0, 0x20, RZ, 0x3c, !PT ;  /* 0x0000002000f87812 */ /* 0x000fca00078e3cff */
[----:B------:R-:W-:Y:S01]  /*cef0*/  VIADD R248, R248, UR26 ;  /* 0x0000001af8f87c36 */ /* 0x000fe20008000000 */
[----:B--2---:R-:W-:-:S04]  /*cf00*/  IADD3 R28, P5, PT, R32, UR62, RZ ;  /* 0x0000003e201c7c10 */ /* 0x004fc8000ffbe0ff */
[----:B------:R-:W-:-:S05]  /*cf10*/  IADD3.X R29, PT, PT, R33, UR63, RZ, P5, !PT ;  /* 0x0000003f211d7c10 */ /* 0x000fca000affe4ff */
[----:B------:R1:W-:Y:S01]  /*cf20*/  LDGSTS.E [R252+0x34000], desc[UR38][R28.64], P2 ;  /* 0x340000001cfc7fae */ /* 0x0003e200091a1026 */
[----:B------:R-:W-:Y:S02]  /*cf30*/  ISETP.GE.AND P2, PT, R245, R74, PT ;  /* 0x0000004af500720c */ /* 0x000fe40003f46270 */
[----:B------:R-:W2:Y:S01]  /*cf40*/  S2R R245, SR_TID.X ;  /* 0x0000000000f57919 */ /* 0x000ea20000002100 */
[----:B----4-:R-:W-:-:S04]  /*cf50*/  IADD3 R32, P5, PT, R2, UR62, RZ ;  /* 0x0000003e02207c10 */ /* 0x010fc8000ffbe0ff */
[----:B------:R-:W-:Y:S02]  /*cf60*/  IADD3.X R33, PT, PT, R3, UR63, RZ, P5, !PT ;  /* 0x0000003f03217c10 */ /* 0x000fe4000affe4ff */
[----:B-1----:R-:W-:-:S03]  /*cf70*/  SEL R29, RZ, 0x4, P2 ;  /* 0x00000004ff1d7807 */ /* 0x002fc60001000000 */
[----:B------:R-:W-:Y:S01]  /*cf80*/  LDGSTS.E [R252+0x34008], desc[UR38][R32.64], P4 ;  /* 0x3400800020fc7fae */ /* 0x000fe2000a1a1026 */
[----:B------:R-:W-:Y:S02]  /*cf90*/  ISETP.GE.AND P4, PT, R75, R74, PT ;  /* 0x0000004a4b00720c */ /* 0x000fe40003f86270 */
[----:B------:R-:W-:Y:S02]  /*cfa0*/  SEL R29, R29, RZ, P3 ;  /* 0x000000ff1d1d7207 */ /* 0x000fe40001800000 */
[----:B------:R-:W-:Y:S02]  /*cfb0*/  SEL R28, RZ, 0x4, P4 ;  /* 0x00000004ff1c7807 */ /* 0x000fe40002000000 */
[----:B------:R-:W-:Y:S02]  /*cfc0*/  ISETP.NE.U32.AND P2, PT, R29, RZ, PT ;  /* 0x000000ff1d00720c */ /* 0x000fe40003f45070 */
[----:B------:R-:W-:-:S04]  /*cfd0*/  SEL R28, R28, RZ, P3 ;  /* 0x000000ff1c1c7207 */ /* 0x000fc80001800000 */
[----:B------:R-:W-:Y:S02]  /*cfe0*/  ISETP.NE.U32.AND P4, PT, R28, RZ, PT ;  /* 0x000000ff1c00720c */ /* 0x000fe40003f85070 */
[----:B------:R-:W-:Y:S02]  /*cff0*/  IADD3 R28, P5, PT, R4, UR62, RZ ;  /* 0x0000003e041c7c10 */ /* 0x000fe4000ffbe0ff */
[--C-:B--2---:R-:W-:Y:S02]  /*d000*/  SHF.R.U32.HI R75, RZ, 0x6, R245.reuse ;  /* 0x00000006ff4b7819 */ /* 0x104fe400000116f5 */
[----:B------:R-:W-:-:S04]  /*d010*/  SHF.R.U32.HI R245, RZ, 0x6, R245 ;  /* 0x00000006fff57819 */ /* 0x000fc800000116f5 */
[----:B------:R-:W-:Y:S02]  /*d020*/  SGXT.U32 R245, R245, 0x1 ;  /* 0x00000001f5f5781a */ /* 0x000fe40000000000 */
[----:B------:R-:W-:Y:S02]  /*d030*/  IADD3.X R29, PT, PT, R5, UR63, RZ, P5, !PT ;  /* 0x0000003f051d7c10 */ /* 0x000fe4000affe4ff */
[----:B------:R-:W-:-:S03]  /*d040*/  LOP3.LUT R245, R245, 0xc, RZ, 0xfc, !PT ;  /* 0x0000000cf5f57812 */ /* 0x000fc600078efcff */
[----:B------:R-:W-:Y:S01]  /*d050*/  LDGSTS.E [R248+0x34000], desc[UR38][R28.64], P2 ;  /* 0x340000001cf87fae */ /* 0x000fe200091a1026 */
[----:B------:R-:W-:Y:S02]  /*d060*/  ISETP.GE.AND P2, PT, R245, R74, PT ;  /* 0x0000004af500720c */ /* 0x000fe40003f46270 */
[----:B------:R-:W1:Y:S01]  /*d070*/  S2R R245, SR_TID.X ;  /* 0x0000000000f57919 */ /* 0x000e620000002100 */
[----:B------:R-:W-:Y:S02]  /*d080*/  IADD3 R8, P5, PT, R8, UR62, RZ ;  /* 0x0000003e08087c10 */ /* 0x000fe4000ffbe0ff */
[----:B------:R-:W-:Y:S02]  /*d090*/  SGXT.U32 R75, R75, 0x1 ;  /* 0x000000014b4b781a */ /* 0x000fe40000000000 */
[----:B------:R-:W-:Y:S02]  /*d0a0*/  IADD3.X R9, PT, PT, R9, UR63, RZ, P5, !PT ;  /* 0x0000003f09097c10 */ /* 0x000fe4000affe4ff */
[----:B------:R-:W-:-:S03]  /*d0b0*/  LOP3.LUT R75, R75, 0xe, RZ, 0xfc, !PT ;  /* 0x0000000e4b4b7812 */ /* 0x000fc600078efcff */
[----:B------:R2:W-:Y:S01]  /*d0c0*/  LDGSTS.E [R248+0x34008], desc[UR38][R8.64], P4 ;  /* 0x3400800008f87fae */ /* 0x0005e2000a1a1026 */
[----:B------:R-:W-:Y:S02]  /*d0d0*/  ISETP.GE.AND P4, PT, R75, R74, PT ;  /* 0x0000004a4b00720c */ /* 0x000fe40003f86270 */
[----:B--2---:R-:W-:Y:S02]  /*d0e0*/  SEL R9, RZ, 0x4, P2 ;  /* 0x00000004ff097807 */ /* 0x004fe40001000000 */
[----:B------:R-:W-:Y:S02]  /*d0f0*/  SEL R8, RZ, 0x4, P4 ;  /* 0x00000004ff087807 */ /* 0x000fe40002000000 */
[----:B------:R-:W-:Y:S02]  /*d100*/  SEL R9, R9, RZ, P3 ;  /* 0x000000ff09097207 */ /* 0x000fe40001800000 */
[----:B------:R-:W-:Y:S02]  /*d110*/  SEL R8, R8, RZ, P3 ;  /* 0x000000ff08087207 */ /* 0x000fe40001800000 */
[----:B------:R-:W-:-:S02]  /*d120*/  ISETP.NE.U32.AND P2, PT, R9, RZ, PT ;  /* 0x000000ff0900720c */ /* 0x000fc40003f45070 */
[--C-:B-1----:R-:W-:Y:S02]  /*d130*/  SHF.R.U32.HI R75, RZ, 0x6, R245.reuse ;  /* 0x00000006ff4b7819 */ /* 0x102fe400000116f5 */
[----:B------:R-:W-:Y:S02]  /*d140*/  SHF.R.U32.HI R245, RZ, 0x6, R245 ;  /* 0x00000006fff57819 */ /* 0x000fe400000116f5 */
[----:B------:R-:W-:Y:S02]  /*d150*/  ISETP.NE.U32.AND P4, PT, R8, RZ, PT ;  /* 0x000000ff0800720c */ /* 0x000fe40003f85070 */
[----:B------:R-:W-:Y:S02]  /*d160*/  LOP3.LUT R248, R0, 0x30, RZ, 0x3c, !PT ;  /* 0x0000003000f87812 */ /* 0x000fe400078e3cff */
[----:B------:R-:W-:Y:S02]  /*d170*/  IADD3 R8, P5, PT, R6, UR62, RZ ;  /* 0x0000003e06087c10 */ /* 0x000fe4000ffbe0ff */
[----:B------:R-:W-:Y:S01]  /*d180*/  SGXT.U32 R245, R245, 0x1 ;  /* 0x00000001f5f5781a */ /* 0x000fe20000000000 */
[----:B------:R-:W-:Y:S01]  /*d190*/  VIADD R248, R248, UR26 ;  /* 0x0000001af8f87c36 */ /* 0x000fe20008000000 */
[----:B------:R-:W-:-:S02]  /*d1a0*/  IADD3.X R9, PT, PT, R7, UR63, RZ, P5, !PT ;  /* 0x0000003f07097c10 */ /* 0x000fc4000affe4ff */
[----:B------:R-:W-:-:S03]  /*d1b0*/  LOP3.LUT R245, R245, 0x10, RZ, 0xfc, !PT ;  /* 0x00000010f5f57812 */ /* 0x000fc600078efcff */
[----:B------:R1:W-:Y:S01]  /*d1c0*/  LDGSTS.E [R248+0x34000], desc[UR38][R8.64], P2 ;  /* 0x3400000008f87fae */ /* 0x0003e200091a1026 */
[----:B------:R-:W-:Y:S02]  /*d1d0*/  ISETP.GE.AND P2, PT, R245, R74, PT ;  /* 0x0000004af500720c */ /* 0x000fe40003f46270 */
[----:B------:R-:W2:Y:S01]  /*d1e0*/  S2R R245, SR_TID.X ;  /* 0x0000000000f57919 */ /* 0x000ea20000002100 */
[----:B------:R-:W-:Y:S02]  /*d1f0*/  IADD3 R28, P5, PT, R26, UR62, RZ ;  /* 0x0000003e1a1c7c10 */ /* 0x000fe4000ffbe0ff */
[----:B------:R-:W-:Y:S02]  /*d200*/  SGXT.U32 R75, R75, 0x1 ;  /* 0x000000014b4b781a */ /* 0x000fe40000000000 */
[----:B------:R-:W-:Y:S02]  /*d210*/  IADD3.X R29, PT, PT, R27, UR63, RZ, P5, !PT ;  /* 0x0000003f1b1d7c10 */ /* 0x000fe4000affe4ff */
[----:B------:R-:W-:-:S03]  /*d220*/  LOP3.LUT R75, R75, 0x12, RZ, 0xfc, !PT ;  /* 0x000000124b4b7812 */ /* 0x000fc600078efcff */
[----:B------:R3:W-:Y:S01]  /*d230*/  LDGSTS.E [R248+0x34008], desc[UR38][R28.64], P4 ;  /* 0x340080001cf87fae */ /* 0x0007e2000a1a1026 */
[----:B------:R-:W-:Y:S02]  /*d240*/  ISETP.GE.AND P4, PT, R75, R74, PT ;  /* 0x0000004a4b00720c */ /* 0x000fe40003f86270 */
[----:B-1----:R-:W-:Y:S02]  /*d250*/  SEL R9, RZ, 0x4, P2 ;  /* 0x00000004ff097807 */ /* 0x002fe40001000000 */
[----:B------:R-:W-:Y:S02]  /*d260*/  SEL R8, RZ, 0x4, P4 ;  /* 0x00000004ff087807 */ /* 0x000fe40002000000 */
[----:B------:R-:W-:Y:S02]  /*d270*/  SEL R9, R9, RZ, P3 ;  /* 0x000000ff09097207 */ /* 0x000fe40001800000 */
[----:B------:R-:W-:Y:S02]  /*d280*/  SEL R8, R8, RZ, P3 ;  /* 0x000000ff08087207 */ /* 0x000fe40001800000 */
[----:B------:R-:W-:-:S02]  /*d290*/  ISETP.NE.U32.AND P2, PT, R9, RZ, PT ;  /* 0x000000ff0900720c */ /* 0x000fc40003f45070 */
[----:B------:R-:W-:Y:S02]  /*d2a0*/  ISETP.NE.U32.AND P4, PT, R8, RZ, PT ;  /* 0x000000ff0800720c */ /* 0x000fe40003f85070 */
[----:B------:R-:W-:Y:S02]  /*d2b0*/  IADD3 R8, P5, PT, R10, UR62, RZ ;  /* 0x0000003e0a087c10 */ /* 0x000fe4000ffbe0ff */
[----:B---3--:R-:W-:Y:S02]  /*d2c0*/  LOP3.LUT R248, R0, 0x40, RZ, 0x3c, !PT ;  /* 0x0000004000f87812 */ /* 0x008fe400078e3cff */
[----:B------:R-:W-:Y:S02]  /*d2d0*/  IADD3.X R9, PT, PT, R11, UR63, RZ, P5, !PT ;  /* 0x0000003f0b097c10 */ /* 0x000fe4000affe4ff */
[----:B--2---:R-:W-:Y:S02]  /*d2e0*/  SHF.R.U32.HI R75, RZ, 0x6, R245 ;  /* 0x00000006ff4b7819 */ /* 0x004fe400000116f5 */
[----:B------:R-:W-:-:S02]  /*d2f0*/  IADD3 R10, P5, PT, R12, UR62, RZ ;  /* 0x0000003e0c0a7c10 */ /* 0x000fc4000ffbe0ff */
[----:B------:R-:W-:Y:S01]  /*d300*/  SGXT.U32 R75, R75, 0x1 ;  /* 0x000000014b4b781a */ /* 0x000fe20000000000 */
[----:B------:R-:W-:Y:S01]  /*d310*/  VIADD R248, R248, UR26 ;  /* 0x0000001af8f87c36 */ /* 0x000fe20008000000 */
[----:B------:R-:W-:Y:S02]  /*d320*/  IADD3.X R11, PT, PT, R13, UR63, RZ, P5, !PT ;  /* 0x0000003f0d0b7c10 */ /* 0x000fe4000affe4ff */
[----:B------:R-:W-:Y:S02]  /*d330*/  LOP3.LUT R75, R75, 0x16, RZ, 0xfc, !PT ;  /* 0x000000164b4b7812 */ /* 0x000fe400078efcff */
[----:B------:R-:W-:Y:S01]  /*d340*/  LDGSTS.E [R248+0x34000], desc[UR38][R8.64], P2 ;  /* 0x3400000008f87fae */ /* 0x000fe200091a1026 */
[----:B------:R-:W-:-:S03]  /*d350*/  SHF.R.U32.HI R245, RZ, 0x6, R245 ;  /* 0x00000006fff57819 */ /* 0x000fc600000116f5 */
[----:B------:R1:W-:Y:S01]  /*d360*/  LDGSTS.E [R248+0x34008], desc[UR38][R10.64], P4 ;  /* 0x340080000af87fae */ /* 0x0003e2000a1a1026 */
[----:B------:R-:W-:Y:S02]  /*d370*/  ISETP.GE.AND P4, PT, R75, R74, PT ;  /* 0x0000004a4b00720c */ /* 0x000fe40003f86270 */
[----:B------:R-:W2:Y:S01]  /*d380*/  S2R R75, SR_TID.X ;  /* 0x00000000004b7919 */ /* 0x000ea20000002100 */
[----:B------:R-:W-:-:S04]  /*d390*/  SGXT.U32 R245, R245, 0x1 ;  /* 0x00000001f5f5781a */ /* 0x000fc80000000000 */
[----:B------:R-:W-:Y:S01]  /*d3a0*/  LOP3.LUT R245, R245, 0x14, RZ, 0xfc, !PT ;  /* 0x00000014f5f57812 */ /* 0x000fe200078efcff */
[----:B-1----:R-:W1:Y:S03]  /*d3b0*/  S2R R248, SR_TID.X ;  /* 0x0000000000f87919 */ /* 0x002e660000002100 */
[----:B------:R-:W-:-:S04]  /*d3c0*/  ISETP.GE.AND P2, PT, R245, R74, PT ;  /* 0x0000004af500720c */ /* 0x000fc80003f46270 */
[----:B------:R-:W-:Y:S02]  /*d3d0*/  SEL R9, RZ, 0x4, P2 ;  /* 0x00000004ff097807 */ /* 0x000fe40001000000 */
[----:B------:R-:W-:Y:S02]  /*d3e0*/  SEL R8, RZ, 0x4, P4 ;  /* 0x00000004ff087807 */ /* 0x000fe40002000000 */
[----:B------:R-:W-:Y:S02]  /*d3f0*/  SEL R9, R9, RZ, P3 ;  /* 0x000000ff09097207 */ /* 0x000fe40001800000 */
[----:B------:R-:W-:Y:S02]  /*d400*/  SEL R8, R8, RZ, P3 ;  /* 0x000000ff08087207 */ /* 0x000fe40001800000 */
[----:B------:R-:W-:Y:S02]  /*d410*/  ISETP.NE.U32.AND P2, PT, R9, RZ, PT ;  /* 0x000000ff0900720c */ /* 0x000fe40003f45070 */
[----:B------:R-:W-:-:S02]  /*d420*/  ISETP.NE.U32.AND P4, PT, R8, RZ, PT ;  /* 0x000000ff0800720c */ /* 0x000fc40003f85070 */
[----:B------:R-:W-:-:S04]  /*d430*/  IADD3 R8, P5, PT, R14, UR62, RZ ;  /* 0x0000003e0e087c10 */ /* 0x000fc8000ffbe0ff */
[----:B------:R-:W-:Y:S02]  /*d440*/  IADD3.X R9, PT, PT, R15, UR63, RZ, P5, !PT ;  /* 0x0000003f0f097c10 */ /* 0x000fe4000affe4ff */
[----:B--2---:R-:W-:Y:S02]  /*d450*/  SHF.R.U32.HI R245, RZ, 0x6, R75 ;  /* 0x00000006fff57819 */ /* 0x004fe4000001164b */
[----:B------:R-:W-:Y:S01]  /*d460*/  IADD3 R10, P5, PT, R16, UR62, RZ ;  /* 0x0000003e100a7c10 */ /* 0x000fe2000ffbe0ff */
[----:B------:R2:W-:Y:S01]  /*d470*/  LDGSTS.E [R249+0x34000], desc[UR38][R8.64], P2 ;  /* 0x3400000008f97fae */ /* 0x0005e200091a1026 */
[----:B------:R-:W-:Y:S02]  /*d480*/  SGXT.U32 R245, R245, 0x1 ;  /* 0x00000001f5f5781a */ /* 0x000fe40000000000 */
[----:B------:R-:W-:Y:S02]  /*d490*/  IADD3.X R11, PT, PT, R17, UR63, RZ, P5, !PT ;  /* 0x0000003f110b7c10 */ /* 0x000fe4000affe4ff */
[----:B------:R-:W-:-:S02]  /*d4a0*/  IADD3 R26, P2, PT, R18, UR62, RZ ;  /* 0x0000003e121a7c10 */ /* 0x000fc4000ff5e0ff */
[----:B------:R-:W-:Y:S01]  /*d4b0*/  LOP3.LUT R245, R245, 0x18, RZ, 0xfc, !PT ;  /* 0x00000018f5f57812 */ /* 0x000fe200078efcff */
[----:B------:R3:W-:Y:S01]  /*d4c0*/  LDGSTS.E [R249+0x34008], desc[UR38][R10.64], P4 ;  /* 0x340080000af97fae */ /* 0x0007e2000a1a1026 */
[----:B------:R-:W-:Y:S02]  /*d4d0*/  LOP3.LUT R75, R75, 0x1f, RZ, 0xc0, !PT ;  /* 0x0000001f4b4b7812 */ /* 0x000fe400078ec0ff */
[----:B------:R-:W-:Y:S02]  /*d4e0*/  IADD3.X R27, PT, PT, R19, UR63, RZ, P2, !PT ;  /* 0x0000003f131b7c10 */ /* 0x000fe400097fe4ff */
[-C--:B------:R-:W-:Y:S02]  /*d4f0*/  ISETP.GE.AND P4, PT, R245, R74.reuse, PT ;  /* 0x0000004af500720c */ /* 0x080fe40003f86270 */
[----:B------:R-:W-:Y:S02]  /*d500*/  ISETP.GE.AND P2, PT, R75, R74, PT ;  /* 0x0000004a4b00720c */ /* 0x000fe40003f46270 */
[----:B-1----:R-:W-:-:S02]  /*d510*/  SHF.R.U32.HI R75, RZ, 0x6, R248 ;  /* 0x00000006ff4b7819 */ /* 0x002fc400000116f8 */
[--C-:B------:R-:W-:Y:S02]  /*d520*/  SHF.R.U32.HI R245, RZ, 0x6, R248.reuse ;  /* 0x00000006fff57819 */ /* 0x100fe400000116f8 */
[----:B------:R-:W-:-:S04]  /*d530*/  SHF.R.U32.HI R248, RZ, 0x6, R248 ;  /* 0x00000006fff87819 */ /* 0x000fc800000116f8 */
[----:B------:R-:W-:Y:S02]  /*d540*/  SGXT.U32 R248, R248, 0x1 ;  /* 0x00000001f8f8781a */ /* 0x000fe40000000000 */
[----:B------:R-:W-:Y:S02]  /*d550*/  IADD3 R2, P5, PT, R20, UR62, RZ ;  /* 0x0000003e14027c10 */ /* 0x000fe4000ffbe0ff */
[----:B------:R-:W-:Y:S02]  /*d560*/  LOP3.LUT R248, R248, 0x1a, RZ, 0xfc, !PT ;  /* 0x0000001af8f87812 */ /* 0x000fe400078efcff */
[----:B------:R-:W-:Y:S02]  /*d570*/  IADD3.X R3, PT, PT, R21, UR63, RZ, P5, !PT ;  /* 0x0000003f15037c10 */ /* 0x000fe4000affe4ff */
[----:B------:R-:W-:Y:S02]  /*d580*/  ISETP.GE.AND P5, PT, R248, R74, PT ;  /* 0x0000004af800720c */ /* 0x000fe40003fa6270 */
[----:B------:R-:W-:Y:S01]  /*d590*/  SGXT.U32 R245, R245, 0x1 ;  /* 0x00000001f5f5781a */ /* 0x000fe20000000000 */
[----:B------:R1:W-:Y:S01]  /*d5a0*/  STL.64 [R1+0x80], R2 ;  /* 0x0000800201007387 */ /* 0x0003e20000100a00 */
[----:B--2---:R-:W-:-:S02]  /*d5b0*/  SEL R8, RZ, 0x4, P4 ;  /* 0x00000004ff087807 */ /* 0x004fc40002000000 */
[----:B------:R-:W-:Y:S02]  /*d5c0*/  SEL R9, RZ, 0x4, P5 ;  /* 0x00000004ff097807 */ /* 0x000fe40002800000 */
[----:B------:R-:W-:Y:S01]  /*d5d0*/  LOP3.LUT R245, R245, 0x1c, RZ, 0xfc, !PT ;  /* 0x0000001cf5f57812 */ /* 0x000fe200078efcff */
[----:B------:R-:W-:Y:S01]  /*d5e0*/  USHF.R.S32.HI UR12, URZ, 0x1f, UR14 ;  /* 0x0000001fff0c7899 */ /* 0x000fe2000801140e */
[----:B------:R-:W-:Y:S01]  /*d5f0*/  SEL R8, R8, RZ, P3 ;  /* 0x000000ff08087207 */ /* 0x000fe20001800000 */
[----:B------:R-:W-:Y:S01]  /*d600*/  USHF.L.U32 UR64, UR14, 0x2, URZ ;  /* 0x000000020e407899 */ /* 0x000fe200080006ff */
[----:B-1----:R-:W-:Y:S02]  /*d610*/  IADD3 R2, P5, PT, R22, UR62, RZ ;  /* 0x0000003e16027c10 */ /* 0x002fe4000ffbe0ff */
[----:B------:R-:W-:Y:S02]  /*d620*/  ISETP.GE.AND P6, PT, R245, R74, PT ;  /* 0x0000004af500720c */ /* 0x000fe40003fc6270 */
[----:B------:R-:W-:Y:S01]  /*d630*/  IADD3.X R3, PT, PT, R23, UR63, RZ, P5, !PT ;  /* 0x0000003f17037c10 */ /* 0x000fe2000affe4ff */
[----:B------:R-:W-:Y:S01]  /*d640*/  USHF.L.U64.HI UR65, UR14, 0x2, UR12 ;  /* 0x000000020e417899 */ /* 0x000fe2000801020c */
[----:B------:R-:W-:-:S02]  /*d650*/  ISETP.NE.U32.AND P5, PT, R8, RZ, PT ;  /* 0x000000ff0800720c */ /* 0x000fc40003fa5070 */
[----:B------:R-:W-:Y:S01]  /*d660*/  SEL R8, RZ, 0x4, P6 ;  /* 0x00000004ff087807 */ /* 0x000fe20003000000 */
[----:B------:R1:W-:Y:S01]  /*d670*/  STL.64 [R1+0x78], R2 ;  /* 0x0000780201007387 */ /* 0x0003e20000100a00 */
[----:B------:R-:W-:Y:S02]  /*d680*/  IADD3 R6, P6, PT, R24, UR62, RZ ;  /* 0x0000003e18067c10 */ /* 0x000fe4000ffde0ff */
[----:B------:R-:W-:Y:S02]  /*d690*/  SEL R245, RZ, 0x4, P2 ;  /* 0x00000004fff57807 */ /* 0x000fe40001000000 */
[----:B------:R-:W-:Y:S02]  /*d6a0*/  IADD3.X R7, PT, PT, R25, UR63, RZ, P6, !PT ;  /* 0x0000003f19077c10 */ /* 0x000fe4000b7fe4ff */
[----:B-1----:R-:W-:-:S04]  /*d6b0*/  IADD3 R2, P2, PT, R242, UR64, RZ ;  /* 0x00000040f2027c10 */ /* 0x002fc8000ff5e0ff */
[----:B------:R-:W-:Y:S01]  /*d6c0*/  IADD3.X R3, PT, PT, R243, UR65, RZ, P2, !PT ;  /* 0x00000041f3037c10 */ /* 0x000fe200097fe4ff */
[----:B------:R-:W-:Y:S04]  /*d6d0*/  STL.64 [R1+0x3b8], R6 ;  /* 0x0003b80601007387 */ /* 0x000fe80000100a00 */
[----:B------:R1:W-:Y:S02]  /*d6e0*/  STL.64 [R1+0x68], R2 ;  /* 0x0000680201007387 */ /* 0x0003e40000100a00 */
[----:B-1----:R-:W-:-:S04]  /*d6f0*/  IADD3 R2, P2, PT, R30, UR64, RZ ;  /* 0x000000401e027c10 */ /* 0x002fc8000ff5e0ff */
[----:B------:R-:W-:-:S05]  /*d700*/  IADD3.X R3, PT, PT, R31, UR65, RZ, P2, !PT ;  /* 0x000000411f037c10 */ /* 0x000fca00097fe4ff */
        /* <DEDUP_REMOVED lines=12> */
[----:B------:R1:W-:Y:S04]  /*d7d0*/  STL.64 [R1+0x30], R2 ;  /* 0x0000300201007387 */ /* 0x0003e80000100a00 */
[----:B------:R-:W2:Y:S01]  /*d7e0*/  LDL.LU.64 R6, [R1+0x100] ;  /* 0x0001000001067983 */ /* 0x000ea20000300a00 */
[----:B-1----:R-:W-:-:S04]  /*d7f0*/  IADD3 R2, P2, PT, R42, UR64, RZ ;  /* 0x000000402a027c10 */ /* 0x002fc8000ff5e0ff */
[----:B------:R-:W-:Y:S02]  /*d800*/  IADD3.X R3, PT, PT, R43, UR65, RZ, P2, !PT ;  /* 0x000000412b037c10 */ /* 0x000fe400097fe4ff */
[----:B------:R-:W-:-:S03]  /*d810*/  IADD3 R4, P2, PT, R44, UR64, RZ ;  /* 0x000000402c047c10 */ /* 0x000fc6000ff5e0ff */
[----:B------:R1:W-:Y:S01]  /*d820*/  STL.64 [R1+0x20], R2 ;  /* 0x0000200201007387 */ /* 0x0003e20000100a00 */
[----:B------:R-:W-:Y:S02]  /*d830*/  IADD3.X R5, PT, PT, R45, UR65, RZ, P2, !PT ;  /* 0x000000412d057c10 */ /* 0x000fe400097fe4ff */
[----:B-1----:R-:W-:-:S04]  /*d840*/  IADD3 R2, P2, PT, R46, UR64, RZ ;  /* 0x000000402e027c10 */ /* 0x002fc8000ff5e0ff */
[----:B------:R-:W-:Y:S02]  /*d850*/  IADD3.X R3, PT, PT, R47, UR65, RZ, P2, !PT ;  /* 0x000000412f037c10 */ /* 0x000fe400097fe4ff */
[----:B------:R-:W-:Y:S01]  /*d860*/  IADD3 R248, P2, PT, R48, UR64, RZ ;  /* 0x0000004030f87c10 */ /* 0x000fe2000ff5e0ff */
[----:B------:R1:W-:Y:S03]  /*d870*/  STL.64 [R1+0x380], R4 ;  /* 0x0003800401007387 */ /* 0x0003e60000100a00 */
[----:B---3--:R-:W-:Y:S01]  /*d880*/  IADD3.X R249, PT, PT, R49, UR65, RZ, P2, !PT ;  /* 0x0000004131f97c10 */ /* 0x008fe200097fe4ff */
[----:B-1----:R-:W3:Y:S04]  /*d890*/  LDL.LU.64 R4, [R1+0x108] ;  /* 0x0001080001047983 */ /* 0x002ee80000300a00 */
[----:B------:R1:W-:Y:S04]  /*d8a0*/  STL.64 [R1+0x390], R2 ;  /* 0x0003900201007387 */ /* 0x0003e80000100a00 */
[----:B-1----:R-:W4:Y:S04]  /*d8b0*/  LDL.LU.64 R2, [R1+0x120] ;  /* 0x0001200001027983 */ /* 0x002f280000300a00 */
[----:B------:R1:W-:Y:S04]  /*d8c0*/  STL.64 [R1+0x398], R248 ;  /* 0x000398f801007387 */ /* 0x0003e80000100a00 */
[----:B-1----:R-:W2:Y:S01]  /*d8d0*/  LDL.LU.64 R248, [R1+0x128] ;  /* 0x0001280001f87983 */ /* 0x002ea20000300a00 */
[----:B------:R-:W-:-:S04]  /*d8e0*/  SGXT.U32 R75, R75, 0x1 ;  /* 0x000000014b4b781a */ /* 0x000fc80000000000 */
[----:B------:R-:W-:Y:S02]  /*d8f0*/  LOP3.LUT R75, R75, 0x1e, RZ, 0xfc, !PT ;  /* 0x0000001e4b4b7812 */ /* 0x000fe400078efcff */
[----:B------:R-:W-:Y:S02]  /*d900*/  SEL R8, R8, RZ, P3 ;  /* 0x000000ff08087207 */ /* 0x000fe40001800000 */
[----:B------:R-:W-:Y:S02]  /*d910*/  ISETP.GE.AND P4, PT, R75, R74, PT ;  /* 0x0000004a4b00720c */ /* 0x000fe40003f86270 */
[----:B------:R-:W-:Y:S02]  /*d920*/  IADD3 R242, P2, PT, R50, UR64, RZ ;  /* 0x0000004032f27c10 */ /* 0x000fe4000ff5e0ff */
[----:B------:R-:W-:Y:S02]  /*d930*/  SEL R252, RZ, 0x4, P4 ;  /* 0x00000004fffc7807 */ /* 0x000fe40002000000 */
[----:B------:R-:W-:-:S02]  /*d940*/  SEL R9, R9, RZ, P3 ;  /* 0x000000ff09097207 */ /* 0x000fc40001800000 */
[----:B------:R-:W-:Y:S02]  /*d950*/  ISETP.NE.U32.AND P4, PT, R8, RZ, PT ;  /* 0x000000ff0800720c */ /* 0x000fe40003f85070 */
[----:B------:R-:W-:Y:S02]  /*d960*/  IADD3.X R243, PT, PT, R51, UR65, RZ, P2, !PT ;  /* 0x0000004133f37c10 */ /* 0x000fe400097fe4ff */
[----:B------:R-:W-:Y:S02]  /*d970*/  IADD3 R8, P2, PT, R52, UR64, RZ ;  /* 0x0000004034087c10 */ /* 0x000fe4000ff5e0ff */
[----:B------:R-:W-:Y:S02]  /*d980*/  ISETP.NE.U32.AND P6, PT, R9, RZ, PT ;  /* 0x000000ff0900720c */ /* 0x000fe40003fc5070 */
[----:B------:R-:W-:Y:S02]  /*d990*/  IADD3.X R9, PT, PT, R53, UR65, RZ, P2, !PT ;  /* 0x0000004135097c10 */ /* 0x000fe400097fe4ff */
[----:B------:R-:W-:-:S04]  /*d9a0*/  IADD3 R10, P2, PT, R54, UR64, RZ ;  /* 0x00000040360a7c10 */ /* 0x000fc8000ff5e0ff */
        /* <DEDUP_REMOVED lines=75> */
[----:B------:R-:W-:Y:S01]  /*de60*/  IADD3 R100, P2, PT, R188, UR64, RZ ;  /* 0x00000040bc647c10 */ /* 0x000fe2000ff5e0ff */
[----:B------:R-:W-:Y:S03]  /*de70*/  STL.64 [R1+0x3a0], R242 ;  /* 0x0003a0f201007387 */ /* 0x000fe60000100a00 */
[----:B------:R-:W-:Y:S01]  /*de80*/  IADD3.X R101, PT, PT, R189, UR65, RZ, P2, !PT ;  /* 0x00000041bd657c10 */ /* 0x000fe200097fe4ff */
[----:B------:R-:W-:Y:S01]  /*de90*/  STL.64 [R1+0x3a8], R8 ;  /* 0x0003a80801007387 */ /* 0x000fe20000100a00 */
[----:B------:R-:W-:-:S03]  /*dea0*/  IADD3 R104, P2, PT, R192, UR64, RZ ;  /* 0x00000040c0687c10 */ /* 0x000fc6000ff5e0ff */
[----:B------:R1:W-:Y:S01]  /*deb0*/  STL.64 [R1+0x3c0], R10 ;  /* 0x0003c00a01007387 */ /* 0x0003e20000100a00 */
[----:B------:R-:W-:-:S03]  /*dec0*/  IADD3.X R105, PT, PT, R193, UR65, RZ, P2, !PT ;  /* 0x00000041c1697c10 */ /* 0x000fc600097fe4ff */
[----:B------:R-:W3:Y:S01]  /*ded0*/  LDL.LU.64 R152, [R1+0xb8] ;  /* 0x0000b80001987983 */ /* 0x000ee20000300a00 */
[----:B------:R-:W-:-:S03]  /*dee0*/  IADD3 R108, P2, PT, R196, UR64, RZ ;  /* 0x00000040c46c7c10 */ /* 0x000fc6000ff5e0ff */
[----:B------:R-:W3:Y:S04]  /*def0*/  LDL.LU.64 R156, [R1+0xc0] ;  /* 0x0000c000019c7983 */ /* 0x000ee80000300a00 */
[----:B------:R-:W3:Y:S04]  /*df00*/  LDL.LU.64 R160, [R1+0xc8] ;  /* 0x0000c80001a07983 */ /* 0x000ee80000300a00 */
[----:B------:R-:W3:Y:S01]  /*df10*/  LDL.LU.64 R164, [R1+0xd0] ;  /* 0x0000d00001a47983 */ /* 0x000ee20000300a00 */
[----:B------:R-:W-:-:S03]  /*df20*/  IADD3.X R109, PT, PT, R197, UR65, RZ, P2, !PT ;  /* 0x00000041c56d7c10 */ /* 0x000fc600097fe4ff */
[----:B------:R-:W3:Y:S01]  /*df30*/  LDL.LU.64 R168, [R1+0xd8] ;  /* 0x0000d80001a87983 */ /* 0x000ee20000300a00 */
[----:B------:R-:W-:-:S03]  /*df40*/  IADD3 R112, P2, PT, R200, UR64, RZ ;  /* 0x00000040c8707c10 */ /* 0x000fc6000ff5e0ff */
[----:B------:R-:W3:Y:S04]  /*df50*/  LDL.LU.64 R172, [R1+0xe0] ;  /* 0x0000e00001ac7983 */ /* 0x000ee80000300a00 */
[----:B------:R-:W3:Y:S04]  /*df60*/  LDL.LU.64 R176, [R1+0xe8] ;  /* 0x0000e80001b07983 */ /* 0x000ee80000300a00 */
[----:B------:R-:W3:Y:S04]  /*df70*/  LDL.LU.64 R180, [R1+0xf0] ;  /* 0x0000f00001b47983 */ /* 0x000ee80000300a00 */
[----:B------:R-:W3:Y:S01]  /*df80*/  LDL.LU.64 R184, [R1+0xf8] ;  /* 0x0000f80001b87983 */ /* 0x000ee20000300a00 */
[----:B------:R-:W-:-:S02]  /*df90*/  IADD3.X R113, PT, PT, R201, UR65, RZ, P2, !PT ;  /* 0x00000041c9717c10 */ /* 0x000fc400097fe4ff */
[----:B------:R-:W-:Y:S01]  /*dfa0*/  IADD3 R116, P2, PT, R204, UR64, RZ ;  /* 0x00000040cc747c10 */ /* 0x000fe2000ff5e0ff */
[----:B-1----:R-:W3:Y:S03]  /*dfb0*/  LDL.LU.64 R10, [R1+0xb0] ;  /* 0x0000b000010a7983 */ /* 0x002ee60000300a00 */
[----:B------:R-:W-:Y:S01]  /*dfc0*/  IADD3.X R117, PT, PT, R205, UR65, RZ, P2, !PT ;  /* 0x00000041cd757c10 */ /* 0x000fe200097fe4ff */
[----:B------:R-:W3:Y:S01]  /*dfd0*/  LDL.LU.64 R8, [R1+0xa8] ;  /* 0x0000a80001087983 */ /* 0x000ee20000300a00 */
[----:B------:R-:W-:-:S03]  /*dfe0*/  IADD3 R120, P2, PT, R208, UR64, RZ ;  /* 0x00000040d0787c10 */ /* 0x000fc6000ff5e0ff */
[----:B------:R-:W3:Y:S01]  /*dff0*/  LDL.LU.64 R242, [R1+0x40] ;  /* 0x0000400001f27983 */ /* 0x000ee20000300a00 */
        /* <DEDUP_REMOVED lines=17> */
[----:B--2---:R-:W-:-:S04]  /*e110*/  IADD3 R236, P2, PT, R248, UR64, RZ ;  /* 0x00000040f8ec7c10 */ /* 0x004fc8000ff5e0ff */
[----:B------:R-:W-:Y:S02]  /*e120*/  IADD3.X R237, PT, PT, R249, UR65, RZ, P2, !PT ;  /* 0x00000041f9ed7c10 */ /* 0x000fe400097fe4ff */
[----:B----4-:R-:W-:Y:S01]  /*e130*/  IADD3 R232, P2, PT, R2, UR64, RZ ;  /* 0x0000004002e87c10 */ /* 0x010fe2000ff5e0ff */
[----:B------:R-:W2:Y:S03]  /*e140*/  LDL.LU.64 R248, [R1+0x38] ;  /* 0x0000380001f87983 */ /* 0x000ea60000300a00 */
[----:B------:R-:W-:Y:S02]  /*e150*/  IADD3.X R233, PT, PT, R3, UR65, RZ, P2, !PT ;  /* 0x0000004103e97c10 */ /* 0x000fe400097fe4ff */
[----:B---3--:R-:W-:Y:S01]  /*e160*/  IADD3 R228, P2, PT, R4, UR64, RZ ;  /* 0x0000004004e47c10 */ /* 0x008fe2000ff5e0ff */
[----:B------:R-:W3:Y:S03]  /*e170*/  LDL.LU.64 R2, [R1+0x28] ;  /* 0x0000280001027983 */ /* 0x000ee60000300a00 */
[----:B------:R-:W-:-:S02]  /*e180*/  IADD3.X R229, PT, PT, R5, UR65, RZ, P2, !PT ;  /* 0x0000004105e57c10 */ /* 0x000fc400097fe4ff */
[----:B------:R-:W4:Y:S01]  /*e190*/  LDL.LU.64 R4, [R1+0x18] ;  /* 0x0000180001047983 */ /* 0x000f220000300a00 */
[----:B------:R-:W-:-:S04]  /*e1a0*/  IADD3 R224, P2, PT, R6, UR64, RZ ;  /* 0x0000004006e07c10 */ /* 0x000fc8000ff5e0ff */
[----:B------:R-:W-:Y:S02]  /*e1b0*/  IADD3.X R225, PT, PT, R7, UR65, RZ, P2, !PT ;  /* 0x0000004107e17c10 */ /* 0x000fe400097fe4ff */
[----:B------:R-:W4:Y:S01]  /*e1c0*/  LDL.LU.64 R6, [R1+0x8] ;  /* 0x0000080001067983 */ /* 0x000f220000300a00 */
        /* <DEDUP_REMOVED lines=21> */
[----:B------:R-:W4:Y:S03]  /*e320*/  LDL.LU.64 R10, [R1+0x80] ;  /* 0x00008000010a7983 */ /* 0x000f260000300a00 */
[----:B------:R-:W-:Y:S02]  /*e330*/  IADD3.X R181, PT, PT, R9, UR65, RZ, P2, !PT ;  /* 0x0000004109b57c10 */ /* 0x000fe400097fe4ff */
[----:B------:R-:W-:-:S04]  /*e340*/  IADD3 R176, P2, PT, R242, UR64, RZ ;  /* 0x00000040f2b07c10 */ /* 0x000fc8000ff5e0ff */
[----:B------:R-:W-:Y:S02]  /*e350*/  IADD3.X R177, PT, PT, R243, UR65, RZ, P2, !PT ;  /* 0x00000041f3b17c10 */ /* 0x000fe400097fe4ff */
[----:B--2---:R-:W-:-:S04]  /*e360*/  IADD3 R172, P2, PT, R248, UR64, RZ ;  /* 0x00000040f8ac7c10 */ /* 0x004fc8000ff5e0ff */
[----:B------:R-:W-:Y:S02]  /*e370*/  IADD3.X R173, PT, PT, R249, UR65, RZ, P2, !PT ;  /* 0x00000041f9ad7c10 */ /* 0x000fe400097fe4ff */
[----:B---3--:R-:W-:-:S04]  /*e380*/  IADD3 R168, P2, PT, R2, UR64, RZ ;  /* 0x0000004002a87c10 */ /* 0x008fc8000ff5e0ff */
[----:B------:R-:W-:Y:S02]  /*e390*/  IADD3.X R169, PT, PT, R3, UR65, RZ, P2, !PT ;  /* 0x0000004103a97c10 */ /* 0x000fe400097fe4ff */
[----:B----4-:R-:W-:-:S04]  /*e3a0*/  IADD3 R164, P2, PT, R4, UR64, RZ ;  /* 0x0000004004a47c10 */ /* 0x010fc8000ff5e0ff */
[----:B------:R-:W-:Y:S02]  /*e3b0*/  IADD3.X R165, PT, PT, R5, UR65, RZ, P2, !PT ;  /* 0x0000004105a57c10 */ /* 0x000fe400097fe4ff */
[----:B------:R-:W-:-:S04]  /*e3c0*/  IADD3 R160, P2, PT, R6, UR64, RZ ;  /* 0x0000004006a07c10 */ /* 0x000fc8000ff5e0ff */
[----:B------:R-:W-:Y:S02]  /*e3d0*/  IADD3.X R161, PT, PT, R7, UR65, RZ, P2, !PT ;  /* 0x0000004107a17c10 */ /* 0x000fe400097fe4ff */
[----:B------:R-:W2:Y:S01]  /*e3e0*/  LDL.LU.64 R6, [R1+0x78] ;  /* 0x0000780001067983 */ /* 0x000ea20000300a00 */
[----:B------:R-:W-:Y:S02]  /*e3f0*/  IADD3 R156, P2, PT, R250, UR64, RZ ;  /* 0x00000040fa9c7c10 */ /* 0x000fe4000ff5e0ff */
[----:B------:R-:W-:Y:S01]  /*e400*/  SEL R245, R245, RZ, P3 ;  /* 0x000000fff5f57207 */ /* 0x000fe20001800000 */
[----:B------:R-:W3:Y:S01]  /*e410*/  LDL.LU.64 R8, [R1+0x68] ;  /* 0x0000680001087983 */ /* 0x000ee20000300a00 */
[----:B------:R-:W-:Y:S02]  /*e420*/  IADD3.X R157, PT, PT, R251, UR65, RZ, P2, !PT ;  /* 0x00000041fb9d7c10 */ /* 0x000fe400097fe4ff */
[----:B------:R-:W-:Y:S01]  /*e430*/  IADD3 R152, P2, PT, R246, UR64, RZ ;  /* 0x00000040f6987c10 */ /* 0x000fe2000ff5e0ff */
[----:B------:R-:W4:Y:S03]  /*e440*/  LDL.LU.64 R242, [R1+0x60] ;  /* 0x0000600001f27983 */ /* 0x000f260000300a00 */
[----:B------:R-:W-:Y:S01]  /*e450*/  IADD3.X R153, PT, PT, R247, UR65, RZ, P2, !PT ;  /* 0x00000041f7997c10 */ /* 0x000fe200097fe4ff */
[----:B------:R-:W3:Y:S01]  /*e460*/  LDL.LU.64 R248, [R1+0x58] ;  /* 0x0000580001f87983 */ /* 0x000ee20000300a00 */
[----:B------:R-:W-:-:S02]  /*e470*/  IADD3 R78, P2, PT, R78, UR64, RZ ;  /* 0x000000404e4e7c10 */ /* 0x000fc4000ff5e0ff */
[----:B------:R-:W-:Y:S01]  /*e480*/  SEL R246, R252, RZ, P3 ;  /* 0x000000fffcf67207 */ /* 0x000fe20001800000 */
[----:B------:R-:W3:Y:S01]  /*e490*/  LDL.LU.64 R2, [R1+0x50] ;  /* 0x0000500001027983 */ /* 0x000ee20000300a00 */
[----:B------:R-:W-:Y:S02]  /*e4a0*/  IADD3.X R79, PT, PT, R79, UR65, RZ, P2, !PT ;  /* 0x000000414f4f7c10 */ /* 0x000fe400097fe4ff */
[----:B------:R-:W-:Y:S01]  /*e4b0*/  IADD3 R82, P2, PT, R82, UR64, RZ ;  /* 0x0000004052527c10 */ /* 0x000fe2000ff5e0ff */
[----:B------:R-:W3:Y:S03]  /*e4c0*/  LDL.LU.64 R4, [R1+0x48] ;  /* 0x0000480001047983 */ /* 0x000ee60000300a00 */
[----:B------:R-:W-:Y:S01]  /*e4d0*/  IADD3.X R83, PT, PT, R83, UR65, RZ, P2, !PT ;  /* 0x0000004153537c10 */ /* 0x000fe200097fe4ff */
[----:B------:R-:W3:Y:S01]  /*e4e0*/  LDL.LU.64 R250, [R1+0x20] ;  /* 0x0000200001fa7983 */ /* 0x000ee20000300a00 */
        /* <DEDUP_REMOVED lines=70> */
[----:B------:R-:W-:Y:S02]  /*e950*/  IADD3 R226, P2, PT, R226, UR64, RZ ;  /* 0x00000040e2e27c10 */ /* 0x000fe4000ff5e0ff */
[----:B------:R-:W-:Y:S02]  /*e960*/  LOP3.LUT R252, R0, 0x60, RZ, 0x3c, !PT ;  /* 0x0000006000fc7812 */ /* 0x000fe400078e3cff */
[----:B------:R-:W-:Y:S02]  /*e970*/  IADD3.X R227, PT, PT, R227, UR65, RZ, P2, !PT ;  /* 0x00000041e3e37c10 */ /* 0x000fe400097fe4ff */
[----:B------:R-:W-:Y:S01]  /*e980*/  IADD3 R230, P2, PT, R230, UR64, RZ ;  /* 0x00000040e6e67c10 */ /* 0x000fe2000ff5e0ff */
[----:B------:R-:W-:Y:S01]  /*e990*/  VIADD R252, R252, UR26 ;  /* 0x0000001afcfc7c36 */ /* 0x000fe20008000000 */
[----:B------:R-:W-:-:S02]  /*e9a0*/  ISETP.NE.U32.AND P3, PT, R245, RZ, PT ;  /* 0x000000fff500720c */ /* 0x000fc40003f65070 */
[----:B------:R-:W-:Y:S02]  /*e9b0*/  IADD3.X R231, PT, PT, R231, UR65, RZ, P2, !PT ;  /* 0x00000041e7e77c10 */ /* 0x000fe400097fe4ff */
[----:B------:R-:W-:Y:S01]  /*e9c0*/  IADD3 R234, P2, PT, R234, UR64, RZ ;  /* 0x00000040eaea7c10 */ /* 0x000fe2000ff5e0ff */
[----:B------:R1:W-:Y:S01]  /*e9d0*/  LDGSTS.E [R252+0x34000], desc[UR38][R26.64], P5 ;  /* 0x340000001afc7fae */ /* 0x0003e2000a9a1026 */
[----:B------:R-:W-:Y:S02]  /*e9e0*/  LOP3.LUT R245, R0, 0x60, RZ, 0x3c, !PT ;  /* 0x0000006000f57812 */ /* 0x000fe400078e3cff */
[----:B------:R-:W-:Y:S02]  /*e9f0*/  IADD3.X R235, PT, PT, R235, UR65, RZ, P2, !PT ;  /* 0x00000041ebeb7c10 */ /* 0x000fe400097fe4ff */
[----:B------:R-:W-:Y:S01]  /*ea00*/  IADD3 R238, P2, PT, R238, UR64, RZ ;  /* 0x00000040eeee7c10 */ /* 0x000fe2000ff5e0ff */
[----:B------:R-:W-:Y:S01]  /*ea10*/  VIADD R245, R245, UR26 ;  /* 0x0000001af5f57c36 */ /* 0x000fe20008000000 */
[----:B-1----:R-:W-:-:S02]  /*ea20*/  LOP3.LUT R252, R0, 0x70, RZ, 0x3c, !PT ;  /* 0x0000007000fc7812 */ /* 0x002fc400078e3cff */
[----:B------:R-:W-:-:S03]  /*ea30*/  IADD3.X R239, PT, PT, R239, UR65, RZ, P2, !PT ;  /* 0x00000041efef7c10 */ /* 0x000fc600097fe4ff */
[----:B------:R-:W-:Y:S01]  /*ea40*/  VIADD R252, R252, UR26 ;  /* 0x0000001afcfc7c36 */ /* 0x000fe20008000000 */
[----:B------:R-:W-:Y:S01]  /*ea50*/  ISETP.NE.U32.AND P2, PT, R246, RZ, PT ;  /* 0x000000fff600720c */ /* 0x000fe20003f45070 */
[----:B------:R-:W-:Y:S04]  /*ea60*/  LDGSTS.E [R245+0x34008], desc[UR38][R10.64], P6 ;  /* 0x340080000af57fae */ /* 0x000fe8000b1a1026 */
[----:B------:R-:W3:Y:S04]  /*ea70*/  LDL.LU.64 R246, [R1+0x30] ;  /* 0x0000300001f67983 */ /* 0x000ee80000300a00 */
[----:B------:R-:W3:Y:S04]  /*ea80*/  LDL.LU.64 R26, [R1+0x3c8] ;  /* 0x0003c800011a7983 */ /* 0x000ee80000300a00 */
[----:B------:R-:W3:Y:S04]  /*ea90*/  LDL.LU.64 R10, [R1+0x3c0] ;  /* 0x0003c000010a7983 */ /* 0x000ee80000300a00 */
[----:B--2---:R-:W-:Y:S04]  /*eaa0*/  LDGSTS.E [R252+0x34000], desc[UR38][R6.64], P4 ;  /* 0x3400000006fc7fae */ /* 0x004fe8000a1a1026 */
[----:B------:R-:W2:Y:S04]  /*eab0*/  LDL.LU.64 R6, [R1+0x3b8] ;  /* 0x0003b80001067983 */ /* 0x000ea80000300a00 */
[----:B--2---:R-:W-:Y:S04]  /*eac0*/  LDGSTS.E [R252+0x34008], desc[UR38][R6.64], P2 ;  /* 0x3400800006fc7fae */ /* 0x004fe800091a1026 */
[----:B------:R-:W0:Y:S04]  /*ead0*/  LDGDEPBAR ;  /* 0x00000000000079af */ /* 0x000e280000000000 */
[----:B------:R-:W3:Y:S04]  /*eae0*/  LDL.LU.64 R6, [R1+0x3b0] ;  /* 0x0003b00001067983 */ /* 0x000ee80000300a00 */
[----:B---3--:R-:W-:Y:S04]  /*eaf0*/  LDGSTS.E [R6+0x20000], desc[UR38][R8.64], P3 ;  /* 0x2000000008067fae */ /* 0x008fe800099a1026 */
[----:B----4-:R-:W-:Y:S04]  /*eb00*/  LDGSTS.E [R6+0x20400], desc[UR38][R242.64], P3 ;  /* 0x20400000f2067fae */ /* 0x010fe800099a1026 */
[----:B------:R-:W-:Y:S04]  /*eb10*/  LDGSTS.E [R6+0x20800], desc[UR38][R248.64], P3 ;  /* 0x20800000f8067fae */ /* 0x000fe800099a1026 */
[----:B------:R-:W2:Y:S04]  /*eb20*/  LDL.LU.64 R8, [R1+0x3a8] ;  /* 0x0003a80001087983 */ /* 0x000ea80000300a00 */
[----:B------:R-:W3:Y:S04]  /*eb30*/  LDL.LU.64 R242, [R1+0x3a0] ;  /* 0x0003a00001f27983 */ /* 0x000ee80000300a00 */
[----:B------:R-:W4:Y:S04]  /*eb40*/  LDL.LU.64 R248, [R1+0x398] ;  /* 0x0003980001f87983 */ /* 0x000f280000300a00 */
[----:B------:R-:W-:Y:S04]  /*eb50*/  LDGSTS.E [R6+0x20c00], desc[UR38][R2.64], P3 ;  /* 0x20c0000002067fae */ /* 0x000fe800099a1026 */
[----:B------:R-:W-:Y:S04]  /*eb60*/  LDGSTS.E [R6+0x21000], desc[UR38][R4.64], P3 ;  /* 0x2100000004067fae */ /* 0x000fe800099a1026 */
[----:B------:R-:W-:Y:S04]  /*eb70*/  LDGSTS.E [R6+0x21400], desc[UR38][R246.64], P3 ;  /* 0x21400000f6067fae */ /* 0x000fe800099a1026 */
[----:B------:R-:W2:Y:S04]  /*eb80*/  LDL.LU.64 R2, [R1+0x390] ;  /* 0x0003900001027983 */ /* 0x000ea80000300a00 */
[----:B------:R-:W2:Y:S04]  /*eb90*/  LDL.LU.64 R4, [R1+0x380] ;  /* 0x0003800001047983 */ /* 0x000ea80000300a00 */
[----:B------:R1:W-:Y:S02]  /*eba0*/  LDGSTS.E [R6+0x21800], desc[UR38][R250.64], P3 ;  /* 0x21800000fa067fae */ /* 0x0003e400099a1026 */
[----:B-1----:R-:W1:Y:S02]  /*ebb0*/  LDC R251, c[0x0][0x3a0] ;  /* 0x0000e800fffb7b82 */ /* 0x002e640000000800 */
[----:B--2---:R-:W-:Y:S04]  /*ebc0*/  LDGSTS.E [R6+0x21c00], desc[UR38][R4.64], P3 ;  /* 0x21c0000004067fae */ /* 0x004fe800099a1026 */
[----:B------:R-:W-:Y:S04]  /*ebd0*/  LDGSTS.E [R6+0x22000], desc[UR38][R2.64], P3 ;  /* 0x2200000002067fae */ /* 0x000fe800099a1026 */
[----:B----4-:R-:W-:Y:S04]  /*ebe0*/  LDGSTS.E [R6+0x22400], desc[UR38][R248.64], P3 ;  /* 0x22400000f8067fae */ /* 0x010fe800099a1026 */
[----:B------:R-:W2:Y:S04]  /*ebf0*/  LDL.LU.64 R4, [R1+0x378] ;  /* 0x0003780001047983 */ /* 0x000ea80000300a00 */
[----:B------:R-:W5:Y:S04]  /*ec00*/  LDL.LU.64 R2, [R1+0x370] ;  /* 0x0003700001027983 */ /* 0x000f680000300a00 */
[----:B---3--:R-:W-:Y:S04]  /*ec10*/  LDGSTS.E [R6+0x22800], desc[UR38][R242.64], P3 ;  /* 0x22800000f2067fae */ /* 0x008fe800099a1026 */
[----:B------:R-:W-:Y:S04]  /*ec20*/  LDGSTS.E [R6+0x22c00], desc[UR38][R8.64], P3 ;  /* 0x22c0000008067fae */ /* 0x000fe800099a1026 */
[----:B------:R1:W-:Y:S04]  /*ec30*/  LDGSTS.E [R6+0x23000], desc[UR38][R10.64], P3 ;  /* 0x230000000a067fae */ /* 0x0003e800099a1026 */
        /* <DEDUP_REMOVED lines=50> */
[----:B------:R3:W-:Y:S01]  /*ef60*/  LDGSTS.E [R6+0x2fc00], desc[UR38][R240.64], P3 ;  /* 0x2fc00000f0067fae */ /* 0x0007e200099a1026 */
[----:B------:R-:W-:Y:S01]  /*ef70*/  IADD3 R26, P5, PT, R26, UR64, RZ ;  /* 0x000000401a1a7c10 */ /* 0x000fe2000ffbe0ff */
[----:B-1----:R-:W-:-:S03]  /*ef80*/  VIADD R10, R251, 0x1f ;  /* 0x0000001ffb0a7836 */ /* 0x002fc60000000000 */
[----:B------:R-:W-:Y:S01]  /*ef90*/  IADD3.X R27, PT, PT, R27, UR65, RZ, P5, !PT ;  /* 0x000000411b1b7c10 */ /* 0x000fe2000affe4ff */
[----:B--2---:R3:W-:Y:S04]  /*efa0*/  LDGSTS.E [R5+0x20200], desc[UR38][R236.64], P3 ;  /* 0x20200000ec057fae */ /* 0x0047e800099a1026 */
        /* <DEDUP_REMOVED lines=63> */
[----:B------:R-:W-:Y:S01]  /*f3a0*/  ISETP.GE.AND P3, PT, R10, 0x40, PT ;  /* 0x000000400a00780c */ /* 0x000fe20003f66270 */
[----:B------:R-:W-:-:S02]  /*f3b0*/  UMOV UR7, URZ ;  /* 0x000000ff00077c82 */ /* 0x000fc40008000000 */
[----:B------:R-:W0:Y:S01]  /*f3c0*/  LDGDEPBAR ;  /* 0x00000000000079af */ /* 0x000e220000000000 */
[----:B------:R-:W-:-:S09]  /*f3d0*/  ISETP.GE.AND P2, PT, R10, 0x20, PT ;  /* 0x000000200a00780c */ /* 0x000fd20003f46270 */
[----:B---3--:R-:W-:Y:S05]  /*f3e0*/  @!P3 BRA `(.L_x_7) ;  /* 0x0000006000ccb947 */ /* 0x008fea0003800000 */
[----:B------:R-:W2:Y:S01]  /*f3f0*/  LDL.LU R11, [R1+0x138] ;  /* 0x00013800010b7983 */ /* 0x000ea20000300800 */
[----:B------:R-:W1:Y:S01]  /*f400*/  S2R R8, SR_TID.X ;  /* 0x0000000000087919 */ /* 0x000e620000002100 */
[----:B------:R-:W-:Y:S01]  /*f410*/  SHF.R.S32.HI R5, RZ, 0x1f, R10 ;  /* 0x0000001fff057819 */ /* 0x000fe2000001140a */
[----:B------:R-:W3:Y:S01]  /*f420*/  LDCU UR4, c[0x0][0x3a8] ;  /* 0x00007500ff0477ac */ /* 0x000ee20008000800 */
[----:B------:R-:W4:Y:S01]  /*f430*/  LDL.LU R9, [R1+0x13c] ;  /* 0x00013c0001097983 */ /* 0x000f220000300800 */
[----:B------:R-:W1:Y:S03]  /*f440*/  LDCU UR5, c[0x0][0x3a8] ;  /* 0x00007500ff0577ac */ /* 0x000e660008000800 */
[----:B------:R-:W3:Y:S01]  /*f450*/  LDL.LU R242, [R1+0x140] ;  /* 0x0001400001f27983 */ /* 0x000ee20000300800 */
[----:B------:R-:W1:Y:S03]  /*f460*/  LDCU UR6, c[0x0][0x3a8] ;  /* 0x00007500ff0677ac */ /* 0x000e660008000800 */
[----:B------:R-:W3:Y:S04]  /*f470*/  LDL.LU R243, [R1+0x144] ;  /* 0x0001440001f37983 */ /* 0x000ee80000300800 */
[----:B------:R-:W3:Y:S04]  /*f480*/  LDL.LU R248, [R1+0x148] ;  /* 0x0001480001f87983 */ /* 0x000ee80000300800 */
[----:B------:R-:W3:Y:S04]  /*f490*/  LDL.LU R247, [R1+0x14c] ;  /* 0x00014c0001f77983 */ /* 0x000ee80000300800 */
[----:B------:R-:W3:Y:S04]  /*f4a0*/  LDL.LU R249, [R1+0x150] ;  /* 0x0001500001f97983 */ /* 0x000ee80000300800 */
[----:B------:R-:W3:Y:S04]  /*f4b0*/  LDL.LU R245, [R1+0x154] ;  /* 0x0001540001f57983 */ /* 0x000ee80000300800 */
[----:B------:R-:W3:Y:S04]  /*f4c0*/  LDL.LU R246, [R1+0x178] ;  /* 0x0001780001f67983 */ /* 0x000ee80000300800 */
[----:B------:R-:W3:Y:S01]  /*f4d0*/  LDL.LU R252, [R1+0x158] ;  /* 0x0001580001fc7983 */ /* 0x000ee20000300800 */
[----:B-1----:R-:W-:-:S03]  /*f4e0*/  SHF.R.U32.HI R8, RZ, 0x6, R8 ;  /* 0x00000006ff087819 */ /* 0x002fc60000011608 */
[----:B------:R-:W3:Y:S01]  /*f4f0*/  LDL.LU R251, [R1+0x15c] ;  /* 0x00015c0001fb7983 */ /* 0x000ee20000300800 */
[----:B------:R-:W-:Y:S02]  /*f500*/  SGXT.U32 R8, R8, 0x1 ;  /* 0x000000010808781a */ /* 0x000fe40000000000 */
[----:B------:R-:W-:Y:S01]  /*f510*/  SHF.R.S32.HI R32, RZ, 0x1f, R244 ;  /* 0x0000001fff207819 */ /* 0x000fe200000114f4 */
[----:B------:R-:W3:Y:S01]  /*f520*/  LDL.LU R250, [R1+0x2a8] ;  /* 0x0002a80001fa7983 */ /* 0x000ee20000300800 */
[----:B------:R-:W-:-:S03]  /*f530*/  LOP3.LUT R8, R8, 0x1e, RZ, 0xfc, !PT ;  /* 0x0000001e08087812 */ /* 0x000fc600078efcff */
[----:B------:R-:W-:Y:S02]  /*f540*/  STL [R1+0x378], R4 ;  /* 0x0003780401007387 */ /* 0x000fe40000100800 */
[----:B------:R-:W-:Y:S02]  /*f550*/  IMAD R29, R8, UR16, RZ ;  /* 0x00000010081d7c24 */ /* 0x000fe4000f8e02ff */
[----:B-----5:R-:W-:Y:S04]  /*f560*/  STL [R1+0x374], R3 ;  /* 0x0003740301007387 */ /* 0x020fe80000100800 */
[----:B------:R1:W-:Y:S02]  /*f570*/  STL [R1+0x370], R0 ;  /* 0x0003700001007387 */ /* 0x0003e40000100800 */
[----:B-1----:R-:W-:-:S02]  /*f580*/  LEA.HI R0, R5, R10, RZ, 0x5 ;  /* 0x0000000a05007211 */ /* 0x002fc400078f28ff */
[----:B------:R-:W-:Y:S02]  /*f590*/  SHF.R.S32.HI R5, RZ, 0x1f, R7 ;  /* 0x0000001fff057819 */ /* 0x000fe40000011407 */
[----:B--2---:R-:W-:-:S04]  /*f5a0*/  IADD3 R8, P5, PT, R244, R11, RZ ;  /* 0x0000000bf4087210 */ /* 0x004fc80007fbe0ff */
[----:B------:R-:W-:Y:S02]  /*f5b0*/  LEA.HI.X.SX32 R119, R11, R32, 0x1, P5 ;  /* 0x000000200b777211 */ /* 0x000fe400028f0eff */
[C---:B----4-:R-:W-:Y:S02]  /*f5c0*/  IADD3 R10, P6, PT, R244.reuse, R9, RZ ;  /* 0x00000009f40a7210 */ /* 0x050fe40007fde0ff */
[----:B---3--:R-:W-:Y:S02]  /*f5d0*/  IADD3 R12, P3, PT, R244, R242, RZ ;  /* 0x000000f2f40c7210 */ /* 0x008fe40007f7e0ff */
[-C--:B------:R-:W-:Y:S02]  /*f5e0*/  LEA.HI.X.SX32 R9, R9, R32.reuse, 0x1, P6 ;  /* 0x0000002009097211 */ /* 0x080fe400030f0eff */
[----:B------:R-:W-:Y:S02]  /*f5f0*/  LEA.HI.X.SX32 R11, R242, R32, 0x1, P3 ;  /* 0x00000020f20b7211 */ /* 0x000fe400018f0eff */
[----:B------:R-:W2:Y:S01]  /*f600*/  LDL.LU R242, [R1+0x17c] ;  /* 0x00017c0001f27983 */ /* 0x000ea20000300800 */
[----:B------:R-:W-:-:S02]  /*f610*/  IADD3 R14, P4, PT, R244, R243, RZ ;  /* 0x000000f3f40e7210 */ /* 0x000fc40007f9e0ff */
[C---:B------:R-:W-:Y:S02]  /*f620*/  IADD3 R16, P5, PT, R244.reuse, R248, RZ ;  /* 0x000000f8f4107210 */ /* 0x040fe40007fbe0ff */
[-C--:B------:R-:W-:Y:S02]  /*f630*/  LEA.HI.X.SX32 R13, R243, R32.reuse, 0x1, P4 ;  /* 0x00000020f30d7211 */ /* 0x080fe400020f0eff */
[----:B------:R-:W-:Y:S02]  /*f640*/  IADD3 R18, P6, PT, R244, R247, RZ ;  /* 0x000000f7f4127210 */ /* 0x000fe40007fde0ff */
[-C--:B------:R-:W-:Y:S02]  /*f650*/  LEA.HI.X.SX32 R15, R248, R32.reuse, 0x1, P5 ;  /* 0x00000020f80f7211 */ /* 0x080fe400028f0eff */
[----:B------:R-:W-:Y:S02]  /*f660*/  LEA.HI.X.SX32 R17, R247, R32, 0x1, P6 ;  /* 0x00000020f7117211 */ /* 0x000fe400030f0eff */
[----:B------:R-:W1:Y:S01]  /*f670*/  S2R R247, SR_TID.X ;  /* 0x0000000000f77919 */ /* 0x000e620000002100 */
[----:B------:R-:W-:-:S02]  /*f680*/  IADD3 R20, P3, PT, R244, R249, RZ ;  /* 0x000000f9f4147210 */ /* 0x000fc40007f7e0ff */
[C---:B------:R-:W-:Y:S02]  /*f690*/  IADD3 R22, P4, PT, R244.reuse, R245, RZ ;  /* 0x000000f5f4167210 */ /* 0x040fe40007f9e0ff */
[C---:B------:R-:W-:Y:S02]  /*f6a0*/  IADD3 R24, P5, PT, R244.reuse, R246, RZ ;  /* 0x000000f6f4187210 */ /* 0x040fe40007fbe0ff */
[----:B------:R-:W-:Y:S02]  /*f6b0*/  LEA.HI.X.SX32 R19, R249, R32, 0x1, P3 ;  /* 0x00000020f9137211 */ /* 0x000fe400018f0eff */
[----:B------:R-:W-:Y:S02]  /*f6c0*/  IADD3 R26, P6, PT, R244, R252, RZ ;  /* 0x000000fcf41a7210 */ /* 0x000fe40007fde0ff */
[----:B-1----:R-:W-:-:S04]  /*f6d0*/  SHF.R.U32.HI R247, RZ, 0x6, R247 ;  /* 0x00000006fff77819 */ /* 0x002fc800000116f7 */
[----:B------:R-:W-:-:S04]  /*f6e0*/  SGXT.U32 R247, R247, 0x1 ;  /* 0x00000001f7f7781a */ /* 0x000fc80000000000 */
[----:B------:R-:W-:-:S05]  /*f6f0*/  LOP3.LUT R247, R247, 0x1c, RZ, 0xfc, !PT ;  /* 0x0000001cf7f77812 */ /* 0x000fca00078efcff */
[----:B------:R-:W-:Y:S02]  /*f700*/  IMAD R31, R247, UR4, RZ ;  /* 0x00000004f71f7c24 */ /* 0x000fe4000f8e02ff */
[----:B------:R-:W1:Y:S01]  /*f710*/  S2R R247, SR_TID.X ;  /* 0x0000000000f77919 */ /* 0x000e620000002100 */
[-C--:B------:R-:W-:Y:S02]  /*f720*/  LEA.HI.X.SX32 R25, R252, R32.reuse, 0x1, P6 ;  /* 0x00000020fc197211 */ /* 0x080fe400030f0eff */
[----:B------:R-:W-:Y:S02]  /*f730*/  IADD3 R116, P6, PT, R244, R29, RZ ;  /* 0x0000001df4747210 */ /* 0x000fe40007fde0ff */
[----:B------:R-:W-:Y:S02]  /*f740*/  LEA.HI.X.SX32 R23, R246, R32, 0x1, P5 ;  /* 0x00000020f6177211 */ /* 0x000fe400028f0eff */
[C---:B------:R-:W-:Y:S01]  /*f750*/  IADD3 R118, P5, PT, R244.reuse, R31, RZ ;  /* 0x0000001ff4767210 */ /* 0x040fe20007fbe0ff */
[----:B------:R-:W-:Y:S01]  /*f760*/  STL [R1+0x380], R116 ;  /* 0x0003807401007387 */ /* 0x000fe20000100800 */
[----:B------:R-:W-:-:S03]  /*f770*/  IADD3 R28, P3, PT, R244, R251, RZ ;  /* 0x000000fbf41c7210 */ /* 0x000fc60007f7e0ff */
[----:B------:R-:W3:Y:S01]  /*f780*/  LDL.LU R39, [R1+0x184] ;  /* 0x0001840001277983 */ /* 0x000ee20000300800 */
[----:B------:R-:W-:-:S03]  /*f790*/  LEA.HI.X.SX32 R27, R251, R32, 0x1, P3 ;  /* 0x00000020fb1b7211 */ /* 0x000fc600018f0eff */
[----:B------:R-:W4:Y:S01]  /*f7a0*/  LDL.LU R37, [R1+0x160] ;  /* 0x0001600001257983 */ /* 0x000f220000300800 */
[----:B-1----:R-:W-:-:S03]  /*f7b0*/  SHF.R.U32.HI R252, RZ, 0x6, R247 ;  /* 0x00000006fffc7819 */ /* 0x002fc600000116f7 */
[----:B------:R-:W4:Y:S01]  /*f7c0*/  LDL.LU R34, [R1+0x164] ;  /* 0x0001640001227983 */ /* 0x000f220000300800 */
[----:B------:R-:W-:Y:S02]  /*f7d0*/  SHF.R.U32.HI R247, RZ, 0x6, R247 ;  /* 0x00000006fff77819 */ /* 0x000fe400000116f7 */
[----:B------:R-:W-:Y:S01]  /*f7e0*/  SGXT.U32 R252, R252, 0x1 ;  /* 0x00000001fcfc781a */ /* 0x000fe20000000000 */
[----:B------:R-:W4:Y:S01]  /*f7f0*/  LDL.LU R243, [R1+0x168] ;  /* 0x0001680001f37983 */ /* 0x000f220000300800 */
[----:B------:R-:W-:Y:S02]  /*f800*/  SGXT.U32 R247, R247, 0x1 ;  /* 0x00000001f7f7781a */ /* 0x000fe40000000000 */
[----:B------:R-:W-:Y:S02]  /*f810*/  LOP3.LUT R252, R252, 0x1a, RZ, 0xfc, !PT ;  /* 0x0000001afcfc7812 */ /* 0x000fe400078efcff */
[----:B------:R-:W-:-:S03]  /*f820*/  LOP3.LUT R247, R247, 0x18, RZ, 0xfc, !PT ;  /* 0x00000018f7f77812 */ /* 0x000fc600078efcff */
[----:B------:R-:W-:Y:S01]  /*f830*/  IMAD R33, R252, UR5, RZ ;  /* 0x00000005fc217c24 */ /* 0x000fe2000f8e02ff */
[----:B------:R-:W-:Y:S01]  /*f840*/  STL [R1+0x384], R118 ;  /* 0x0003847601007387 */ /* 0x000fe20000100800 */
[----:B------:R-:W-:Y:S01]  /*f850*/  IMAD R35, R247, UR6, RZ ;  /* 0x00000006f7237c24 */ /* 0x000fe2000f8e02ff */
[-C--:B------:R-:W-:Y:S01]  /*f860*/  LEA.HI.X.SX32 R4, R29, R32.reuse, 0x1, P6 ;  /* 0x000000201d047211 */ /* 0x080fe200030f0eff */
[----:B------:R-:W1:Y:S01]  /*f870*/  LDCU.128 UR4, c[0x0][0x380] ;  /* 0x00007000ff0477ac */ /* 0x000e620008000c00 */
[----:B------:R-:W4:Y:S01]  /*f880*/  LDL.LU R251, [R1+0x16c] ;  /* 0x00016c0001fb7983 */ /* 0x000f220000300800 */
[----:B------:R-:W-:Y:S02]  /*f890*/  IADD3 R120, P3, PT, R244, R33, RZ ;  /* 0x00000021f4787210 */ /* 0x000fe40007f7e0ff */
[-C--:B------:R-:W-:Y:S01]  /*f8a0*/  LEA.HI.X.SX32 R21, R245, R32.reuse, 0x1, P4 ;  /* 0x00000020f5157211 */ /* 0x080fe200020f0eff */
[----:B------:R-:W4:Y:S01]  /*f8b0*/  LDL.LU R249, [R1+0x170] ;  /* 0x0001700001f97983 */ /* 0x000f220000300800 */
[----:B------:R-:W-:-:S02]  /*f8c0*/  LEA.HI.X.SX32 R3, R31, R32, 0x1, P5 ;  /* 0x000000201f037211 */ /* 0x000fc400028f0eff */
[C---:B------:R-:W-:Y:S01]  /*f8d0*/  IADD3 R122, P6, PT, R244.reuse, R35, RZ ;  /* 0x00000023f47a7210 */ /* 0x040fe20007fde0ff */
[----:B------:R-:W4:Y:S01]  /*f8e0*/  LDL.LU R247, [R1+0x174] ;  /* 0x0001740001f77983 */ /* 0x000f220000300800 */
[----:B------:R-:W-:-:S03]  /*f8f0*/  IADD3 R30, P4, PT, R244, R250, RZ ;  /* 0x000000faf41e7210 */ /* 0x000fc60007f9e0ff */
[----:B------:R-:W4:Y:S04]  /*f900*/  LDL.LU R245, [R1+0x180] ;  /* 0x0001800001f57983 */ /* 0x000f280000300800 */
[----:B------:R-:W4:Y:S01]  /*f910*/  LDL.LU R252, [R1+0x188] ;  /* 0x0001880001fc7983 */ /* 0x000f220000300800 */
[----:B------:R-:W-:-:S03]  /*f920*/  LEA.HI.X.SX32 R29, R250, R32, 0x1, P4 ;  /* 0x00000020fa1d7211 */ /* 0x000fc600020f0eff */
[----:B------:R-:W-:Y:S01]  /*f930*/  STL [R1+0x390], R4 ;  /* 0x0003900401007387 */ /* 0x000fe20000100800 */
[----:B------:R-:W-:-:S03]  /*f940*/  LEA.HI.X.SX32 R0, R33, R32, 0x1, P3 ;  /* 0x0000002021007211 */ /* 0x000fc600018f0eff */
[----:B------:R-:W-:Y:S01]  /*f950*/  STL [R1+0x37c], R120 ;  /* 0x00037c7801007387 */ /* 0x000fe20000100800 */
[----:B------:R-:W-:-:S03]  /*f960*/  LEA.HI.X.SX32 R2, R35, R32, 0x1, P6 ;  /* 0x0000002023027211 */ /* 0x000fc600030f0eff */
[----:B------:R-:W-:Y:S04]  /*f970*/  STL [R1+0x394], R3 ;  /* 0x0003940301007387 */ /* 0x000fe80000100800 */
[----:B------:R-:W-:Y:S04]  /*f980*/  STL [R1+0x398], R122 ;  /* 0x0003987a01007387 */ /* 0x000fe80000100800 */
[----:B------:R-:W4:Y:S04]  /*f990*/  LDL.LU R250, [R1+0x18c] ;  /* 0x00018c0001fa7983 */ /* 0x000f280000300800 */
[----:B------:R-:W4:Y:S04]  /*f9a0*/  LDL.LU R248, [R1+0x190] ;  /* 0x0001900001f87983 */ /* 0x000f280000300800 */
[----:B------:R-:W4:Y:S04]  /*f9b0*/  LDL.LU R246, [R1+0x194] ;  /* 0x0001940001f67983 */ /* 0x000f280000300800 */
[----:B------:R-:W4:Y:S04]  /*f9c0*/  LDL.LU R36, [R1+0x198] ;  /* 0x0001980001247983 */ /* 0x000f280000300800 */
[----:B------:R1:W-:Y:S04]  /*f9d0*/  STL [R1+0x39c], R0 ;  /* 0x00039c0001007387 */ /* 0x0003e80000100800 */
[----:B------:R1:W-:Y:S01]  /*f9e0*/  STL [R1+0x3a0], R2 ;  /* 0x0003a00201007387 */ /* 0x0003e20000100800 */
[----:B--2---:R-:W-:-:S04]  /*f9f0*/  IADD3 R6, P5, PT, R7, R242, RZ ;  /* 0x000000f207067210 */ /* 0x004fc80007fbe0ff */
[----:B------:R-:W-:Y:S02]  /*fa00*/  LEA.HI.X.SX32 R121, R242, R5, 0x1, P5 ;  /* 0x00000005f2797211 */ /* 0x000fe400028f0eff */
[----:B------:R-:W2:Y:S01]  /*fa10*/  LDL.LU R242, [R1+0x19c] ;  /* 0x00019c0001f27983 */ /* 0x000ea20000300800 */
[C---:B---3--:R-:W-:Y:S02]  /*fa20*/  IADD3 R111, P3, PT, R7.reuse, R39, RZ ;  /* 0x00000027076f7210 */ /* 0x048fe40007f7e0ff */
[----:B----4-:R-:W-:Y:S02]  /*fa30*/  IADD3 R105, P6, PT, R7, R37, RZ ;  /* 0x0000002507697210 */ /* 0x010fe40007fde0ff */
[-C--:B------:R-:W-:Y:S02]  /*fa40*/  LEA.HI.X.SX32 R117, R39, R5.reuse, 0x1, P3 ;  /* 0x0000000527757211 */ /* 0x080fe400018f0eff */
[----:B------:R-:W3:Y:S01]  /*fa50*/  LDL.LU R39, [R1+0x1a0] ;  /* 0x0001a00001277983 */ /* 0x000ee20000300800 */
[----:B------:R-:W-:-:S03]  /*fa60*/  LEA.HI.X.SX32 R115, R37, R5, 0x1, P6 ;  /* 0x0000000525737211 */ /* 0x000fc600030f0eff */
[----:B------:R-:W4:Y:S01]  /*fa70*/  LDL.LU R37, [R1+0x1a4] ;  /* 0x0001a40001257983 */ /* 0x000f220000300800 */
[C---:B------:R-:W-:Y:S02]  /*fa80*/  IADD3 R101, P5, PT, R7.reuse, R34, RZ ;  /* 0x0000002207657210 */ /* 0x040fe40007fbe0ff */
[----:B------:R-:W-:Y:S02]  /*fa90*/  IADD3 R97, P4, PT, R7, R243, RZ ;  /* 0x000000f307617210 */ /* 0x000fe40007f9e0ff */
[-C--:B------:R-:W-:Y:S02]  /*faa0*/  LEA.HI.X.SX32 R113, R34, R5.reuse, 0x1, P5 ;  /* 0x0000000522717211 */ /* 0x080fe400028f0eff */
[----:B------:R-:W4:Y:S01]  /*fab0*/  LDL.LU R34, [R1+0x1a8] ;  /* 0x0001a80001227983 */ /* 0x000f220000300800 */
[----:B------:R-:W-:-:S03]  /*fac0*/  LEA.HI.X.SX32 R109, R243, R5, 0x1, P4 ;  /* 0x00000005f36d7211 */ /* 0x000fc600020f0eff */
[----:B------:R-:W4:Y:S01]  /*fad0*/  LDL.LU R243, [R1+0x1ac] ;  /* 0x0001ac0001f37983 */ /* 0x000f220000300800 */
[C---:B------:R-:W-:Y:S02]  /*fae0*/  IADD3 R93, P3, PT, R7.reuse, R251, RZ ;  /* 0x000000fb075d7210 */ /* 0x040fe40007f7e0ff */
[----:B------:R-:W-:Y:S02]  /*faf0*/  IADD3 R89, P6, PT, R7, R249, RZ ;  /* 0x000000f907597210 */ /* 0x000fe40007fde0ff */
[----:B------:R-:W-:Y:S02]  /*fb00*/  LEA.HI.X.SX32 R107, R251, R5, 0x1, P3 ;  /* 0x00000005fb6b7211 */ /* 0x000fe400018f0eff */
[----:B------:R-:W-:Y:S01]  /*fb10*/  IADD3 R87, P5, PT, R7, R247, RZ ;  /* 0x000000f707577210 */ /* 0x000fe20007fbe0ff */
[----:B------:R-:W4:Y:S01]  /*fb20*/  LDL.LU R251, [R1+0x1b0] ;  /* 0x0001b00001fb7983 */ /* 0x000f220000300800 */
[----:B------:R-:W-:Y:S02]  /*fb30*/  LEA.HI.X.SX32 R103, R249, R5, 0x1, P6 ;  /* 0x00000005f9677211 */ /* 0x000fe400030f0eff */
[----:B------:R-:W-:Y:S01]  /*fb40*/  IADD3 R83, P4, PT, R7, R245, RZ ;  /* 0x000000f507537210 */ /* 0x000fe20007f9e0ff */
[----:B------:R-:W4:Y:S01]  /*fb50*/  LDL.LU R249, [R1+0x1b4] ;  /* 0x0001b40001f97983 */ /* 0x000f220000300800 */
[----:B------:R-:W-:-:S02]  /*fb60*/  LEA.HI.X.SX32 R99, R247, R5, 0x1, P5 ;  /* 0x00000005f7637211 */ /* 0x000fc400028f0eff */
[----:B------:R-:W-:Y:S01]  /*fb70*/  IADD3 R81, P3, PT, R7, R252, RZ ;  /* 0x000000fc07517210 */ /* 0x000fe20007f7e0ff */
[----:B------:R-:W4:Y:S01]  /*fb80*/  LDL.LU R247, [R1+0x1b8] ;  /* 0x0001b80001f77983 */ /* 0x000f220000300800 */
[-C--:B------:R-:W-:Y:S02]  /*fb90*/  LEA.HI.X.SX32 R95, R245, R5.reuse, 0x1, P4 ;  /* 0x00000005f55f7211 */ /* 0x080fe400020f0eff */
[----:B------:R-:W-:Y:S01]  /*fba0*/  LEA.HI.X.SX32 R91, R252, R5, 0x1, P3 ;  /* 0x00000005fc5b7211 */ /* 0x000fe200018f0eff */
[----:B------:R-:W4:Y:S04]  /*fbb0*/  LDL.LU R245, [R1+0x1bc] ;  /* 0x0001bc0001f57983 */ /* 0x000f280000300800 */
[----:B------:R-:W4:Y:S01]  /*fbc0*/  LDL.LU R252, [R1+0x1c0] ;  /* 0x0001c00001fc7983 */ /* 0x000f220000300800 */
[----:B------:R-:W-:-:S02]  /*fbd0*/  IADD3 R77, P6, PT, R7, R250, RZ ;  /* 0x000000fa074d7210 */ /* 0x000fc40007fde0ff */
[C---:B------:R-:W-:Y:S02]  /*fbe0*/  IADD3 R75, P5, PT, R7.reuse, R248, RZ ;  /* 0x000000f8074b7210 */ /* 0x040fe40007fbe0ff */
[-C--:B------:R-:W-:Y:S02]  /*fbf0*/  LEA.HI.X.SX32 R85, R250, R5.reuse, 0x1, P6 ;  /* 0x00000005fa557211 */ /* 0x080fe400030f0eff */
[C---:B------:R-:W-:Y:S01]  /*fc00*/  IADD3 R71, P4, PT, R7.reuse, R246, RZ ;  /* 0x000000f607477210 */ /* 0x040fe20007f9e0ff */
[----:B------:R-:W4:Y:S01]  /*fc10*/  LDL.LU R250, [R1+0x1c4] ;  /* 0x0001c40001fa7983 */ /* 0x000f220000300800 */
[-C--:B------:R-:W-:Y:S02]  /*fc20*/  LEA.HI.X.SX32 R79, R248, R5.reuse, 0x1, P5 ;  /* 0x00000005f84f7211 */ /* 0x080fe400028f0eff */
[----:B------:R-:W-:Y:S01]  /*fc30*/  IADD3 R67, P3, PT, R7, R36, RZ ;  /* 0x0000002407437210 */ /* 0x000fe20007f7e0ff */
[----:B------:R-:W4:Y:S01]  /*fc40*/  LDL.LU R248, [R1+0x1c8] ;  /* 0x0001c80001f87983 */ /* 0x000f220000300800 */
[----:B------:R-:W-:-:S02]  /*fc50*/  LEA.HI.X.SX32 R73, R246, R5, 0x1, P4 ;  /* 0x00000005f6497211 */ /* 0x000fc400020f0eff */
[----:B------:R-:W-:Y:S01]  /*fc60*/  LEA.HI.X.SX32 R69, R36, R5, 0x1, P3 ;  /* 0x0000000524457211 */ /* 0x000fe200018f0eff */
[----:B------:R-:W4:Y:S04]  /*fc70*/  LDL.LU R246, [R1+0x1cc] ;  /* 0x0001cc0001f67983 */ /* 0x000f280000300800 */
[----:B------:R-:W4:Y:S01]  /*fc80*/  LDL.LU R36, [R1+0x1d0] ;  /* 0x0001d00001247983 */ /* 0x000f220000300800 */
[----:B--2---:R-:W-:-:S04]  /*fc90*/  IADD3 R63, P6, PT, R7, R242, RZ ;  /* 0x000000f2073f7210 */ /* 0x004fc80007fde0ff */
[----:B------:R-:W-:Y:S02]  /*fca0*/  LEA.HI.X.SX32 R65, R242, R5, 0x1, P6 ;  /* 0x00000005f2417211 */ /* 0x000fe400030f0eff */
[----:B------:R-:W2:Y:S04]  /*fcb0*/  LDL.LU R242, [R1+0x1d4] ;  /* 0x0001d40001f27983 */ /* 0x000ea80000300800 */
        /* <DEDUP_REMOVED lines=10> */
[----:B------:R-:W2:Y:S01]  /*fd60*/  LDL.LU R60, [R1+0x200] ;  /* 0x00020000013c7983 */ /* 0x000ea20000300800 */
[----:B---3--:R-:W-:-:S02]  /*fd70*/  IADD3 R59, P5, PT, R7, R39, RZ ;  /* 0x00000027073b7210 */ /* 0x008fc40007fbe0ff */
[----:B----4-:R-:W-:Y:S02]  /*fd80*/  IADD3 R55, P4, PT, R7, R37, RZ ;  /* 0x0000002507377210 */ /* 0x010fe40007f9e0ff */
[-C--:B------:R-:W-:Y:S02]  /*fd90*/  LEA.HI.X.SX32 R61, R39, R5.reuse, 0x1, P5 ;  /* 0x00000005273d7211 */ /* 0x080fe400028f0eff */
[----:B------:R-:W-:Y:S02]  /*fda0*/  LEA.HI.X.SX32 R57, R37, R5, 0x1, P4 ;  /* 0x0000000525397211 */ /* 0x000fe400020f0eff */
[C---:B------:R-:W-:Y:S02]  /*fdb0*/  IADD3 R51, P3, PT, R7.reuse, R34, RZ ;  /* 0x0000002207337210 */ /* 0x040fe40007f7e0ff */
[----:B------:R-:W-:Y:S02]  /*fdc0*/  IADD3 R47, P6, PT, R7, R243, RZ ;  /* 0x000000f3072f7210 */ /* 0x000fe40007fde0ff */
[----:B------:R-:W-:-:S02]  /*fdd0*/  LEA.HI.X.SX32 R53, R34, R5, 0x1, P3 ;  /* 0x0000000522357211 */ /* 0x000fc400018f0eff */
[----:B------:R-:W-:Y:S01]  /*fde0*/  LEA.HI.X.SX32 R49, R243, R5, 0x1, P6 ;  /* 0x00000005f3317211 */ /* 0x000fe200030f0eff */
[----:B------:R-:W3:Y:S04]  /*fdf0*/  LDL.LU R34, [R1+0x204] ;  /* 0x0002040001227983 */ /* 0x000ee80000300800 */
[----:B------:R-:W4:Y:S01]  /*fe00*/  LDL.LU R56, [R1+0x208] ;  /* 0x0002080001387983 */ /* 0x000f220000300800 */
[C---:B------:R-:W-:Y:S02]  /*fe10*/  IADD3 R43, P5, PT, R7.reuse, R251, RZ ;  /* 0x000000fb072b7210 */ /* 0x040fe40007fbe0ff */
[----:B------:R-:W-:Y:S02]  /*fe20*/  IADD3 R39, P4, PT, R7, R249, RZ ;  /* 0x000000f907277210 */ /* 0x000fe40007f9e0ff */
[----:B------:R-:W-:-:S02]  /*fe30*/  LEA.HI.X.SX32 R45, R251, R5, 0x1, P5 ;  /* 0x00000005fb2d7211 */ /* 0x000fc400028f0eff */
[----:B------:R-:W-:Y:S02]  /*fe40*/  IADD3 R35, P3, PT, R7, R247, RZ ;  /* 0x000000f707237210 */ /* 0x000fe40007f7e0ff */
[----:B------:R-:W-:Y:S02]  /*fe50*/  LEA.HI.X.SX32 R41, R249, R5, 0x1, P4 ;  /* 0x00000005f9297211 */ /* 0x000fe400020f0eff */
[----:B------:R-:W-:Y:S02]  /*fe60*/  IADD3 R31, P6, PT, R7, R245, RZ ;  /* 0x000000f5071f7210 */ /* 0x000fe40007fde0ff */
[-C--:B------:R-:W-:Y:S02]  /*fe70*/  LEA.HI.X.SX32 R37, R247, R5.reuse, 0x1, P3 ;  /* 0x00000005f7257211 */ /* 0x080fe400018f0eff */
[----:B------:R-:W-:Y:S02]  /*fe80*/  IADD3 R251, P5, PT, R7, R252, RZ ;  /* 0x000000fc07fb7210 */ /* 0x000fe40007fbe0ff */
[----:B------:R-:W-:-:S02]  /*fe90*/  LEA.HI.X.SX32 R33, R245, R5, 0x1, P6 ;  /* 0x00000005f5217211 */ /* 0x000fc400030f0eff */
[-C--:B------:R-:W-:Y:S02]  /*fea0*/  LEA.HI.X.SX32 R252, R252, R5.reuse, 0x1, P5 ;  /* 0x00000005fcfc7211 */ /* 0x080fe400028f0eff */
[C---:B------:R-:W-:Y:S02]  /*feb0*/  IADD3 R249, P4, PT, R7.reuse, R250, RZ ;  /* 0x000000fa07f97210 */ /* 0x040fe40007f9e0ff */
[C---:B------:R-:W-:Y:S02]  /*fec0*/  IADD3 R247, P3, PT, R7.reuse, R248, RZ ;  /* 0x000000f807f77210 */ /* 0x040fe40007f7e0ff */
[-C--:B------:R-:W-:Y:S02]  /*fed0*/  LEA.HI.X.SX32 R250, R250, R5.reuse, 0x1, P4 ;  /* 0x00000005fafa7211 */ /* 0x080fe400020f0eff */
[----:B------:R-:W-:Y:S02]  /*fee0*/  IADD3 R245, P6, PT, R7, R246, RZ ;  /* 0x000000f607f57210 */ /* 0x000fe40007fde0ff */
[----:B------:R-:W-:-:S02]  /*fef0*/  LEA.HI.X.SX32 R248, R248, R5, 0x1, P3 ;  /* 0x00000005f8f87211 */ /* 0x000fc400018f0eff */
[C---:B------:R-:W-:Y:S02]  /*ff00*/  IADD3 R243, P5, PT, R7.reuse, R36, RZ ;  /* 0x0000002407f37210 */ /* 0x040fe40007fbe0ff */
[-C--:B------:R-:W-:Y:S02]  /*ff10*/  LEA.HI.X.SX32 R246, R246, R5.reuse, 0x1, P6 ;  /* 0x00000005f6f67211 */ /* 0x080fe400030f0eff */
[-C--:B------:R-:W-:Y:S02]  /*ff20*/  LEA.HI.X.SX32 R244, R36, R5.reuse, 0x1, P5 ;  /* 0x0000000524f47211 */ /* 0x080fe400028f0eff */
[----:B------:R-:W4:Y:S01]  /*ff30*/  LDL.LU R36, [R1+0x20c] ;  /* 0x00020c0001247983 */ /* 0x000f220000300800 */
[C---:B--2---:R-:W-:Y:S02]  /*ff40*/  IADD3 R241, P4, PT, R7.reuse, R242, RZ ;  /* 0x000000f207f17210 */ /* 0x044fe40007f9e0ff */
[----:B------:R-:W-:Y:S02]  /*ff50*/  IADD3 R239, P3, PT, R7, R38, RZ ;  /* 0x0000002607ef7210 */ /* 0x000fe40007f7e0ff */
[----:B------:R-:W-:-:S02]  /*ff60*/  LEA.HI.X.SX32 R242, R242, R5, 0x1, P4 ;  /* 0x00000005f2f27211 */ /* 0x000fc400020f0eff */
[C---:B------:R-:W-:Y:S02]  /*ff70*/  IADD3 R237, P6, PT, R7.reuse, R44, RZ ;  /* 0x0000002c07ed7210 */ /* 0x040fe40007fde0ff */
[-C--:B------:R-:W-:Y:S02]  /*ff80*/  LEA.HI.X.SX32 R240, R38, R5.reuse, 0x1, P3 ;  /* 0x0000000526f07211 */ /* 0x080fe400018f0eff */
[C---:B------:R-:W-:Y:S01]  /*ff90*/  IADD3 R235, P5, PT, R7.reuse, R40, RZ ;  /* 0x0000002807eb7210 */ /* 0x040fe20007fbe0ff */
[----:B------:R-:W2:Y:S01]  /*ffa0*/  LDL.LU R38, [R1+0x210] ;  /* 0x0002100001267983 */ /* 0x000ea20000300800 */
[-C--:B------:R-:W-:Y:S02]  /*ffb0*/  LEA.HI.X.SX32 R238, R44, R5.reuse, 0x1, P6 ;  /* 0x000000052cee7211 */ /* 0x080fe400030f0eff */
[----:B------:R-:W-:Y:S01]  /*ffc0*/  IADD3 R233, P4, PT, R7, R42, RZ ;  /* 0x0000002a07e97210 */ /* 0x000fe20007f9e0ff */
[----:B------:R-:W2:Y:S01]  /*ffd0*/  LDL.LU R44, [R1+0x214] ;  /* 0x00021400012c7983 */ /* 0x000ea20000300800 */
[----:B------:R-:W-:-:S02]  /*ffe0*/  LEA.HI.X.SX32 R236, R40, R5, 0x1, P5 ;  /* 0x0000000528ec7211 */ /* 0x000fc400028f0eff */
[C---:B------:R-:W-:Y:S01]  /*fff0*/  IADD3 R231, P3, PT, R7.reuse, R46, RZ ;  /* 0x0000002e07e77210 */ /* 0x040fe20007f7e0ff */
[----:B------:R-:W2:Y:S01]  /*10000*/  LDL.LU R40, [R1+0x218] ;  /* 0x0002180001287983 */ /* 0x000ea20000300800 */
[-C--:B------:R-:W-:Y:S02]  /*10010*/  LEA.HI.X.SX32 R234, R42, R5.reuse, 0x1, P4 ;  /* 0x000000052aea7211 */ /* 0x080fe400020f0eff */
[----:B------:R-:W-:Y:S01]  /*10020*/  LEA.HI.X.SX32 R232, R46, R5, 0x1, P3 ;  /* 0x000000052ee87211 */ /* 0x000fe200018f0eff */
[----:B------:R-:W2:Y:S01]  /*10030*/  LDL.LU R42, [R1+0x21c] ;  /* 0x00021c00012a7983 */ /* 0x000ea20000300800 */
[----:B------:R-:W-:-:S03]  /*10040*/  IADD3 R229, P6, PT, R7, R48, RZ ;  /* 0x0000003007e57210 */ /* 0x000fc60007fde0ff */
[----:B------:R-:W2:Y:S01]  /*10050*/  LDL.LU R46, [R1+0x220] ;  /* 0x00022000012e7983 */ /* 0x000ea20000300800 */
[C---:B------:R-:W-:Y:S02]  /*10060*/  IADD3 R227, P5, PT, R7.reuse, R52, RZ ;  /* 0x0000003407e37210 */ /* 0x040fe40007fbe0ff */
[C---:B------:R-:W-:Y:S02]  /*10070*/  IADD3 R225, P4, PT, R7.reuse, R50, RZ ;  /* 0x0000003207e17210 */ /* 0x040fe40007f9e0ff */
[-C--:B------:R-:W-:Y:S02]  /*10080*/  LEA.HI.X.SX32 R230, R48, R5.reuse, 0x1, P6 ;  /* 0x0000000530e67211 */ /* 0x080fe400030f0eff */
[----:B------:R-:W2:Y:S01]  /*10090*/  LDL.LU R48, [R1+0x224] ;  /* 0x0002240001307983 */ /* 0x000ea20000300800 */
[-C--:B------:R-:W-:Y:S02]  /*100a0*/  LEA.HI.X.SX32 R228, R52, R5.reuse, 0x1, P5 ;  /* 0x0000000534e47211 */ /* 0x080fe400028f0eff */
[----:B------:R-:W-:Y:S01]  /*100b0*/  LEA.HI.X.SX32 R226, R50, R5, 0x1, P4 ;  /* 0x0000000532e27211 */ /* 0x000fe200020f0eff */
[----:B------:R-:W2:Y:S01]  /*100c0*/  LDL.LU R52, [R1+0x228] ;  /* 0x0002280001347983 */ /* 0x000ea20000300800 */
[----:B------:R-:W-:-:S03]  /*100d0*/  IADD3 R223, P3, PT, R7, R54, RZ ;  /* 0x0000003607df7210 */ /* 0x000fc60007f7e0ff */
[----:B------:R-:W2:Y:S01]  /*100e0*/  LDL.LU R50, [R1+0x22c] ;  /* 0x00022c0001327983 */ /* 0x000ea20000300800 */
[-C--:B------:R-:W-:Y:S02]  /*100f0*/  LEA.HI.X.SX32 R224, R54, R5.reuse, 0x1, P3 ;  /* 0x0000000536e07211 */ /* 0x080fe400018f0eff */
[C---:B------:R-:W-:Y:S01]  /*10100*/  IADD3 R221, P6, PT, R7.reuse, R58, RZ ;  /* 0x0000003a07dd7210 */ /* 0x040fe20007fde0ff */
[----:B------:R-:W2:Y:S03]  /*10110*/  LDL.LU R54, [R1+0x230] ;  /* 0x0002300001367983 */ /* 0x000ea60000300800 */
[----:B------:R-:W-:Y:S02]  /*10120*/  LEA.HI.X.SX32 R222, R58, R5, 0x1, P6 ;  /* 0x000000053ade7211 */ /* 0x000fe400030f0eff */
[----:B------:R-:W2:Y:S01]  /*10130*/  LDL.LU R58, [R1+0x234] ;  /* 0x00023400013a7983 */ /* 0x000ea20000300800 */
[----:B------:R-:W-:-:S04]  /*10140*/  IADD3 R219, P5, PT, R7, R60, RZ ;  /* 0x0000003c07db7210 */ /* 0x000fc80007fbe0ff */
[-C--:B------:R-:W-:Y:S02]  /*10150*/  LEA.HI.X.SX32 R220, R60, R5.reuse, 0x1, P5 ;  /* 0x000000053cdc7211 */ /* 0x080fe400028f0eff */
[----:B------:R-:W2:Y:S01]  /*10160*/  LDL.LU R60, [R1+0x238] ;  /* 0x00023800013c7983 */ /* 0x000ea20000300800 */
[C---:B---3--:R-:W-:Y:S02]  /*10170*/  IADD3 R217, P4, PT, R7.reuse, R34, RZ ;  /* 0x0000002207d97210 */ /* 0x048fe40007f9e0ff */
[----:B----4-:R-:W-:Y:S02]  /*10180*/  IADD3 R215, P3, PT, R7, R56, RZ ;  /* 0x0000003807d77210 */ /* 0x010fe40007f7e0ff */
[-C--:B------:R-:W-:Y:S02]  /*10190*/  LEA.HI.X.SX32 R218, R34, R5.reuse, 0x1, P4 ;  /* 0x0000000522da7211 */ /* 0x080fe400020f0eff */
[----:B------:R-:W3:Y:S01]  /*101a0*/  LDL.LU R34, [R1+0x23c] ;  /* 0x00023c0001227983 */ /* 0x000ee20000300800 */
[----:B------:R-:W-:-:S03]  /*101b0*/  LEA.HI.X.SX32 R216, R56, R5, 0x1, P3 ;  /* 0x0000000538d87211 */ /* 0x000fc600018f0eff */
[----:B------:R-:W4:Y:S01]  /*101c0*/  LDL.LU R56, [R1+0x240] ;  /* 0x0002400001387983 */ /* 0x000f220000300800 */
[----:B------:R-:W-:-:S04]  /*101d0*/  IADD3 R213, P6, PT, R7, R36, RZ ;  /* 0x0000002407d57210 */ /* 0x000fc80007fde0ff */
[-C--:B------:R-:W-:Y:S02]  /*101e0*/  LEA.HI.X.SX32 R214, R36, R5.reuse, 0x1, P6 ;  /* 0x0000000524d67211 */ /* 0x080fe400030f0eff */
[----:B------:R-:W4:Y:S01]  /*101f0*/  LDL.LU R36, [R1+0x244] ;  /* 0x0002440001247983 */ /* 0x000f220000300800 */
[C---:B--2---:R-:W-:Y:S02]  /*10200*/  IADD3 R211, P5, PT, R7.reuse, R38, RZ ;  /* 0x0000002607d37210 */ /* 0x044fe40007fbe0ff */
[C---:B------:R-:W-:Y:S02]  /*10210*/  IADD3 R209, P4, PT, R7.reuse, R44, RZ ;  /* 0x0000002c07d17210 */ /* 0x040fe40007f9e0ff */
[-C--:B------:R-:W-:Y:S02]  /*10220*/  LEA.HI.X.SX32 R212, R38, R5.reuse, 0x1, P5 ;  /* 0x0000000526d47211 */ /* 0x080fe400028f0eff */
[----:B------:R-:W-:Y:S01]  /*10230*/  IADD3 R207, P3, PT, R7, R40, RZ ;  /* 0x0000002807cf7210 */ /* 0x000fe20007f7e0ff */
[----:B------:R-:W2:Y:S01]  /*10240*/  LDL.LU R38, [R1+0x248] ;  /* 0x0002480001267983 */ /* 0x000ea20000300800 */
[----:B------:R-:W-:-:S02]  /*10250*/  LEA.HI.X.SX32 R210, R44, R5, 0x1, P4 ;  /* 0x000000052cd27211 */ /* 0x000fc400020f0eff */
[C---:B------:R-:W-:Y:S01]  /*10260*/  IADD3 R205, P6, PT, R7.reuse, R42, RZ ;  /* 0x0000002a07cd7210 */ /* 0x040fe20007fde0ff */
[----:B------:R-:W2:Y:S01]  /*10270*/  LDL.LU R44, [R1+0x24c] ;  /* 0x00024c00012c7983 */ /* 0x000ea20000300800 */
[-C--:B------:R-:W-:Y:S02]  /*10280*/  LEA.HI.X.SX32 R208, R40, R5.reuse, 0x1, P3 ;  /* 0x0000000528d07211 */ /* 0x080fe400018f0eff */
        /* <DEDUP_REMOVED lines=21> */
[----:B------:R-:W-:-:S03]  /*103e0*/  IADD3 R191, P3, PT, R7, R60, RZ ;  /* 0x0000003c07bf7210 */ /* 0x000fc60007f7e0ff */
[----:B------:R-:W2:Y:S01]  /*103f0*/  LDL.LU R62, [R1+0x270] ;  /* 0x00027000013e7983 */ /* 0x000ea20000300800 */
[-C--:B------:R-:W-:Y:S02]  /*10400*/  LEA.HI.X.SX32 R192, R60, R5.reuse, 0x1, P3 ;  /* 0x000000053cc07211 */ /* 0x080fe400018f0eff */
        /* <DEDUP_REMOVED lines=24> */
[----:B------:R-:W2:Y:S04]  /*10590*/  LDL.LU R56, [R1+0x290] ;  /* 0x0002900001387983 */ /* 0x000ea80000300800 */
[----:B------:R-:W2:Y:S01]  /*105a0*/  LDL.LU R46, [R1+0x294] ;  /* 0x00029400012e7983 */ /* 0x000ea20000300800 */
[C---:B------:R-:W-:Y:S02]  /*105b0*/  IADD3 R169, P4, PT, R7.reuse, R50, RZ ;  /* 0x0000003207a97210 */ /* 0x040fe40007f9e0ff */
[----:B------:R-:W-:Y:S02]  /*105c0*/  LEA.HI.X.SX32 R174, R48, R5, 0x1, P6 ;  /* 0x0000000530ae7211 */ /* 0x000fe400030f0eff */
[----:B------:R-:W2:Y:S01]  /*105d0*/  LDL.LU R48, [R1+0x298] ;  /* 0x0002980001307983 */ /* 0x000ea20000300800 */
[----:B------:R-:W-:-:S02]  /*105e0*/  IADD3 R171, P5, PT, R7, R52, RZ ;  /* 0x0000003407ab7210 */ /* 0x000fc40007fbe0ff */
[-C--:B------:R-:W-:Y:S02]  /*105f0*/  LEA.HI.X.SX32 R170, R50, R5.reuse, 0x1, P4 ;  /* 0x0000000532aa7211 */ /* 0x080fe400020f0eff */
[----:B------:R-:W2:Y:S01]  /*10600*/  LDL.LU R50, [R1+0x29c] ;  /* 0x00029c0001327983 */ /* 0x000ea20000300800 */
[C---:B------:R-:W-:Y:S02]  /*10610*/  IADD3 R167, P3, PT, R7.reuse, R54, RZ ;  /* 0x0000003607a77210 */ /* 0x040fe40007f7e0ff */
[-C--:B------:R-:W-:Y:S02]  /*10620*/  LEA.HI.X.SX32 R172, R52, R5.reuse, 0x1, P5 ;  /* 0x0000000534ac7211 */ /* 0x080fe400028f0eff */
[----:B------:R-:W2:Y:S01]  /*10630*/  LDL.LU R52, [R1+0x2a0] ;  /* 0x0002a00001347983 */ /* 0x000ea20000300800 */
[-C--:B------:R-:W-:Y:S02]  /*10640*/  LEA.HI.X.SX32 R168, R54, R5.reuse, 0x1, P3 ;  /* 0x0000000536a87211 */ /* 0x080fe400018f0eff */
[----:B------:R-:W-:Y:S01]  /*10650*/  IADD3 R165, P6, PT, R7, R58, RZ ;  /* 0x0000003a07a57210 */ /* 0x000fe20007fde0ff */
[----:B------:R-:W2:Y:S03]  /*10660*/  LDL.LU R54, [R1+0x2a4] ;  /* 0x0002a40001367983 */ /* 0x000ea60000300800 */
[----:B------:R-:W-:-:S02]  /*10670*/  LEA.HI.X.SX32 R166, R58, R5, 0x1, P6 ;  /* 0x000000053aa67211 */ /* 0x000fc400030f0eff */
[----:B------:R-:W2:Y:S01]  /*10680*/  LDL.LU R58, [R1+0x2ac] ;  /* 0x0002ac00013a7983 */ /* 0x000ea20000300800 */
[----:B------:R-:W-:-:S04]  /*10690*/  IADD3 R163, P5, PT, R7, R62, RZ ;  /* 0x0000003e07a37210 */ /* 0x000fc80007fbe0ff */
[-C--:B------:R-:W-:Y:S02]  /*106a0*/  LEA.HI.X.SX32 R164, R62, R5.reuse, 0x1, P5 ;  /* 0x000000053ea47211 */ /* 0x080fe400028f0eff */
[----:B------:R-:W2:Y:S01]  /*106b0*/  LDL.LU R62, [R1+0x2b0] ;  /* 0x0002b000013e7983 */ /* 0x000ea20000300800 */
[C---:B---3--:R-:W-:Y:S02]  /*106c0*/  IADD3 R161, P4, PT, R7.reuse, R34, RZ ;  /* 0x0000002207a17210 */ /* 0x048fe40007f9e0ff */
[C---:B----4-:R-:W-:Y:S02]  /*106d0*/  IADD3 R159, P3, PT, R7.reuse, R60, RZ ;  /* 0x0000003c079f7210 */ /* 0x050fe40007f7e0ff */
[-C--:B------:R-:W-:Y:S02]  /*106e0*/  LEA.HI.X.SX32 R162, R34, R5.reuse, 0x1, P4 ;  /* 0x0000000522a27211 */ /* 0x080fe400020f0eff */
[----:B------:R-:W-:Y:S01]  /*106f0*/  LEA.HI.X.SX32 R160, R60, R5, 0x1, P3 ;  /* 0x000000053ca07211 */ /* 0x000fe200018f0eff */
[----:B------:R-:W3:Y:S01]  /*10700*/  LDL.LU R34, [R1+0x2b4] ;  /* 0x0002b40001227983 */ /* 0x000ee20000300800 */
        /* <DEDUP_REMOVED lines=9> */
[C---:B------:R-:W-:Y:S02]  /*107a0*/  IADD3 R149, P6, PT, R7.reuse, R42, RZ ;  /* 0x0000002a07957210 */ /* 0x040fe40007fde0ff */
[-C--:B------:R-:W-:Y:S02]  /*107b0*/  LEA.HI.X.SX32 R152, R40, R5.reuse, 0x1, P3 ;  /* 0x0000000528987211 */ /* 0x080fe400018f0eff */
[----:B------:R-:W2:Y:S01]  /*107c0*/  LDL.LU R40, [R1+0x2c0] ;  /* 0x0002c00001287983 */ /* 0x000ea20000300800 */
[-C--:B------:R-:W-:Y:S02]  /*107d0*/  LEA.HI.X.SX32 R150, R42, R5.reuse, 0x1, P6 ;  /* 0x000000052a967211 */ /* 0x080fe400030f0eff */
[C---:B------:R-:W-:Y:S01]  /*107e0*/  IADD3 R145, P4, PT, R7.reuse, R46, RZ ;  /* 0x0000002e07917210 */ /* 0x040fe20007f9e0ff */
[----:B------:R-:W2:Y:S03]  /*107f0*/  LDL.LU R42, [R1+0x2c4] ;  /* 0x0002c400012a7983 */ /* 0x000ea60000300800 */
[----:B------:R-:W-:Y:S01]  /*10800*/  LEA.HI.X.SX32 R146, R46, R5, 0x1, P4 ;  /* 0x000000052e927211 */ /* 0x000fe200020f0eff */
[----:B------:R-:W2:Y:S01]  /*10810*/  LDL.LU R44, [R1+0x2c8] ;  /* 0x0002c800012c7983 */ /* 0x000ea20000300800 */
[----:B------:R-:W-:-:S03]  /*10820*/  IADD3 R143, P3, PT, R7, R48, RZ ;  /* 0x00000030078f7210 */ /* 0x000fc60007f7e0ff */
[----:B------:R-:W2:Y:S01]  /*10830*/  LDL.LU R46, [R1+0x2cc] ;  /* 0x0002cc00012e7983 */ /* 0x000ea20000300800 */
[C---:B------:R-:W-:Y:S02]  /*10840*/  IADD3 R147, P5, PT, R7.reuse, R56, RZ ;  /* 0x0000003807937210 */ /* 0x040fe40007fbe0ff */
[C---:B------:R-:W-:Y:S02]  /*10850*/  IADD3 R141, P6, PT, R7.reuse, R50, RZ ;  /* 0x00000032078d7210 */ /* 0x040fe40007fde0ff */
[-C--:B------:R-:W-:Y:S02]  /*10860*/  LEA.HI.X.SX32 R144, R48, R5.reuse, 0x1, P3 ;  /* 0x0000000530907211 */ /* 0x080fe400018f0eff */
[-C--:B------:R-:W-:Y:S01]  /*10870*/  LEA.HI.X.SX32 R148, R56, R5.reuse, 0x1, P5 ;  /* 0x0000000538947211 */ /* 0x080fe200028f0eff */
[----:B------:R-:W2:Y:S01]  /*10880*/  LDL.LU R48, [R1+0x2d0] ;  /* 0x0002d00001307983 */ /* 0x000ea20000300800 */
[----:B------:R-:W-:Y:S02]  /*10890*/  IADD3 R139, P5, PT, R7, R52, RZ ;  /* 0x00000034078b7210 */ /* 0x000fe40007fbe0ff */
[----:B------:R-:W-:-:S02]  /*108a0*/  LEA.HI.X.SX32 R142, R50, R5, 0x1, P6 ;  /* 0x00000005328e7211 */ /* 0x000fc400030f0eff */
[----:B------:R-:W2:Y:S01]  /*108b0*/  LDL.LU R50, [R1+0x2d4] ;  /* 0x0002d40001327983 */ /* 0x000ea20000300800 */
[C---:B------:R-:W-:Y:S02]  /*108c0*/  IADD3 R137, P4, PT, R7.reuse, R54, RZ ;  /* 0x0000003607897210 */ /* 0x040fe40007f9e0ff */
[-C--:B------:R-:W-:Y:S02]  /*108d0*/  LEA.HI.X.SX32 R140, R52, R5.reuse, 0x1, P5 ;  /* 0x00000005348c7211 */ /* 0x080fe400028f0eff */
[----:B------:R-:W2:Y:S01]  /*108e0*/  LDL.LU R52, [R1+0x2d8] ;  /* 0x0002d80001347983 */ /* 0x000ea20000300800 */
[-C--:B------:R-:W-:Y:S02]  /*108f0*/  LEA.HI.X.SX32 R138, R54, R5.reuse, 0x1, P4 ;  /* 0x00000005368a7211 */ /* 0x080fe400020f0eff */
[C---:B------:R-:W-:Y:S01]  /*10900*/  IADD3 R135, P3, PT, R7.reuse, R58, RZ ;  /* 0x0000003a07877210 */ /* 0x040fe20007f7e0ff */
[----:B------:R-:W2:Y:S03]  /*10910*/  LDL.LU R54, [R1+0x2dc] ;  /* 0x0002dc0001367983 */ /* 0x000ea60000300800 */
[----:B------:R-:W-:Y:S01]  /*10920*/  LEA.HI.X.SX32 R136, R58, R5, 0x1, P3 ;  /* 0x000000053a887211 */ /* 0x000fe200018f0eff */
[----:B------:R-:W2:Y:S04]  /*10930*/  LDL.LU R56, [R1+0x2e0] ;  /* 0x0002e00001387983 */ /* 0x000ea80000300800 */
[----:B------:R-:W2:Y:S04]  /*10940*/  LDL.LU R58, [R1+0x2e4] ;  /* 0x0002e400013a7983 */ /* 0x000ea80000300800 */
[----:B------:R-:W2:Y:S01]  /*10950*/  LDL.LU R60, [R1+0x2e8] ;  /* 0x0002e800013c7983 */ /* 0x000ea20000300800 */
[----:B------:R-:W-:-:S04]  /*10960*/  IADD3 R133, P6, PT, R7, R62, RZ ;  /* 0x0000003e07857210 */ /* 0x000fc80007fde0ff */
[----:B------:R-:W-:Y:S02]  /*10970*/  LEA.HI.X.SX32 R134, R62, R5, 0x1, P6 ;  /* 0x000000053e867211 */ /* 0x000fe400030f0eff */
[----:B------:R-:W2:Y:S04]  /*10980*/  LDL.LU R62, [R1+0x2ec] ;  /* 0x0002ec00013e7983 */ /* 0x000ea80000300800 */
[----:B------:R-:W2:Y:S04]  /*10990*/  LDL.LU R64, [R1+0x2f0] ;  /* 0x0002f00001407983 */ /* 0x000ea80000300800 */
[----:B------:R-:W2:Y:S04]  /*109a0*/  LDL.LU R66, [R1+0x2f4] ;  /* 0x0002f40001427983 */ /* 0x000ea80000300800 */
[----:B------:R-:W2:Y:S04]  /*109b0*/  LDL.LU R68, [R1+0x2f8] ;  /* 0x0002f80001447983 */ /* 0x000ea80000300800 */
[----:B------:R-:W2:Y:S04]  /*109c0*/  LDL.LU R70, [R1+0x2fc] ;  /* 0x0002fc0001467983 */ /* 0x000ea80000300800 */
[----:B------:R-:W2:Y:S01]  /*109d0*/  LDL.LU R92, [R1+0x300] ;  /* 0x00030000015c7983 */ /* 0x000ea20000300800 */
[----:B---3--:R-:W-:-:S03]  /*109e0*/  IADD3 R131, P5, PT, R7, R34, RZ ;  /* 0x0000002207837210 */ /* 0x008fc60007fbe0ff */
[----:B------:R-:W3:Y:S01]  /*109f0*/  LDL.LU R76, [R1+0x304] ;  /* 0x00030400014c7983 */ /* 0x000ee20000300800 */
[----:B------:R-:W-:-:S03]  /*10a00*/  LEA.HI.X.SX32 R132, R34, R5, 0x1, P5 ;  /* 0x0000000522847211 */ /* 0x000fc600028f0eff */
[----:B------:R-:W3:Y:S04]  /*10a10*/  LDL.LU R74, [R1+0x308] ;  /* 0x00030800014a7983 */ /* 0x000ee80000300800 */
[----:B------:R-:W3:Y:S01]  /*10a20*/  LDL.LU R72, [R1+0x30c] ;  /* 0x00030c0001487983 */ /* 0x000ee20000300800 */
[----:B----4-:R-:W-:-:S04]  /*10a30*/  IADD3 R129, P4, PT, R7, R36, RZ ;  /* 0x0000002407817210 */ /* 0x010fc80007f9e0ff */
[----:B------:R-:W-:Y:S02]  /*10a40*/  LEA.HI.X.SX32 R130, R36, R5, 0x1, P4 ;  /* 0x0000000524827211 */ /* 0x000fe400020f0eff */
[----:B--2---:R-:W-:-:S04]  /*10a50*/  IADD3 R125, P3, PT, R7, R38, RZ ;  /* 0x00000026077d7210 */ /* 0x004fc80007f7e0ff */
[-C--:B------:R-:W-:Y:S02]  /*10a60*/  LEA.HI.X.SX32 R128, R38, R5.reuse, 0x1, P3 ;  /* 0x0000000526807211 */ /* 0x080fe400018f0eff */
[C---:B------:R-:W-:Y:S02]  /*10a70*/  IADD3 R32, P6, PT, R7.reuse, R40, RZ ;  /* 0x0000002807207210 */ /* 0x040fe40007fde0ff */
[C---:B------:R-:W-:Y:S02]  /*10a80*/  IADD3 R34, P5, PT, R7.reuse, R42, RZ ;  /* 0x0000002a07227210 */ /* 0x040fe40007fbe0ff */
[----:B------:R-:W-:Y:S02]  /*10a90*/  LEA.HI.X.SX32 R124, R40, R5, 0x1, P6 ;  /* 0x00000005287c7211 */ /* 0x000fe400030f0eff */
[----:B------:R-:W-:-:S04]  /*10aa0*/  IADD3 R38, P3, PT, R7, R46, RZ ;  /* 0x0000002e07267210 */ /* 0x000fc80007f7e0ff */
[-C--:B-1----:R-:W-:Y:S02]  /*10ab0*/  LEA.HI.X.SX32 R0, R46, R5.reuse, 0x1, P3 ;  /* 0x000000052e007211 */ /* 0x082fe400018f0eff */
[C---:B------:R-:W-:Y:S02]  /*10ac0*/  IADD3 R36, P4, PT, R7.reuse, R44, RZ ;  /* 0x0000002c07247210 */ /* 0x040fe40007f9e0ff */
[C---:B------:R-:W-:Y:S02]  /*10ad0*/  IADD3 R40, P6, PT, R7.reuse, R48, RZ ;  /* 0x0000003007287210 */ /* 0x040fe40007fde0ff */
[-C--:B------:R-:W-:Y:S01]  /*10ae0*/  LEA.HI.X.SX32 R126, R42, R5.reuse, 0x1, P5 ;  /* 0x000000052a7e7211 */ /* 0x080fe200028f0eff */
[----:B------:R1:W-:Y:S01]  /*10af0*/  STL [R1+0xb0], R0 ;  /* 0x0000b00001007387 */ /* 0x0003e20000100800 */
[----:B------:R-:W-:Y:S02]  /*10b00*/  IADD3 R42, P5, PT, R7, R50, RZ ;  /* 0x00000032072a7210 */ /* 0x000fe40007fbe0ff */
[----:B------:R-:W-:-:S02]  /*10b10*/  LEA.HI.X.SX32 R127, R44, R5, 0x1, P4 ;  /* 0x000000052c7f7211 */ /* 0x000fc400020f0eff */
[-C--:B------:R-:W-:Y:S02]  /*10b20*/  LEA.HI.X.SX32 R2, R50, R5.reuse, 0x1, P5 ;  /* 0x0000000532027211 */ /* 0x080fe400028f0eff */
[C---:B------:R-:W-:Y:S02]  /*10b30*/  IADD3 R44, P4, PT, R7.reuse, R52, RZ ;  /* 0x00000034072c7210 */ /* 0x040fe40007f9e0ff */
[----:B-1----:R-:W-:Y:S02]  /*10b40*/  LEA.HI.X.SX32 R0, R48, R5, 0x1, P6 ;  /* 0x0000000530007211 */ /* 0x002fe400030f0eff */
[----:B------:R-:W-:-:S03]  /*10b50*/  IADD3 R46, P3, PT, R7, R54, RZ ;  /* 0x00000036072e7210 */ /* 0x000fc60007f7e0ff */
[----:B------:R1:W-:Y:S01]  /*10b60*/  STL [R1+0xb4], R0 ;  /* 0x0000b40001007387 */ /* 0x0003e20000100800 */
[----:B------:R-:W-:-:S03]  /*10b70*/  IADD3 R48, P6, PT, R7, R56, RZ ;  /* 0x0000003807307210 */ /* 0x000fc60007fde0ff */
[----:B------:R2:W-:Y:S01]  /*10b80*/  STL [R1+0xb8], R2 ;  /* 0x0000b80201007387 */ /* 0x0005e20000100800 */
[----:B------:R-:W-:Y:S02]  /*10b90*/  IADD3 R50, P5, PT, R7, R58, RZ ;  /* 0x0000003a07327210 */ /* 0x000fe40007fbe0ff */
[-C--:B-1----:R-:W-:Y:S02]  /*10ba0*/  LEA.HI.X.SX32 R0, R52, R5.reuse, 0x1, P4 ;  /* 0x0000000534007211 */ /* 0x082fe400020f0eff */
[----:B--2---:R-:W-:-:S03]  /*10bb0*/  LEA.HI.X.SX32 R2, R54, R5, 0x1, P3 ;  /* 0x0000000536027211 */ /* 0x004fc600018f0eff */
[----:B------:R1:W-:Y:S01]  /*10bc0*/  STL [R1+0xbc], R0 ;  /* 0x0000bc0001007387 */ /* 0x0003e20000100800 */
[----:B------:R-:W-:-:S03]  /*10bd0*/  IADD3 R52, P4, PT, R7, R60, RZ ;  /* 0x0000003c07347210 */ /* 0x000fc60007f9e0ff */
[----:B------:R2:W-:Y:S01]  /*10be0*/  STL [R1+0xc0], R2 ;  /* 0x0000c00201007387 */ /* 0x0005e20000100800 */
[-C--:B-1----:R-:W-:Y:S02]  /*10bf0*/  LEA.HI.X.SX32 R0, R56, R5.reuse, 0x1, P6 ;  /* 0x0000000538007211 */ /* 0x082fe400030f0eff */
[----:B--2---:R-:W-:-:S03]  /*10c00*/  LEA.HI.X.SX32 R2, R58, R5, 0x1, P5 ;  /* 0x000000053a027211 */ /* 0x004fc600028f0eff */
[----:B------:R1:W-:Y:S04]  /*10c10*/  STL [R1+0xc4], R0 ;  /* 0x0000c40001007387 */ /* 0x0003e80000100800 */
[----:B------:R2:W-:Y:S04]  /*10c20*/  STL [R1+0xc8], R2 ;  /* 0x0000c80201007387 */ /* 0x0005e80000100800 */
[----:B------:R-:W4:Y:S01]  /*10c30*/  LDL.LU R112, [R1+0x310] ;  /* 0x0003100001707983 */ /* 0x000f220000300800 */
[----:B-1----:R-:W-:-:S03]  /*10c40*/  LEA.HI.X.SX32 R0, R60, R5, 0x1, P4 ;  /* 0x000000053c007211 */ /* 0x002fc600020f0eff */
[----:B------:R-:W4:Y:S04]  /*10c50*/  LDL.LU R108, [R1+0x314] ;  /* 0x00031400016c7983 */ /* 0x000f280000300800 */
[----:B------:R1:W-:Y:S04]  /*10c60*/  STL [R1+0xcc], R0 ;  /* 0x0000cc0001007387 */ /* 0x0003e80000100800 */
[----:B------:R-:W4:Y:S01]  /*10c70*/  LDL.LU R80, [R1+0x318] ;  /* 0x0003180001507983 */ /* 0x000f220000300800 */
[C---:B------:R-:W-:Y:S02]  /*10c80*/  IADD3 R54, P3, PT, R7.reuse, R62, RZ ;  /* 0x0000003e07367210 */ /* 0x040fe40007f7e0ff */
[----:B------:R-:W-:-:S02]  /*10c90*/  IADD3 R56, P6, PT, R7, R64, RZ ;  /* 0x0000004007387210 */ /* 0x000fc40007fde0ff */
[-C--:B--2---:R-:W-:Y:S02]  /*10ca0*/  LEA.HI.X.SX32 R2, R62, R5.reuse, 0x1, P3 ;  /* 0x000000053e027211 */ /* 0x084fe400018f0eff */
[C---:B------:R-:W-:Y:S02]  /*10cb0*/  IADD3 R58, P5, PT, R7.reuse, R66, RZ ;  /* 0x00000042073a7210 */ /* 0x040fe40007fbe0ff */
[-C--:B-1----:R-:W-:Y:S01]  /*10cc0*/  LEA.HI.X.SX32 R0, R64, R5.reuse, 0x1, P6 ;  /* 0x0000000540007211 */ /* 0x082fe200030f0eff */
[----:B------:R1:W-:Y:S01]  /*10cd0*/  STL [R1+0xd0], R2 ;  /* 0x0000d00201007387 */ /* 0x0003e20000100800 */
[C---:B------:R-:W-:Y:S02]  /*10ce0*/  IADD3 R60, P4, PT, R7.reuse, R68, RZ ;  /* 0x00000044073c7210 */ /* 0x040fe40007f9e0ff */
[----:B------:R-:W-:Y:S01]  /*10cf0*/  IADD3 R62, P3, PT, R7, R70, RZ ;  /* 0x00000046073e7210 */ /* 0x000fe20007f7e0ff */
[----:B------:R2:W-:Y:S01]  /*10d00*/  STL [R1+0xd4], R0 ;  /* 0x0000d40001007387 */ /* 0x0005e20000100800 */
[----:B-1----:R-:W-:-:S02]  /*10d10*/  LEA.HI.X.SX32 R2, R66, R5, 0x1, P5 ;  /* 0x0000000542027211 */ /* 0x002fc400028f0eff */
[----:B--2---:R-:W-:-:S03]  /*10d20*/  LEA.HI.X.SX32 R0, R68, R5, 0x1, P4 ;  /* 0x0000000544007211 */ /* 0x004fc600020f0eff */
[----:B------:R1:W-:Y:S01]  /*10d30*/  STL [R1+0xd8], R2 ;  /* 0x0000d80201007387 */ /* 0x0003e20000100800 */
[----:B------:R-:W-:-:S03]  /*10d40*/  IADD3 R64, P6, PT, R7, R92, RZ ;  /* 0x0000005c07407210 */ /* 0x000fc60007fde0ff */
[----:B------:R-:W2:Y:S01]  /*10d50*/  LDL.LU R86, [R1+0x31c] ;  /* 0x00031c0001567983 */ /* 0x000ea20000300800 */
[----:B---3--:R-:W-:-:S03]  /*10d60*/  IADD3 R66, P5, PT, R7, R76, RZ ;  /* 0x0000004c07427210 */ /* 0x008fc60007fbe0ff */
[----:B------:R-:W3:Y:S01]  /*10d70*/  LDL.LU R88, [R1+0x320] ;  /* 0x0003200001587983 */ /* 0x000ee20000300800 */
[----:B-1----:R-:W-:-:S03]  /*10d80*/  LEA.HI.X.SX32 R2, R70, R5, 0x1, P3 ;  /* 0x0000000546027211 */ /* 0x002fc600018f0eff */
[----:B------:R1:W-:Y:S01]  /*10d90*/  STL [R1+0xdc], R0 ;  /* 0x0000dc0001007387 */ /* 0x0003e20000100800 */
[----:B------:R-:W-:-:S03]  /*10da0*/  IADD3 R68, P4, PT, R7, R74, RZ ;  /* 0x0000004a07447210 */ /* 0x000fc60007f9e0ff */
[----:B------:R-:W3:Y:S01]  /*10db0*/  LDL.LU R84, [R1+0x324] ;  /* 0x0003240001547983 */ /* 0x000ee20000300800 */
[----:B------:R-:W-:Y:S02]  /*10dc0*/  IADD3 R70, P3, PT, R7, R72, RZ ;  /* 0x0000004807467210 */ /* 0x000fe40007f7e0ff */
[-C--:B------:R-:W-:Y:S01]  /*10dd0*/  LEA.HI.X.SX32 R3, R76, R5.reuse, 0x1, P5 ;  /* 0x000000054c037211 */ /* 0x080fe200028f0eff */
[----:B------:R1:W-:Y:S02]  /*10de0*/  STL [R1+0xe0], R2 ;  /* 0x0000e00201007387 */ /* 0x0003e40000100800 */
[-C--:B-1----:R-:W-:Y:S02]  /*10df0*/  LEA.HI.X.SX32 R0, R92, R5.reuse, 0x1, P6 ;  /* 0x000000055c007211 */ /* 0x082fe400030f0eff */
[----:B------:R-:W3:Y:S04]  /*10e00*/  LDL.LU R94, [R1+0x328] ;  /* 0x00032800015e7983 */ /* 0x000ee80000300800 */
[----:B------:R-:W3:Y:S01]  /*10e10*/  LDL.LU R90, [R1+0x32c] ;  /* 0x00032c00015a7983 */ /* 0x000ee20000300800 */
[----:B------:R-:W-:-:S03]  /*10e20*/  LEA.HI.X.SX32 R2, R74, R5, 0x1, P4 ;  /* 0x000000054a027211 */ /* 0x000fc600020f0eff */
[----:B------:R1:W-:Y:S04]  /*10e30*/  STL [R1+0xe4], R0 ;  /* 0x0000e40001007387 */ /* 0x0003e80000100800 */
[----:B------:R-:W3:Y:S04]  /*10e40*/  LDL.LU R92, [R1+0x330] ;  /* 0x00033000015c7983 */ /* 0x000ee80000300800 */
[----:B------:R4:W-:Y:S01]  /*10e50*/  STL [R1+0xe8], R3 ;  /* 0x0000e80301007387 */ /* 0x0009e20000100800 */
[----:B-1----:R-:W-:-:S03]  /*10e60*/  LEA.HI.X.SX32 R0, R72, R5, 0x1, P3 ;  /* 0x0000000548007211 */ /* 0x002fc600018f0eff */
[----:B------:R-:W3:Y:S04]  /*10e70*/  LDL.LU R98, [R1+0x334] ;  /* 0x0003340001627983 */ /* 0x000ee80000300800 */
[----:B------:R1:W-:Y:S04]  /*10e80*/  STL [R1+0xec], R2 ;  /* 0x0000ec0201007387 */ /* 0x0003e80000100800 */
[----:B------:R-:W3:Y:S04]  /*10e90*/  LDL.LU R100, [R1+0x338] ;  /* 0x0003380001647983 */ /* 0x000ee80000300800 */
[----:B------:R1:W-:Y:S04]  /*10ea0*/  STL [R1+0xf0], R0 ;  /* 0x0000f00001007387 */ /* 0x0003e80000100800 */
[----:B------:R-:W3:Y:S04]  /*10eb0*/  LDL.LU R96, [R1+0x33c] ;  /* 0x00033c0001607983 */ /* 0x000ee80000300800 */
[----:B------:R-:W3:Y:S04]  /*10ec0*/  LDL.LU R106, [R1+0x340] ;  /* 0x00034000016a7983 */ /* 0x000ee80000300800 */
[----:B------:R-:W3:Y:S04]  /*10ed0*/  LDL.LU R102, [R1+0x344] ;  /* 0x0003440001667983 */ /* 0x000ee80000300800 */
[----:B------:R-:W3:Y:S01]  /*10ee0*/  LDL.LU R104, [R1+0x348] ;  /* 0x0003480001687983 */ /* 0x000ee20000300800 */
[----:B----4-:R-:W-:-:S02]  /*10ef0*/  IADD3 R72, P3, PT, R7, R112, RZ ;  /* 0x0000007007487210 */ /* 0x010fc40007f7e0ff */
[C---:B------:R-:W-:Y:S02]  /*10f00*/  IADD3 R74, P4, PT, R7.reuse, R108, RZ ;  /* 0x0000006c074a7210 */ /* 0x040fe40007f9e0ff */
[-C--:B------:R-:W-:Y:S02]  /*10f10*/  LEA.HI.X.SX32 R3, R112, R5.reuse, 0x1, P3 ;  /* 0x0000000570037211 */ /* 0x080fe400018f0eff */
[-C--:B-1----:R-:W-:Y:S02]  /*10f20*/  LEA.HI.X.SX32 R2, R108, R5.reuse, 0x1, P4 ;  /* 0x000000056c027211 */ /* 0x082fe400020f0eff */
[C---:B------:R-:W-:Y:S01]  /*10f30*/  IADD3 R76, P5, PT, R7.reuse, R80, RZ ;  /* 0x00000050074c7210 */ /* 0x040fe20007fbe0ff */
[----:B------:R1:W-:Y:S03]  /*10f40*/  STL [R1+0xf4], R3 ;  /* 0x0000f40301007387 */ /* 0x0003e60000100800 */
[----:B------:R-:W-:Y:S01]  /*10f50*/  LEA.HI.X.SX32 R0, R80, R5, 0x1, P5 ;  /* 0x0000000550007211 */ /* 0x000fe200028f0eff */
[----:B------:R-:W4:Y:S04]  /*10f60*/  LDL.LU R110, [R1+0x34c] ;  /* 0x00034c00016e7983 */ /* 0x000f280000300800 */
[----:B------:R1:W-:Y:S04]  /*10f70*/  STL [R1+0xf8], R2 ;  /* 0x0000f80201007387 */ /* 0x0003e80000100800 */
[----:B------:R-:W4:Y:S04]  /*10f80*/  LDL.LU R112, [R1+0x350] ;  /* 0x0003500001707983 */ /* 0x000f280000300800 */
[----:B------:R1:W-:Y:S04]  /*10f90*/  STL [R1+0xfc], R0 ;  /* 0x0000fc0001007387 */ /* 0x0003e80000100800 */
[----:B------:R-:W4:Y:S04]  /*10fa0*/  LDL.LU R108, [R1+0x354] ;  /* 0x00035400016c7983 */ /* 0x000f280000300800 */
[----:B------:R-:W4:Y:S04]  /*10fb0*/  LDL.LU R4, [R1+0x358] ;  /* 0x0003580001047983 */ /* 0x000f280000300800 */
[----:B------:R-:W4:Y:S04]  /*10fc0*/  LDL.LU R118, [R1+0x35c] ;  /* 0x00035c0001767983 */ /* 0x000f280000300800 */
[----:B------:R-:W4:Y:S04]  /*10fd0*/  LDL.LU R116, [R1+0x360] ;  /* 0x0003600001747983 */ /* 0x000f280000300800 */
[----:B------:R-:W4:Y:S01]  /*10fe0*/  LDL.LU R123, [R1+0x364] ;  /* 0x00036400017b7983 */ /* 0x000f220000300800 */
[----:B--2---:R-:W-:-:S02]  /*10ff0*/  IADD3 R78, P3, PT, R7, R86, RZ ;  /* 0x00000056074e7210 */ /* 0x004fc40007f7e0ff */
[C---:B---3--:R-:W-:Y:S02]  /*11000*/  IADD3 R80, P4, PT, R7.reuse, R88, RZ ;  /* 0x0000005807507210 */ /* 0x048fe40007f9e0ff */
[C---:B------:R-:W-:Y:S02]  /*11010*/  IADD3 R82, P5, PT, R7.reuse, R84, RZ ;  /* 0x0000005407527210 */ /* 0x040fe40007fbe0ff */
[-C--:B-1----:R-:W-:Y:S02]  /*11020*/  LEA.HI.X.SX32 R3, R86, R5.reuse, 0x1, P3 ;  /* 0x0000000556037211 */ /* 0x082fe400018f0eff */
[-C--:B------:R-:W-:Y:S02]  /*11030*/  LEA.HI.X.SX32 R2, R88, R5.reuse, 0x1, P4 ;  /* 0x0000000558027211 */ /* 0x080fe400020f0eff */
[----:B------:R-:W-:Y:S02]  /*11040*/  LEA.HI.X.SX32 R0, R84, R5, 0x1, P5 ;  /* 0x0000000554007211 */ /* 0x000fe400028f0eff */
[C---:B------:R-:W-:Y:S01]  /*11050*/  IADD3 R84, P3, PT, R7.reuse, R94, RZ ;  /* 0x0000005e07547210 */ /* 0x040fe20007f7e0ff */
[----:B------:R1:W-:Y:S01]  /*11060*/  STL [R1+0x100], R3 ;  /* 0x0001000301007387 */ /* 0x0003e20000100800 */
[----:B------:R-:W-:-:S03]  /*11070*/  IADD3 R86, P4, PT, R7, R90, RZ ;  /* 0x0000005a07567210 */ /* 0x000fc60007f9e0ff */
[----:B------:R2:W-:Y:S01]  /*11080*/  STL [R1+0x104], R2 ;  /* 0x0001040201007387 */ /* 0x0005e20000100800 */
[----:B------:R-:W-:-:S03]  /*11090*/  IADD3 R88, P5, PT, R7, R92, RZ ;  /* 0x0000005c07587210 */ /* 0x000fc60007fbe0ff */
[----:B------:R3:W-:Y:S01]  /*110a0*/  STL [R1+0x108], R0 ;  /* 0x0001080001007387 */ /* 0x0007e20000100800 */
[-C--:B-1----:R-:W-:Y:S02]  /*110b0*/  LEA.HI.X.SX32 R3, R94, R5.reuse, 0x1, P3 ;  /* 0x000000055e037211 */ /* 0x082fe400018f0eff */
[-C--:B--2---:R-:W-:Y:S02]  /*110c0*/  LEA.HI.X.SX32 R2, R90, R5.reuse, 0x1, P4 ;  /* 0x000000055a027211 */ /* 0x084fe400020f0eff */
[C---:B------:R-:W-:Y:S02]  /*110d0*/  IADD3 R90, P3, PT, R7.reuse, R98, RZ ;  /* 0x00000062075a7210 */ /* 0x040fe40007f7e0ff */
[----:B---3--:R-:W-:Y:S01]  /*110e0*/  LEA.HI.X.SX32 R0, R92, R5, 0x1, P5 ;  /* 0x000000055c007211 */ /* 0x008fe200028f0eff */
[----:B------:R1:W-:Y:S01]  /*110f0*/  STL [R1+0x10c], R3 ;  /* 0x00010c0301007387 */ /* 0x0003e20000100800 */
[----:B------:R-:W-:-:S03]  /*11100*/  IADD3 R92, P4, PT, R7, R100, RZ ;  /* 0x00000064075c7210 */ /* 0x000fc60007f9e0ff */
[----:B------:R2:W-:Y:S04]  /*11110*/  STL [R1+0x110], R2 ;  /* 0x0001100201007387 */ /* 0x0005e80000100800 */
[----:B------:R3:W-:Y:S01]  /*11120*/  STL [R1+0x114], R0 ;  /* 0x0001140001007387 */ /* 0x0007e20000100800 */
[-C--:B-1----:R-:W-:Y:S02]  /*11130*/  LEA.HI.X.SX32 R3, R98, R5.reuse, 0x1, P3 ;  /* 0x0000000562037211 */ /* 0x082fe400018f0eff */
[----:B------:R-:W-:Y:S02]  /*11140*/  IADD3 R94, P5, PT, R7, R96, RZ ;  /* 0x00000060075e7210 */ /* 0x000fe40007fbe0ff */
[-C--:B--2---:R-:W-:Y:S01]  /*11150*/  LEA.HI.X.SX32 R2, R100, R5.reuse, 0x1, P4 ;  /* 0x0000000564027211 */ /* 0x084fe200020f0eff */
[----:B------:R1:W-:Y:S01]  /*11160*/  STL [R1+0x118], R3 ;  /* 0x0001180301007387 */ /* 0x0003e20000100800 */
[----:B---3--:R-:W-:-:S02]  /*11170*/  LEA.HI.X.SX32 R0, R96, R5, 0x1, P5 ;  /* 0x0000000560007211 */ /* 0x008fc400028f0eff */
[C---:B------:R-:W-:Y:S02]  /*11180*/  IADD3 R96, P3, PT, R7.reuse, R106, RZ ;  /* 0x0000006a07607210 */ /* 0x040fe40007f7e0ff */
[C---:B------:R-:W-:Y:S01]  /*11190*/  IADD3 R98, P4, PT, R7.reuse, R102, RZ ;  /* 0x0000006607627210 */ /* 0x040fe20007f9e0ff */
[----:B------:R2:W-:Y:S01]  /*111a0*/  STL [R1+0x11c], R2 ;  /* 0x00011c0201007387 */ /* 0x0005e20000100800 */
[----:B------:R-:W-:Y:S02]  /*111b0*/  IADD3 R100, P5, PT, R7, R104, RZ ;  /* 0x0000006807647210 */ /* 0x000fe40007fbe0ff */
[-C--:B-1----:R-:W-:Y:S01]  /*111c0*/  LEA.HI.X.SX32 R3, R106, R5.reuse, 0x1, P3 ;  /* 0x000000056a037211 */ /* 0x082fe200018f0eff */
[----:B------:R1:W-:Y:S01]  /*111d0*/  STL [R1+0x120], R0 ;  /* 0x0001200001007387 */ /* 0x0003e20000100800 */
[-C--:B--2---:R-:W-:Y:S02]  /*111e0*/  LEA.HI.X.SX32 R2, R104, R5.reuse, 0x1, P5 ;  /* 0x0000000568027211 */ /* 0x084fe400028f0eff */
[----:B-1----:R-:W-:Y:S01]  /*111f0*/  LEA.HI.X.SX32 R0, R102, R5, 0x1, P4 ;  /* 0x0000000566007211 */ /* 0x002fe200020f0eff */
[----:B------:R-:W-:Y:S04]  /*11200*/  STL [R1+0x124], R3 ;  /* 0x0001240301007387 */ /* 0x000fe80000100800 */
[----:B------:R1:W-:Y:S01]  /*11210*/  STL [R1+0x128], R0 ;  /* 0x0001280001007387 */ /* 0x0003e20000100800 */
[----:B------:R-:W-:-:S02]  /*11220*/  SHF.L.U64.HI R113, R101, 0x2, R113 ;  /* 0x0000000265717819 */ /* 0x000fc40000010271 */
[C---:B------:R-:W-:Y:S01]  /*11230*/  SHF.L.U64.HI R73, R71.reuse, 0x2, R73 ;  /* 0x0000000247497819 */ /* 0x040fe20000010249 */
[----:B------:R-:W-:Y:S01]  /*11240*/  IMAD.SHL.U32 R71, R71, 0x4, RZ ;  /* 0x0000000447477824 */ /* 0x000fe200078e00ff */
        /* <DEDUP_REMOVED lines=18> */
[----:B------:R-:W-:-:S02]  /*11370*/  SHF.L.U64.HI R33, R31, 0x2, R33 ;  /* 0x000000021f217819 */ /* 0x000fc40000010221 */
[----:B----4-:R-:W-:-:S04]  /*11380*/  IADD3 R102, P3, PT, R7, R110, RZ ;  /* 0x0000006e07667210 */ /* 0x010fc80007f7e0ff */
[----:B-1----:R-:W-:Y:S02]  /*11390*/  LEA.HI.X.SX32 R0, R110, R5, 0x1, P3 ;  /* 0x000000056e007211 */ /* 0x002fe400018f0eff */
[----:B------:R-:W-:-:S04]  /*113a0*/  IADD3 R104, P4, PT, R7, R112, RZ ;  /* 0x0000007007687210 */ /* 0x000fc80007f9e0ff */
[----:B------:R-:W-:Y:S02]  /*113b0*/  LEA.HI.X.SX32 R122, R112, R5, 0x1, P4 ;  /* 0x00000005707a7211 */ /* 0x000fe400020f0eff */
[----:B------:R-:W-:-:S04]  /*113c0*/  IADD3 R106, P5, PT, R7, R108, RZ ;  /* 0x0000006c076a7210 */ /* 0x000fc80007fbe0ff */
[----:B------:R-:W-:Y:S02]  /*113d0*/  LEA.HI.X.SX32 R3, R108, R5, 0x1, P5 ;  /* 0x000000056c037211 */ /* 0x000fe400028f0eff */
[C---:B------:R-:W-:Y:S02]  /*113e0*/  IADD3 R108, P3, PT, R7.reuse, R4, RZ ;  /* 0x00000004076c7210 */ /* 0x040fe40007f7e0ff */
[C---:B------:R-:W-:Y:S02]  /*113f0*/  IADD3 R110, P4, PT, R7.reuse, R118, RZ ;  /* 0x00000076076e7210 */ /* 0x040fe40007f9e0ff */
[C---:B------:R-:W-:Y:S02]  /*11400*/  IADD3 R112, P5, PT, R7.reuse, R116, RZ ;  /* 0x0000007407707210 */ /* 0x040fe40007fbe0ff */
[----:B------:R-:W-:Y:S02]  /*11410*/  IADD3 R114, P6, PT, R7, R123, RZ ;  /* 0x0000007b07727210 */ /* 0x000fe40007fde0ff */
[----:B------:R-:W-:-:S02]  /*11420*/  SHF.L.U64.HI R7, R8, 0x2, R119 ;  /* 0x0000000208077819 */ /* 0x000fc40000010277 */
[C---:B------:R-:W-:Y:S01]  /*11430*/  SHF.L.U64.HI R119, R111.reuse, 0x2, R117 ;  /* 0x000000026f777819 */ /* 0x040fe20000010275 */
[----:B------:R-:W-:Y:S01]  /*11440*/  IMAD.SHL.U32 R117, R111, 0x4, RZ ;  /* 0x000000046f757824 */ /* 0x000fe200078e00ff */
[C---:B------:R-:W-:Y:S01]  /*11450*/  SHF.L.U64.HI R111, R105.reuse, 0x2, R115 ;  /* 0x00000002696f7819 */ /* 0x040fe20000010273 */
[----:B------:R-:W-:Y:S02]  /*11460*/  IMAD.SHL.U32 R105, R105, 0x4, RZ ;  /* 0x0000000469697824 */ /* 0x000fe400078e00ff */
[----:B------:R-:W-:Y:S04]  /*11470*/  STL [R1+0xac], R119 ;  /* 0x0000ac7701007387 */ /* 0x000fe80000100800 */
[----:B------:R-:W-:Y:S04]  /*11480*/  STL [R1+0xa8], R117 ;  /* 0x0000a87501007387 */ /* 0x000fe80000100800 */
[----:B------:R1:W-:Y:S04]  /*11490*/  STL [R1+0xa4], R111 ;  /* 0x0000a46f01007387 */ /* 0x0003e80000100800 */
[----:B------:R2:W-:Y:S01]  /*114a0*/  STL [R1+0xa0], R105 ;  /* 0x0000a06901007387 */ /* 0x0005e20000100800 */
[----:B-1----:R-:W-:-:S02]  /*114b0*/  IMAD.SHL.U32 R111, R101, 0x4, RZ ;  /* 0x00000004656f7824 */ /* 0x002fc400078e00ff */
[C---:B------:R-:W-:Y:S01]  /*114c0*/  IMAD.SHL.U32 R101, R97.reuse, 0x4, RZ ;  /* 0x0000000461657824 */ /* 0x040fe200078e00ff */
[----:B--2---:R-:W-:Y:S01]  /*114d0*/  SHF.L.U64.HI R105, R97, 0x2, R109 ;  /* 0x0000000261697819 */ /* 0x004fe2000001026d */
[----:B------:R-:W-:Y:S01]  /*114e0*/  STL [R1+0x9c], R113 ;  /* 0x00009c7101007387 */ /* 0x000fe20000100800 */
[C---:B------:R-:W-:Y:S01]  /*114f0*/  SHF.L.U64.HI R97, R93.reuse, 0x2, R107 ;  /* 0x000000025d617819 */ /* 0x040fe2000001026b */
[----:B------:R-:W-:Y:S02]  /*11500*/  IMAD.SHL.U32 R93, R93, 0x4, RZ ;  /* 0x000000045d5d7824 */ /* 0x000fe400078e00ff */
[----:B------:R-:W-:Y:S04]  /*11510*/  STL [R1+0x98], R111 ;  /* 0x0000986f01007387 */ /* 0x000fe80000100800 */
[----:B------:R-:W-:Y:S04]  /*11520*/  STL [R1+0x94], R105 ;  /* 0x0000946901007387 */ /* 0x000fe80000100800 */
[----:B------:R1:W-:Y:S04]  /*11530*/  STL [R1+0x90], R101 ;  /* 0x0000906501007387 */ /* 0x0003e80000100800 */
[----:B------:R2:W-:Y:S04]  /*11540*/  STL [R1+0x8c], R97 ;  /* 0x00008c6101007387 */ /* 0x0005e80000100800 */
[----:B------:R3:W-:Y:S01]  /*11550*/  STL [R1+0x88], R93 ;  /* 0x0000885d01007387 */ /* 0x0007e20000100800 */
[C---:B-1----:R-:W-:Y:S01]  /*11560*/  SHF.L.U64.HI R101, R89.reuse, 0x2, R103 ;  /* 0x0000000259657819 */ /* 0x042fe20000010267 */
[----:B--2---:R-:W-:-:S02]  /*11570*/  IMAD.SHL.U32 R97, R89, 0x4, RZ ;  /* 0x0000000459617824 */ /* 0x004fc400078e00ff */
[C---:B------:R-:W-:Y:S01]  /*11580*/  IMAD.SHL.U32 R89, R87.reuse, 0x4, RZ ;  /* 0x0000000457597824 */ /* 0x040fe200078e00ff */
[----:B---3--:R-:W-:Y:S01]  /*11590*/  SHF.L.U64.HI R93, R87, 0x2, R99 ;  /* 0x00000002575d7819 */ /* 0x008fe20000010263 */
        /* <DEDUP_REMOVED lines=37> */
[----:B------:R1:W-:Y:S04]  /*117f0*/  STL [R1+0x10], R39 ;  /* 0x0000102701007387 */ /* 0x0003e80000100800 */
[----:B------:R2:W-:Y:S04]  /*11800*/  STL [R1+0xc], R37 ;  /* 0x00000c2501007387 */ /* 0x0005e80000100800 */
[----:B------:R-:W-:Y:S04]  /*11810*/  STL [R1+0x8], R35 ;  /* 0x0000082301007387 */ /* 0x000fe80000100800 */
[----:B------:R-:W2:Y:S04]  /*11820*/  LDL.LU R107, [R1+0xb0] ;  /* 0x0000b000016b7983 */ /* 0x000ea80000300800 */
[----:B------:R-:W-:Y:S04]  /*11830*/  STL [R1+0x4], R33 ;  /* 0x0000042101007387 */ /* 0x000fe80000100800 */
[----:B------:R-:W1:Y:S01]  /*11840*/  LDL R111, [R1+0xb4] ;  /* 0x0000b400016f7983 */ /* 0x000e620000100800 */
[----:B------:R-:W-:Y:S01]  /*11850*/  IMAD.SHL.U32 R31, R31, 0x4, RZ ;  /* 0x000000041f1f7824 */ /* 0x000fe200078e00ff */
[----:B------:R-:W-:-:S02]  /*11860*/  LEA.HI.X.SX32 R4, R4, R5, 0x1, P3 ;  /* 0x0000000504047211 */ /* 0x000fc400018f0eff */
[-C--:B------:R-:W-:Y:S02]  /*11870*/  LEA.HI.X.SX32 R118, R118, R5.reuse, 0x1, P4 ;  /* 0x0000000576767211 */ /* 0x080fe400020f0eff */
[----:B------:R3:W-:Y:S01]  /*11880*/  STL [R1], R31 ;  /* 0x0000001f01007387 */ /* 0x0007e20000100800 */
[-C--:B------:R-:W-:Y:S02]  /*11890*/  LEA.HI.X.SX32 R116, R116, R5.reuse, 0x1, P5 ;  /* 0x0000000574747211 */ /* 0x080fe400028f0eff */
[----:B------:R-:W-:Y:S01]  /*118a0*/  LEA.HI.X.SX32 R120, R123, R5, 0x1, P6 ;  /* 0x000000057b787211 */ /* 0x000fe200030f0eff */
[----:B------:R-:W4:Y:S01]  /*118b0*/  LDL.LU R117, [R1+0xb8] ;  /* 0x0000b80001757983 */ /* 0x000f220000300800 */
[----:B------:R-:W-:Y:S01]  /*118c0*/  SHF.L.U64.HI R5, R6, 0x2, R121 ;  /* 0x0000000206057819 */ /* 0x000fe20000010279 */
[----:B------:R-:W1:Y:S02]  /*118d0*/  LDC R123, c[0x0][0x3a0] ;  /* 0x0000e800ff7b7b82 */ /* 0x000e640000000800 */
[----:B------:R-:W2:Y:S04]  /*118e0*/  LDL.LU R97, [R1+0xbc] ;  /* 0x0000bc0001617983 */ /* 0x000ea80000300800 */
[----:B------:R-:W2:Y:S04]  /*118f0*/  LDL.LU R119, [R1+0xc0] ;  /* 0x0000c00001777983 */ /* 0x000ea80000300800 */
[----:B------:R-:W3:Y:S04]  /*11900*/  LDL.LU R121, [R1+0xc4] ;  /* 0x0000c40001797983 */ /* 0x000ee80000300800 */
[----:B------:R-:W3:Y:S04]  /*11910*/  LDL.LU R109, [R1+0xc8] ;  /* 0x0000c800016d7983 */ /* 0x000ee80000300800 */
[----:B------:R-:W3:Y:S04]  /*11920*/  LDL.LU R101, [R1+0xcc] ;  /* 0x0000cc0001657983 */ /* 0x000ee80000300800 */
[----:B------:R-:W3:Y:S04]  /*11930*/  LDL.LU R113, [R1+0xd0] ;  /* 0x0000d00001717983 */ /* 0x000ee80000300800 */
[----:B------:R-:W3:Y:S04]  /*11940*/  LDL.LU R105, [R1+0xd4] ;  /* 0x0000d40001697983 */ /* 0x000ee80000300800 */
[----:B------:R-:W3:Y:S01]  /*11950*/  LDL.LU R115, [R1+0xd8] ;  /* 0x0000d80001737983 */ /* 0x000ee20000300800 */
[----:B-1----:R-:W-:-:S03]  /*11960*/  SHF.L.U64.HI R39, R40, 0x2, R111 ;  /* 0x0000000228277819 */ /* 0x002fc6000001026f */
[----:B------:R-:W3:Y:S01]  /*11970*/  LDL.LU R111, [R1+0xdc] ;  /* 0x0000dc00016f7983 */ /* 0x000ee20000300800 */
[----:B----4-:R-:W-:-:S03]  /*11980*/  SHF.L.U64.HI R41, R42, 0x2, R117 ;  /* 0x000000022a297819 */ /* 0x010fc60000010275 */
[----:B------:R-:W4:Y:S01]  /*11990*/  LDL.LU R117, [R1+0xe0] ;  /* 0x0000e00001757983 */ /* 0x000f220000300800 */
[----:B--2---:R-:W-:-:S03]  /*119a0*/  SHF.L.U64.HI R45, R46, 0x2, R119 ;  /* 0x000000022e2d7819 */ /* 0x004fc60000010277 */
[----:B------:R-:W2:Y:S01]  /*119b0*/  LDL.LU R119, [R1+0xe4] ;  /* 0x0000e40001777983 */ /* 0x000ea20000300800 */
[----:B---3--:R-:W-:-:S03]  /*119c0*/  SHF.L.U64.HI R47, R48, 0x2, R121 ;  /* 0x00000002302f7819 */ /* 0x008fc60000010279 */
[----:B------:R-:W3:Y:S04]  /*119d0*/  LDL.LU R121, [R1+0xe8] ;  /* 0x0000e80001797983 */ /* 0x000ee80000300800 */
[----:B------:R-:W3:Y:S01]  /*119e0*/  LDL.LU R87, [R1+0xec] ;  /* 0x0000ec0001577983 */ /* 0x000ee20000300800 */
[----:B------:R-:W-:-:S03]  /*119f0*/  SHF.L.U64.HI R37, R38, 0x2, R107 ;  /* 0x0000000226257819 */ /* 0x000fc6000001026b */
[----:B------:R-:W3:Y:S01]  /*11a00*/  LDL.LU R99, [R1+0xf0] ;  /* 0x0000f00001637983 */ /* 0x000ee20000300800 */
[----:B------:R-:W-:-:S03]  /*11a10*/  SHF.L.U64.HI R43, R44, 0x2, R97 ;  /* 0x000000022c2b7819 */ /* 0x000fc60000010261 */
[----:B------:R-:W3:Y:S01]  /*11a20*/  LDL.LU R89, [R1+0xf4] ;  /* 0x0000f40001597983 */ /* 0x000ee20000300800 */
[----:B------:R-:W-:-:S03]  /*11a30*/  SHF.L.U64.HI R49, R50, 0x2, R109 ;  /* 0x0000000232317819 */ /* 0x000fc6000001026d */
[----:B------:R-:W3:Y:S01]  /*11a40*/  LDL.LU R103, [R1+0xf8] ;  /* 0x0000f80001677983 */ /* 0x000ee20000300800 */
[----:B------:R-:W-:-:S03]  /*11a50*/  SHF.L.U64.HI R51, R52, 0x2, R101 ;  /* 0x0000000234337819 */ /* 0x000fc60000010265 */
[----:B------:R-:W3:Y:S04]  /*11a60*/  LDL.LU R93, [R1+0xfc] ;  /* 0x0000fc00015d7983 */ /* 0x000ee80000300800 */
[----:B------:R-:W3:Y:S04]  /*11a70*/  LDL.LU R107, [R1+0x100] ;  /* 0x00010000016b7983 */ /* 0x000ee80000300800 */
[----:B------:R-:W3:Y:S04]  /*11a80*/  LDL.LU R97, [R1+0x104] ;  /* 0x0001040001617983 */ /* 0x000ee80000300800 */
[----:B------:R-:W3:Y:S04]  /*11a90*/  LDL.LU R109, [R1+0x108] ;  /* 0x00010800016d7983 */ /* 0x000ee80000300800 */
[----:B------:R-:W3:Y:S01]  /*11aa0*/  LDL.LU R101, [R1+0x10c] ;  /* 0x00010c0001657983 */ /* 0x000ee20000300800 */
[----:B------:R-:W-:-:S02]  /*11ab0*/  SHF.L.U64.HI R53, R54, 0x2, R113 ;  /* 0x0000000236357819 */ /* 0x000fc40000010271 */
[----:B------:R-:W-:Y:S01]  /*11ac0*/  SHF.L.U64.HI R55, R56, 0x2, R105 ;  /* 0x0000000238377819 */ /* 0x000fe20000010269 */
[----:B------:R-:W3:Y:S01]  /*11ad0*/  LDL.LU R113, [R1+0x110] ;  /* 0x0001100001717983 */ /* 0x000ee20000300800 */
[----:B------:R-:W-:-:S03]  /*11ae0*/  SHF.L.U64.HI R57, R58, 0x2, R115 ;  /* 0x000000023a397819 */ /* 0x000fc60000010273 */
[----:B------:R-:W3:Y:S04]  /*11af0*/  LDL.LU R105, [R1+0x114] ;  /* 0x0001140001697983 */ /* 0x000ee80000300800 */
[----:B------:R-:W3:Y:S01]  /*11b00*/  LDL.LU R115, [R1+0x118] ;  /* 0x0001180001737983 */ /* 0x000ee20000300800 */
[----:B------:R-:W-:-:S03]  /*11b10*/  SHF.L.U64.HI R59, R60, 0x2, R111 ;  /* 0x000000023c3b7819 */ /* 0x000fc6000001026f */
[----:B------:R-:W3:Y:S01]  /*11b20*/  LDL.LU R111, [R1+0x11c] ;  /* 0x00011c00016f7983 */ /* 0x000ee20000300800 */
[----:B----4-:R-:W-:-:S03]  /*11b30*/  SHF.L.U64.HI R61, R62, 0x2, R117 ;  /* 0x000000023e3d7819 */ /* 0x010fc60000010275 */
[----:B------:R-:W4:Y:S01]  /*11b40*/  LDL.LU R117, [R1+0x120] ;  /* 0x0001200001757983 */ /* 0x000f220000300800 */
[----:B--2---:R-:W-:-:S03]  /*11b50*/  SHF.L.U64.HI R63, R64, 0x2, R119 ;  /* 0x00000002403f7819 */ /* 0x004fc60000010277 */
[----:B------:R-:W2:Y:S01]  /*11b60*/  LDL.LU R119, [R1+0x124] ;  /* 0x0001240001777983 */ /* 0x000ea20000300800 */
[----:B---3--:R-:W-:-:S03]  /*11b70*/  SHF.L.U64.HI R65, R66, 0x2, R121 ;  /* 0x0000000242417819 */ /* 0x008fc60000010279 */
[----:B------:R-:W3:Y:S01]  /*11b80*/  LDL.LU R121, [R1+0x128] ;  /* 0x0001280001797983 */ /* 0x000ee20000300800 */
[----:B------:R-:W-:Y:S02]  /*11b90*/  SHF.L.U64.HI R69, R70, 0x2, R99 ;  /* 0x0000000246457819 */ /* 0x000fe40000010263 */
[----:B------:R-:W-:Y:S02]  /*11ba0*/  SHF.L.U64.HI R99, R100, 0x2, R2 ;  /* 0x0000000264637819 */ /* 0x000fe40000010202 */
[----:B------:R-:W4:Y:S01]  /*11bb0*/  LDL.LU R2, [R1+0x3a0] ;  /* 0x0003a00001027983 */ /* 0x000f220000300800 */
[----:B------:R-:W-:Y:S02]  /*11bc0*/  SHF.L.U64.HI R73, R74, 0x2, R103 ;  /* 0x000000024a497819 */ /* 0x000fe40000010267 */
[----:B------:R-:W-:Y:S02]  /*11bd0*/  SHF.L.U64.HI R103, R104, 0x2, R122 ;  /* 0x0000000268677819 */ /* 0x000fe4000001027a */
[----:B------:R-:W-:-:S02]  /*11be0*/  SHF.L.U64.HI R67, R68, 0x2, R87 ;  /* 0x0000000244437819 */ /* 0x000fc40000010257 */
[----:B------:R-:W-:Y:S02]  /*11bf0*/  SHF.L.U64.HI R77, R78, 0x2, R107 ;  /* 0x000000024e4d7819 */ /* 0x000fe4000001026b */
[----:B------:R-:W-:Y:S02]  /*11c00*/  SHF.L.U64.HI R83, R84, 0x2, R101 ;  /* 0x0000000254537819 */ /* 0x000fe40000010265 */
[----:B------:R-:W-:Y:S02]  /*11c10*/  SHF.L.U64.HI R101, R102, 0x2, R0 ;  /* 0x0000000266657819 */ /* 0x000fe40000010200 */
[----:B------:R-:W4:Y:S04]  /*11c20*/  LDL.LU R0, [R1+0x39c] ;  /* 0x00039c0001007983 */ /* 0x000f280000300800 */
[----:B------:R-:W4:Y:S01]  /*11c30*/  LDL.LU R122, [R1+0x398] ;  /* 0x00039800017a7983 */ /* 0x000f220000300800 */
[----:B------:R-:W-:-:S02]  /*11c40*/  SHF.L.U64.HI R87, R88, 0x2, R105 ;  /* 0x0000000258577819 */ /* 0x000fc40000010269 */
[----:B------:R-:W-:Y:S02]  /*11c50*/  SHF.L.U64.HI R105, R106, 0x2, R3 ;  /* 0x000000026a697819 */ /* 0x000fe40000010203 */
[----:B------:R-:W-:Y:S01]  /*11c60*/  SHF.L.U64.HI R81, R82, 0x2, R109 ;  /* 0x0000000252517819 */ /* 0x000fe2000001026d */
[----:B------:R-:W4:Y:S01]  /*11c70*/  LDL.LU R3, [R1+0x394] ;  /* 0x0003940001037983 */ /* 0x000f220000300800 */
[----:B------:R-:W-:Y:S02]  /*11c80*/  SHF.L.U64.HI R107, R108, 0x2, R4 ;  /* 0x000000026c6b7819 */ /* 0x000fe40000010204 */
[----:B------:R-:W-:Y:S01]  /*11c90*/  SHF.L.U64.HI R109, R110, 0x2, R118 ;  /* 0x000000026e6d7819 */ /* 0x000fe20000010276 */
[----:B------:R-:W4:Y:S01]  /*11ca0*/  LDL.LU R4, [R1+0x390] ;  /* 0x0003900001047983 */ /* 0x000f220000300800 */
[----:B------:R-:W-:-:S03]  /*11cb0*/  SHF.L.U64.HI R85, R86, 0x2, R113 ;  /* 0x0000000256557819 */ /* 0x000fc60000010271 */
[----:B------:R-:W4:Y:S01]  /*11cc0*/  LDL.LU R118, [R1+0x384] ;  /* 0x0003840001767983 */ /* 0x000f220000300800 */
[----:B------:R-:W-:Y:S02]  /*11cd0*/  SHF.L.U64.HI R113, R114, 0x2, R120 ;  /* 0x0000000272717819 */ /* 0x000fe40000010278 */
[----:B------:R-:W-:Y:S02]  /*11ce0*/  SHF.L.U64.HI R91, R92, 0x2, R111 ;  /* 0x000000025c5b7819 */ /* 0x000fe4000001026f */
[----:B------:R-:W-:Y:S02]  /*11cf0*/  SHF.L.U64.HI R111, R112, 0x2, R116 ;  /* 0x00000002706f7819 */ /* 0x000fe40000010274 */
[----:B------:R-:W4:Y:S04]  /*11d00*/  LDL.LU R116, [R1+0x380] ;  /* 0x0003800001747983 */ /* 0x000f280000300800 */
[----:B------:R-:W4:Y:S01]  /*11d10*/  LDL.LU R120, [R1+0x37c] ;  /* 0x00037c0001787983 */ /* 0x000f220000300800 */
[----:B------:R-:W-:-:S02]  /*11d20*/  SHF.L.U64.HI R79, R80, 0x2, R97 ;  /* 0x00000002504f7819 */ /* 0x000fc40000010261 */
[----:B---3--:R-:W-:Y:S02]  /*11d30*/  SHF.L.U64.HI R97, R98, 0x2, R121 ;  /* 0x0000000262617819 */ /* 0x008fe40000010279 */
[----:B------:R-:W1:Y:S01]  /*11d40*/  LDC R121, c[0x0][0x3a0] ;  /* 0x0000e800ff797b82 */ /* 0x000e620000000800 */
[----:B--2---:R-:W-:Y:S02]  /*11d50*/  SHF.L.U64.HI R95, R96, 0x2, R119 ;  /* 0x00000002605f7819 */ /* 0x004fe40000010277 */
[----:B------:R-:W-:Y:S01]  /*11d60*/  SHF.L.U64.HI R31, R32, 0x2, R124 ;  /* 0x00000002201f7819 */ /* 0x000fe2000001027c */
[----:B-1----:R-:W-:-:S05]  /*11d70*/  VIADD R119, R121, 0x1f ;  /* 0x0000001f79777836 */ /* 0x002fca0000000000 */
[----:B------:R-:W-:-:S04]  /*11d80*/  SHF.R.S32.HI R121, RZ, 0x1f, R119 ;  /* 0x0000001fff797819 */ /* 0x000fc80000011477 */
[----:B------:R-:W-:-:S04]  /*11d90*/  LEA.HI R121, R121, R119, RZ, 0x5 ;  /* 0x0000007779797211 */ /* 0x000fc800078f28ff */
[----:B------:R-:W-:Y:S02]  /*11da0*/  SHF.R.S32.HI R124, RZ, 0x5, R121 ;  /* 0x00000005ff7c7819 */ /* 0x000fe40000011479 */
[----:B----4-:R-:W-:Y:S02]  /*11db0*/  SHF.L.U64.HI R121, R122, 0x2, R2 ;  /* 0x000000027a797819 */ /* 0x010fe40000010202 */
[----:B------:R-:W1:Y:S01]  /*11dc0*/  S2R R2, SR_TID.X ;  /* 0x0000000000027919 */ /* 0x000e620000002100 */
[----:B------:R-:W-:Y:S02]  /*11dd0*/  SHF.L.U64.HI R33, R34, 0x2, R126 ;  /* 0x0000000222217819 */ /* 0x000fe4000001027e */
[----:B------:R-:W-:Y:S02]  /*11de0*/  VIMNMX R126, PT, PT, R124, 0x2, !PT ;  /* 0x000000027c7e7848 */ /* 0x000fe40007fe0100 */
[----:B------:R-:W-:Y:S02]  /*11df0*/  SHF.L.U64.HI R71, R72, 0x2, R89 ;  /* 0x0000000248477819 */ /* 0x000fe40000010259 */
[----:B------:R-:W-:Y:S01]  /*11e00*/  SHF.L.U64.HI R75, R76, 0x2, R93 ;  /* 0x000000024c4b7819 */ /* 0x000fe2000001025d */
[----:B------:R-:W-:Y:S01]  /*11e10*/  VIADD R126, R126, 0xffffffff ;  /* 0xffffffff7e7e7836 */ /* 0x000fe20000000000 */
[----:B------:R-:W-:-:S02]  /*11e20*/  SHF.L.U64.HI R89, R90, 0x2, R115 ;  /* 0x000000025a597819 */ /* 0x000fc40000010273 */
[----:B------:R-:W-:Y:S02]  /*11e30*/  SHF.L.U64.HI R93, R94, 0x2, R117 ;  /* 0x000000025e5d7819 */ /* 0x000fe40000010275 */
[----:B------:R-:W-:Y:S01]  /*11e40*/  SHF.L.U64.HI R117, R118, 0x2, R3 ;  /* 0x0000000276757819 */ /* 0x000fe20000010203 */
[----:B------:R-:W-:Y:S02]  /*11e50*/  UIMAD.WIDE.U32 UR14, UR14, 0xc, UR6 ;  /* 0x0000000c0e0e78a5 */ /* 0x000fe4000f8e0006 */
[----:B------:R-:W-:Y:S01]  /*11e60*/  UIMAD.WIDE.U32 UR10, UR9, 0xc, UR4 ;  /* 0x0000000c090a78a5 */ /* 0x000fe2000f8e0004 */
[----:B------:R-:W-:Y:S01]  /*11e70*/  SHF.L.U64.HI R35, R36, 0x2, R127 ;  /* 0x0000000224237819 */ /* 0x000fe2000001027f */
[----:B------:R-:W-:Y:S01]  /*11e80*/  UIMAD UR12, UR12, 0xc, URZ ;  /* 0x0000000c0c0c78a4 */ /* 0x000fe2000f8e02ff */
[----:B------:R-:W-:Y:S01]  /*11e90*/  SHF.L.U64.HI R9, R10, 0x2, R9 ;  /* 0x000000020a097819 */ /* 0x000fe20000010209 */
[----:B------:R-:W-:Y:S01]  /*11ea0*/  UIMAD UR8, UR8, 0xc, URZ ;  /* 0x0000000c080878a4 */ /* 0x000fe2000f8e02ff */
[----:B------:R-:W-:Y:S01]  /*11eb0*/  SHF.L.U64.HI R11, R12, 0x2, R11 ;  /* 0x000000020c0b7819 */ /* 0x000fe2000001020b */
[----:B------:R-:W-:Y:S01]  /*11ec0*/  VIADD R127, R124, 0xfffffffd ;  /* 0xfffffffd7c7f7836 */ /* 0x000fe20000000000 */
[----:B------:R-:W-:Y:S01]  /*11ed0*/  SHF.L.U64.HI R13, R14, 0x2, R13 ;  /* 0x000000020e0d7819 */ /* 0x000fe2000001020d */
[----:B------:R-:W-:Y:S01]  /*11ee0*/  VIADD R123, R123, 0xffffffa0 ;  /* 0xffffffa07b7b7836 */ /* 0x000fe20000000000 */
[----:B------:R-:W-:Y:S01]  /*11ef0*/  SHF.L.U64.HI R15, R16, 0x2, R15 ;  /* 0x00000002100f7819 */ /* 0x000fe2000001020f */
[----:B------:R-:W-:Y:S01]  /*11f00*/  IMAD.SHL.U32 R6, R6, 0x4, RZ ;  /* 0x0000000406067824 */ /* 0x000fe200078e00ff */
[----:B------:R-:W-:Y:S01]  /*11f10*/  SHF.L.U64.HI R17, R18, 0x2, R17 ;  /* 0x0000000212117819 */ /* 0x000fe20000010211 */
[----:B------:R-:W-:Y:S01]  /*11f20*/  IMAD.SHL.U32 R8, R8, 0x4, RZ ;  /* 0x0000000408087824 */ /* 0x000fe200078e00ff */
[----:B------:R-:W-:-:S02]  /*11f30*/  SHF.L.U64.HI R19, R20, 0x2, R19 ;  /* 0x0000000214137819 */ /* 0x000fc40000010213 */
[----:B-1----:R-:W-:Y:S01]  /*11f40*/  SHF.R.U32.HI R2, RZ, 0x6, R2 ;  /* 0x00000006ff027819 */ /* 0x002fe20000011602 */
[----:B------:R-:W-:Y:S01]  /*11f50*/  IMAD.SHL.U32 R10, R10, 0x4, RZ ;  /* 0x000000040a0a7824 */ /* 0x000fe200078e00ff */
[----:B------:R-:W-:Y:S01]  /*11f60*/  SHF.L.U64.HI R21, R22, 0x2, R21 ;  /* 0x0000000216157819 */ /* 0x000fe20000010215 */
        /* <DEDUP_REMOVED lines=135> */
[----:B------:R-:W-:Y:S01]  /*127e0*/  SGXT.U32 R2, R2, 0x1 ;  /* 0x000000010202781a */ /* 0x000fe20000000000 */
[----:B------:R-:W-:-:S02]  /*127f0*/  IMAD.SHL.U32 R135, R135, 0x4, RZ ;  /* 0x0000000487877824 */ /* 0x000fc400078e00ff */
[----:B------:R-:W-:Y:S02]  /*12800*/  IMAD.SHL.U32 R133, R133, 0x4, RZ ;  /* 0x0000000485857824 */ /* 0x000fe400078e00ff */
[----:B------:R-:W-:Y:S02]  /*12810*/  IMAD.SHL.U32 R131, R131, 0x4, RZ ;  /* 0x0000000483837824 */ /* 0x000fe400078e00ff */
[----:B------:R-:W-:Y:S02]  /*12820*/  IMAD.SHL.U32 R129, R129, 0x4, RZ ;  /* 0x0000000481817824 */ /* 0x000fe400078e00ff */
[----:B------:R-:W-:Y:S02]  /*12830*/  IMAD.SHL.U32 R125, R125, 0x4, RZ ;  /* 0x000000047d7d7824 */ /* 0x000fe400078e00ff */
[----:B------:R-:W-:Y:S02]  /*12840*/  IMAD.SHL.U32 R32, R32, 0x4, RZ ;  /* 0x0000000420207824 */ /* 0x000fe400078e00ff */
        /* <DEDUP_REMOVED lines=15> */
[----:B------:R-:W-:Y:S01]  /*12940*/  IMAD.SHL.U32 R64, R64, 0x4, RZ ;  /* 0x0000000440407824 */ /* 0x000fe200078e00ff */
[----:B------:R-:W-:Y:S02]  /*12950*/  SHF.L.U64.HI R115, R116, 0x2, R4 ;  /* 0x0000000274737819 */ /* 0x000fe40000010204 */
[----:B------:R1:W5:Y:S01]  /*12960*/  LDL.LU R4, [R1+0x378] ;  /* 0x0003780001047983 */ /* 0x0003620000300800 */
[----:B------:R-:W-:-:S03]  /*12970*/  SHF.L.U64.HI R119, R120, 0x2, R0 ;  /* 0x0000000278777819 */ /* 0x000fc60000010200 */
[----:B------:R1:W5:Y:S04]  /*12980*/  LDL.LU R3, [R1+0x374] ;  /* 0x0003740001037983 */ /* 0x0003680000300800 */
[----:B------:R1:W5:Y:S04]  /*12990*/  LDL.LU R0, [R1+0x370] ;  /* 0x0003700001007983 */ /* 0x0003680000300800 */
[----:B------:R1:W-:Y:S01]  /*129a0*/  STL [R1+0xb0], R126 ;  /* 0x0000b07e01007387 */ /* 0x0003e20000100800 */
        /* <DEDUP_REMOVED lines=29> */
[----:B------:R-:W-:Y:S01]  /*12b80*/  IMAD.MOV.U32 R124, RZ, RZ, RZ ;  /* 0x000000ffff7c7224 */ /* 0x000fe200078e00ff */
[----:B------:R-:W-:Y:S01]  /*12b90*/  UMOV UR32, 0x1 ;  /* 0x0000000100207882 */ /* 0x000fe20000000000 */
[----:B------:R-:W-:Y:S01]  /*12ba0*/  UMOV UR35, 0x2 ;  /* 0x0000000200237882 */ /* 0x000fe20000000000 */
[----:B------:R-:W-:Y:S01]  /*12bb0*/  UMOV UR5, URZ ;  /* 0x000000ff00057c82 */ /* 0x000fe20008000000 */
[----:B------:R-:W-:Y:S01]  /*12bc0*/  UMOV UR6, URZ ;  /* 0x000000ff00067c82 */ /* 0x000fe20008000000 */
[----:B------:R-:W-:Y:S01]  /*12bd0*/  UMOV UR4, URZ ;  /* 0x000000ff00047c82 */ /* 0x000fe20008000000 */
[----:B------:R-:W-:-:S02]  /*12be0*/  UIADD3 UR30, UPT, UPT, UR15, UR12, URZ ;  /* 0x0000000c0f1e7290 */ /* 0x000fc4000fffe0ff */
[----:B------:R-:W-:Y:S01]  /*12bf0*/  UIADD3 UR31, UPT, UPT, UR11, UR8, URZ ;  /* 0x000000080b1f7290 */ /* 0x000fe2000fffe0ff */
[----:B------:R-:W-:Y:S01]  /*12c00*/  UMOV UR34, UR14 ;  /* 0x0000000e00227c82 */ /* 0x000fe20008000000 */
[----:B-1----:R-:W-:-:S10]  /*12c10*/  UMOV UR36, UR10 ;  /* 0x0000000a00247c82 */ /* 0x002fd40008000000 */
.L_x_10:
[----:B------:R-:W-:Y:S01]  /*12c20*/  UIADD3 UR5, UPT, UPT, UR5, 0x1, URZ ;  /* 0x0000000105057890 */ /* 0x000fe2000fffe0ff */
[----:B------:R-:W-:-:S04]  /*12c30*/  DEPBAR.LE SB0, 0x2 ;  /* 0x000080800000791a */ /* 0x000fc80000000000 */
[----:B------:R-:W-:Y:S01]  /*12c40*/  ULEA UR29, UR32, UR26, 0x3 ;  /* 0x0000001a201d7291 */ /* 0x000fe2000f8e18ff */
[----:B------:R-:W-:Y:S01]  /*12c50*/  IMAD.U32 R124, R124, -0x80000000, RZ ;  /* 0x800000007c7c7824 */ /* 0x000fe200078e00ff */
[----:B------:R-:W-:Y:S02]  /*12c60*/  UISETP.GT.AND UP1, UPT, UR5, 0x2, UPT ;  /* 0x000000020500788c */ /* 0x000fe4000bf24270 */
[----:B------:R-:W-:Y:S02]  /*12c70*/  UIADD3 UR29, UPT, UPT, UR29, 0x36000, URZ ;  /* 0x000360001d1d7890 */ /* 0x000fe4000fffe0ff */
[----:B------:R-:W-:Y:S01]  /*12c80*/  USEL UR5, UR5, URZ, !UP1 ;  /* 0x000000ff05057287 */ /* 0x000fe2000c800000 */
[----:B------:R-:W-:Y:S06]  /*12c90*/  BAR.SYNC.DEFER_BLOCKING 0x0 ;  /* 0x0000000000007b1d */ /* 0x000fec0000010000 */
[----:B-1----:R-:W-:Y:S05]  /*12ca0*/  @P1 BRA `(.L_x_8) ;  /* 0x0000000400001947 */ /* 0x002fea0003800000 */
[----:B------:R-:W-:Y:S02]  /*12cb0*/  ULEA UR9, UR5, UR26, 0x10 ;  /* 0x0000001a05097291 */ /* 0x000fe4000f8e80ff */
[----:B------:R-:W-:Y:S02]  /*12cc0*/  ULEA UR10, UR5, UR26, 0xd ;  /* 0x0000001a050a7291 */ /* 0x000fe4000f8e68ff */
[----:B------:R-:W-:Y:S02]  /*12cd0*/  USHF.R.U32.HI UR9, URZ, 0x4, UR9 ;  /* 0x00000004ff097899 */ /* 0x000fe40008011609 */
[----:B------:R-:W-:Y:S02]  /*12ce0*/  UIADD3 UR10, UPT, UPT, UR10, 0x30000, URZ ;  /* 0x000300000a0a7890 */ /* 0x000fe4000fffe0ff */
[----:B------:R-:W-:Y:S02]  /*12cf0*/  USGXT.U32 UR16, UR9, 0xe ;  /* 0x0000000e0910789a */ /* 0x000fe40008000000 */
[----:B------:R-:W-:-:S02]  /*12d00*/  USHF.R.U32.HI UR10, URZ, 0x4, UR10 ;  /* 0x00000004ff0a7899 */ /* 0x000fc4000801160a */
[----:B------:R-:W-:Y:S02]  /*12d10*/  UIADD3 UR12, UP1, UPT, UR16, 0x2, URZ ;  /* 0x00000002100c7890 */ /* 0x000fe4000ff3e0ff */
[----:B------:R-:W-:Y:S01]  /*12d20*/  USGXT.U32 UR10, UR10, 0xe ;  /* 0x0000000e0a0a789a */ /* 0x000fe20008000000 */
[----:B------:R-:W-:Y:S01]  /*12d30*/  UMOV UR8, URZ ;  /* 0x000000ff00087c82 */ /* 0x000fe20008000000 */
[----:B------:R-:W-:Y:S01]  /*12d40*/  UMOV UR7, URZ ;  /* 0x000000ff00077c82 */ /* 0x000fe20008000000 */
[----:B------:R-:W-:Y:S02]  /*12d50*/  UIADD3.X UR13, UPT, UPT, UR8, 0x40004040, URZ, UP1, !UPT ;  /* 0x40004040080d7890 */ /* 0x000fe40008ffe4ff */
[----:B------:R-:W-:Y:S02]  /*12d60*/  UIADD3 UR20, UP1, UPT, UR10, 0x2, URZ ;  /* 0x000000020a147890 */ /* 0x000fe4000ff3e0ff */
[----:B------:R-:W-:Y:S02]  /*12d70*/  UIADD3 UR52, UP6, UPT, UR12, 0x2, URZ ;  /* 0x000000020c347890 */ /* 0x000fe4000ffde0ff */
[----:B------:R-:W-:-:S02]  /*12d80*/  UIADD3.X UR21, UPT, UPT, UR7, 0x40004040, URZ, UP1, !UPT ;  /* 0x4000404007157890 */ /* 0x000fc40008ffe4ff */
[----:B------:R-:W-:Y:S02]  /*12d90*/  UIADD3 UR54, UP1, UPT, UR12, 0x4, URZ ;  /* 0x000000040c367890 */ /* 0x000fe4000ff3e0ff */
[----:B------:R-:W-:Y:S02]  /*12da0*/  UIADD3.X UR53, UPT, UPT, UR13, URZ, URZ, UP6, !UPT ;  /* 0x000000ff0d357290 */ /* 0x000fe4000b7fe4ff */
[----:B------:R-:W-:Y:S02]  /*12db0*/  UIADD3 UR22, UP6, UPT, UR20, 0x2, URZ ;  /* 0x0000000214167890 */ /* 0x000fe4000ffde0ff */
[----:B------:R-:W-:Y:S02]  /*12dc0*/  UIADD3.X UR55, UPT, UPT, UR13, URZ, URZ, UP1, !UPT ;  /* 0x000000ff0d377290 */ /* 0x000fe40008ffe4ff */
[----:B------:R-:W-:Y:S01]  /*12dd0*/  UIADD3 UR24, UP1, UPT, UR20, 0x4, URZ ;  /* 0x0000000414187890 */ /* 0x000fe2000ff3e0ff */
[----:B------:R-:W-:Y:S01]  /*12de0*/  UMOV UR8, UR29 ;  /* 0x0000001d00087c82 */ /* 0x000fe20008000000 */
[----:B------:R-:W-:Y:S01]  /*12df0*/  UMOV UR9, URZ ;  /* 0x000000ff00097c82 */ /* 0x000fe20008000000 */
[----:B------:R-:W-:-:S02]  /*12e00*/  UIADD3 UR56, UP2, UPT, UR12, 0x7fe, URZ ;  /* 0x000007fe0c387890 */ /* 0x000fc4000ff5e0ff */
[----:B------:R-:W-:Y:S01]  /*12e10*/  UIADD3 UR58, UP3, UPT, UR12, 0x800, URZ ;  /* 0x000008000c3a7890 */ /* 0x000fe2000ff7e0ff */
[----:B------:R-:W-:Y:S01]  /*12e20*/  UMOV UR67, UR8 ;  /* 0x0000000800437c82 */ /* 0x000fe20008000000 */
[----:B------:R-:W-:Y:S02]  /*12e30*/  UIADD3 UR60, UP4, UPT, UR12, 0x802, URZ ;  /* 0x000008020c3c7890 */ /* 0x000fe4000ff9e0ff */
[----:B------:R-:W-:Y:S02]  /*12e40*/  UIADD3.X UR23, UPT, UPT, UR21, URZ, URZ, UP6, !UPT ;  /* 0x000000ff15177290 */ /* 0x000fe4000b7fe4ff */
[----:B------:R-:W-:Y:S02]  /*12e50*/  UIADD3 UR8, UP5, UPT, UR12, 0x804, URZ ;  /* 0x000008040c087890 */ /* 0x000fe4000ffbe0ff */
[----:B------:R-:W-:Y:S02]  /*12e60*/  UIADD3.X UR25, UPT, UPT, UR21, URZ, URZ, UP1, !UPT ;  /* 0x000000ff15197290 */ /* 0x000fe40008ffe4ff */
[----:B------:R-:W-:-:S02]  /*12e70*/  UIADD3 UR66, UPT, UPT, UR27, 0x100000, URZ ;  /* 0x001000001b427890 */ /* 0x000fc4000fffe0ff */
[----:B------:R-:W-:Y:S02]  /*12e80*/  UIADD3.X UR57, UPT, UPT, UR13, URZ, URZ, UP2, !UPT ;  /* 0x000000ff0d397290 */ /* 0x000fe400097fe4ff */
[----:B------:R-:W-:Y:S02]  /*12e90*/  UIADD3 UR68, UPT, UPT, UR27, 0x100000, URZ ;  /* 0x001000001b447890 */ /* 0x000fe4000fffe0ff */
[----:B------:R-:W-:Y:S02]  /*12ea0*/  UIADD3.X UR59, UPT, UPT, UR13, URZ, URZ, UP3, !UPT ;  /* 0x000000ff0d3b7290 */ /* 0x000fe40009ffe4ff */
[----:B------:R-:W-:Y:S02]  /*12eb0*/  UIADD3 UR69, UPT, UPT, UR27, 0x100000, URZ ;  /* 0x001000001b457890 */ /* 0x000fe4000fffe0ff */
[----:B------:R-:W-:Y:S01]  /*12ec0*/  UIADD3.X UR61, UPT, UPT, UR13, URZ, URZ, UP4, !UPT ;  /* 0x000000ff0d3d7290 */ /* 0x000fe2000a7fe4ff */
[----:B------:R-:W-:Y:S01]  /*12ed0*/  UMOV UR18, 0x0 ;  /* 0x0000000000127882 */ /* 0x000fe20000000000 */
[----:B------:R-:W-:Y:S01]  /*12ee0*/  UMOV UR19, 0x4400910 ;  /* 0x0440091000137882 */ /* 0x000fe20000000000 */
[----:B------:R-:W-:Y:S01]  /*12ef0*/  UIADD3 UR70, UPT, UPT, UR27, 0x100000, URZ ;  /* 0x001000001b467890 */ /* 0x000fe2000fffe0ff */
[----:B------:R-:W-:Y:S01]  /*12f00*/  UMOV UR17, 0x40004040 ;  /* 0x4000404000117882 */ /* 0x000fe20000000000 */
[----:B------:R-:W-:Y:S01]  /*12f10*/  UMOV UR11, 0x40004040 ;  /* 0x40004040000b7882 */ /* 0x000fe20000000000 */
[----:B------:R-:W-:Y:S01]  /*12f20*/  UIADD3.X UR9, UPT, UPT, UR13, URZ, URZ, UP5, !UPT ;  /* 0x000000ff0d097290 */ /* 0x000fe2000affe4ff */
[----:B------:R1:W-:Y:S01]  /*12f30*/  UTCHMMA gdesc[UR10], gdesc[UR16], tmem[UR27], tmem[UR18], idesc[UR19], UPT ;  /* 0x00ff12100a0075ea */ /* 0x0003e2000b80001b */
[----:B------:R-:W-:Y:S01]  /*12f40*/  UMOV UR14, 0x0 ;  /* 0x00000000000e7882 */ /* 0x000fe20000000000 */
[----:B------:R-:W-:Y:S01]  /*12f50*/  UMOV UR15, 0x4400910 ;  /* 0x04400910000f7882 */ /* 0x000fe20000000000 */
[----:B------:R-:W-:Y:S01]  /*12f60*/  UMOV UR48, 0x0 ;  /* 0x0000000000307882 */ /* 0x000fe20000000000 */
[----:B------:R-:W-:Y:S01]  /*12f70*/  UMOV UR49, 0x4400910 ;  /* 0x0440091000317882 */ /* 0x000fe20000000000 */
        /* <DEDUP_REMOVED lines=15> */
[----:B------:R1:W-:Y:S01]  /*13070*/  UTCHMMA gdesc[UR22], gdesc[UR60], tmem[UR69], tmem[UR40], idesc[UR41], UPT ;  /* 0x00ff283c160075ea */ /* 0x0003e2000b800045 */
[----:B------:R1:W-:Y:S01]  /*13080*/  UTCHMMA gdesc[UR24], gdesc[UR8], tmem[UR70], tmem[UR50], idesc[UR51], UPT ;  /* 0x00ff3208180075ea */ /* 0x0003e2000b800046 */
[----:B------:R1:W-:Y:S01]  /*13090*/  UTCBAR [UR67], URZ ;  /* 0x000000ff430073e9 */ /* 0x0003e200080000ff */
[----:B------:R-:W-:Y:S01]  /*130a0*/  NOP ;  /* 0x0000000000007918 */ /* 0x000fe20000000000 */
.L_x_8:
[----:B------:R-:W2:Y:S01]  /*130b0*/  LDC R126, c[0x0][0x3a0] ;  /* 0x0000e800ff7e7b82 */ /* 0x000ea20000000800 */
[----:B------:R-:W-:Y:S01]  /*130c0*/  UMOV UR7, UR6 ;  /* 0x0000000600077c82 */ /* 0x000fe20008000000 */
[----:B------:R-:W3:Y:S01]  /*130d0*/  SYNCS.PHASECHK.TRANS64.TRYWAIT P4, [UR33], R124 ;  /* 0x0000007cff0075a7 */ /* 0x000ee20008081121 */
[----:B--2---:R-:W-:-:S05]  /*130e0*/  VIADD R127, R126, 0x1f ;  /* 0x0000001f7e7f7836 */ /* 0x004fca0000000000 */
[----:B------:R-:W-:-:S04]  /*130f0*/  SHF.R.S32.HI R126, RZ, 0x1f, R127 ;  /* 0x0000001fff7e7819 */ /* 0x000fc8000001147f */
[----:B------:R-:W-:-:S04]  /*13100*/  LEA.HI R126, R126, R127, RZ, 0x5 ;  /* 0x0000007f7e7e7211 */ /* 0x000fc800078f28ff */
[----:B------:R-:W-:-:S05]  /*13110*/  SHF.R.S32.HI R126, RZ, 0x5, R126 ;  /* 0x00000005ff7e7819 */ /* 0x000fca000001147e */
[----:B------:R-:W-:-:S05]  /*13120*/  VIADD R126, R126, 0xfffffffd ;  /* 0xfffffffd7e7e7836 */ /* 0x000fca0000000000 */
[----:B------:R-:W-:Y:S01]  /*13130*/  ISETP.LE.AND P3, PT, R126, UR4, PT ;  /* 0x000000047e007c0c */ /* 0x000fe2000bf63270 */
[----:B---3--:R-:W-:-:S12]  /*13140*/  @!P4 BRA `(.L_x_9) ;  /* 0x000000b800ccc947 */ /* 0x008fd80003800000 */
.L_x_16:
[----:B------:R-:W-:Y:S01]  /*13150*/  BAR.SYNC.DEFER_BLOCKING 0x0 ;  /* 0x0000000000007b1d */ /* 0x000fe20000010000 */
[----:B------:R-:W-:Y:S01]  /*13160*/  ISETP.GE.AND P4, PT, R2, R123, PT ;  /* 0x0000007b0200720c */ /* 0x000fe20003f86270 */
[----:B------:R-:W-:Y:S01]  /*13170*/  UIADD3 UR35, UPT, UPT, UR35, 0x1, URZ ;  /* 0x0000000123237890 */ /* 0x000fe2000fffe0ff */
[----:B------:R-:W-:Y:S02]  /*13180*/  IADD3 R126, P5, PT, R30, UR36, RZ ;  /* 0x000000241e7e7c10 */ /* 0x000fe4000ffbe0ff */
[----:B------:R-:W-:Y:S01]  /*13190*/  SEL R124, RZ, 0x4, P4 ;  /* 0x00000004ff7c7807 */ /* 0x000fe20002000000 */
[----:B------:R-:W-:Y:S01]  /*131a0*/  UISETP.GT.AND UP1, UPT, UR35, 0x2, UPT ;  /* 0x000000022300788c */ /* 0x000fe2000bf24270 */
[----:B------:R-:W-:Y:S02]  /*131b0*/  IADD3.X R127, PT, PT, R29, UR31, RZ, P5, !PT ;  /* 0x0000001f1d7f7c10 */ /* 0x000fe4000affe4ff */
[----:B------:R-:W-:Y:S01]  /*131c0*/  SEL R124, R124, RZ, !P3 ;  /* 0x000000ff7c7c7207 */ /* 0x000fe20005800000 */
[----:B------:R-:W-:-:S03]  /*131d0*/  USEL UR35, UR35, URZ, !UP1 ;  /* 0x000000ff23237287 */ /* 0x000fc6000c800000 */
[----:B------:R-:W-:Y:S01]  /*131e0*/  ISETP.NE.U32.AND P4, PT, R124, RZ, PT ;  /* 0x000000ff7c00720c */ /* 0x000fe20003f85070 */
[----:B------:R-:W-:-:S06]  /*131f0*/  ULEA UR6, UR35, UR26, 0xd ;  /* 0x0000001a23067291 */ /* 0x000fcc000f8e68ff */
[----:B-----5:R-:W-:-:S06]  /*13200*/  VIADD R124, R0, UR6 ;  /* 0x00000006007c7c36 */ /* 0x020fcc0008000000 */
[----:B------:R-:W-:Y:S01]  /*13210*/  @!PT LDS RZ, [RZ] ;  /* 0x00000000fffff984 */ /* 0x000fe20000000800 */
[----:B------:R-:W-:Y:S01]  /*13220*/  @!PT LDS RZ, [RZ] ;  /* 0x00000000fffff984 */ /* 0x000fe20000000800 */
[----:B------:R-:W-:Y:S01]  /*13230*/  @!PT LDS RZ, [RZ] ;  /* 0x00000000fffff984 */ /* 0x000fe20000000800 */
[----:B------:R2:W-:Y:S02]  /*13240*/  LDGSTS.E [R124+0x30000], desc[UR38][R126.64], P4 ;  /* 0x300000007e7c7fae */ /* 0x0005e4000a1a1026 */
[----:B--2---:R-:W-:-:S04]  /*13250*/  LOP3.LUT R127, R2, 0x2, RZ, 0xfc, !PT ;  /* 0x00000002027f7812 */ /* 0x004fc800078efcff */
[----:B------:R-:W-:-:S04]  /*13260*/  ISETP.GE.AND P4, PT, R127, R123, PT ;  /* 0x0000007b7f00720c */ /* 0x000fc80003f86270 */
[----:B------:R-:W-:-:S04]  /*13270*/  SEL R126, RZ, 0x4, P4 ;  /* 0x00000004ff7e7807 */ /* 0x000fc80002000000 */
[----:B------:R-:W-:-:S04]  /*13280*/  SEL R126, R126, RZ, !P3 ;  /* 0x000000ff7e7e7207 */ /* 0x000fc80005800000 */
[----:B------:R-:W-:Y:S02]  /*13290*/  ISETP.NE.U32.AND P4, PT, R126, RZ, PT ;  /* 0x000000ff7e00720c */ /* 0x000fe40003f85070 */
[----:B------:R-:W-:-:S04]  /*132a0*/  IADD3 R126, P5, PT, R28, UR36, RZ ;  /* 0x000000241c7e7c10 */ /* 0x000fc8000ffbe0ff */
[----:B------:R-:W-:-:S07]  /*132b0*/  IADD3.X R127, PT, PT, R27, UR31, RZ, P5, !PT ;  /* 0x0000001f1b7f7c10 */ /* 0x000fce000affe4ff */
[----:B------:R2:W-:Y:S02]  /*132c0*/  LDGSTS.E [R124+0x30008], desc[UR38][R126.64], P4 ;  /* 0x300080007e7c7fae */ /* 0x0005e4000a1a1026 */
[----:B--2---:R-:W-:Y:S02]  /*132d0*/  LOP3.LUT R127, R2, 0x4, RZ, 0xfc, !PT ;  /* 0x00000004027f7812 */ /* 0x004fe400078efcff */
[----:B------:R-:W-:Y:S02]  /*132e0*/  IADD3 R126, P5, PT, R26, UR36, RZ ;  /* 0x000000241a7e7c10 */ /* 0x000fe4000ffbe0ff */
[----:B------:R-:W-:Y:S02]  /*132f0*/  ISETP.GE.AND P4, PT, R127, R123, PT ;  /* 0x0000007b7f00720c */ /* 0x000fe40003f86270 */
[----:B------:R-:W-:Y:S02]  /*13300*/  IADD3.X R127, PT, PT, R25, UR31, RZ, P5, !PT ;  /* 0x0000001f197f7c10 */ /* 0x000fe4000affe4ff */
[----:B------:R-:W-:-:S04]  /*13310*/  SEL R124, RZ, 0x4, P4 ;  /* 0x00000004ff7c7807 */ /* 0x000fc80002000000 */
[----:B------:R-:W-:-:S04]  /*13320*/  SEL R124, R124, RZ, !P3 ;  /* 0x000000ff7c7c7207 */ /* 0x000fc80005800000 */
[----:B------:R-:W-:Y:S02]  /*13330*/  ISETP.NE.U32.AND P4, PT, R124, RZ, PT ;  /* 0x000000ff7c00720c */ /* 0x000fe40003f85070 */
[----:B------:R-:W-:-:S05]  /*13340*/  LOP3.LUT R124, R0, 0x10, RZ, 0x3c, !PT ;  /* 0x00000010007c7812 */ /* 0x000fca00078e3cff */
[----:B------:R-:W-:-:S06]  /*13350*/  VIADD R124, R124, UR6 ;  /* 0x000000067c7c7c36 */ /* 0x000fcc0008000000 */
        /* <DEDUP_REMOVED lines=99> */
[C---:B--2---:R-:W-:Y:S02]  /*13990*/  LOP3.LUT R126, R2.reuse, 0x1c, RZ, 0xfc, !PT ;  /* 0x0000001c027e7812 */ /* 0x044fe400078efcff */
[----:B------:R-:W-:Y:S02]  /*139a0*/  LOP3.LUT R127, R2, 0x1e, RZ, 0xfc, !PT ;  /* 0x0000001e027f7812 */ /* 0x000fe400078efcff */
[-C--:B------:R-:W-:Y:S02]  /*139b0*/  ISETP.GE.AND P4, PT, R126, R123.reuse, PT ;  /* 0x0000007b7e00720c */ /* 0x080fe40003f86270 */
[----:B------:R-:W-:Y:S02]  /*139c0*/  ISETP.GE.AND P5, PT, R127, R123, PT ;  /* 0x0000007b7f00720c */ /* 0x000fe40003fa6270 */
[----:B------:R-:W-:-:S02]  /*139d0*/  SEL R124, RZ, 0x4, P4 ;  /* 0x00000004ff7c7807 */ /* 0x000fc40002000000 */
[----:B------:R-:W-:Y:S02]  /*139e0*/  IADD3 R126, P6, PT, R118, UR36, RZ ;  /* 0x00000024767e7c10 */ /* 0x000fe4000ffde0ff */
[----:B------:R-:W-:Y:S02]  /*139f0*/  SEL R124, R124, RZ, !P3 ;  /* 0x000000ff7c7c7207 */ /* 0x000fe40005800000 */
[----:B------:R-:W-:Y:S02]  /*13a00*/  IADD3.X R127, PT, PT, R117, UR31, RZ, P6, !PT ;  /* 0x0000001f757f7c10 */ /* 0x000fe4000b7fe4ff */
[----:B------:R-:W-:Y:S02]  /*13a10*/  ISETP.NE.U32.AND P4, PT, R124, RZ, PT ;  /* 0x000000ff7c00720c */ /* 0x000fe40003f85070 */
[----:B------:R-:W-:-:S04]  /*13a20*/  SEL R124, RZ, 0x4, P5 ;  /* 0x00000004ff7c7807 */ /* 0x000fc80002800000 */
[----:B------:R-:W-:-:S04]  /*13a30*/  SEL R124, R124, RZ, !P3 ;  /* 0x000000ff7c7c7207 */ /* 0x000fc80005800000 */
[----:B------:R-:W-:Y:S02]  /*13a40*/  ISETP.NE.U32.AND P5, PT, R124, RZ, PT ;  /* 0x000000ff7c00720c */ /* 0x000fe40003fa5070 */
[----:B------:R-:W-:-:S05]  /*13a50*/  LOP3.LUT R124, R0, 0x70, RZ, 0x3c, !PT ;  /* 0x00000070007c7812 */ /* 0x000fca00078e3cff */
[----:B------:R-:W-:Y:S01]  /*13a60*/  VIADD R124, R124, UR6 ;  /* 0x000000067c7c7c36 */ /* 0x000fe20008000000 */
[----:B------:R-:W-:-:S04]  /*13a70*/  ULEA UR6, UR35, UR26, 0x10 ;  /* 0x0000001a23067291 */ /* 0x000fc8000f8e80ff */
[----:B------:R2:W-:Y:S02]  /*13a80*/  LDGSTS.E [R124+0x30000], desc[UR38][R126.64], P4 ;  /* 0x300000007e7c7fae */ /* 0x0005e4000a1a1026 */
[----:B--2---:R-:W-:-:S04]  /*13a90*/  IADD3 R126, P4, PT, R116, UR36, RZ ;  /* 0x00000024747e7c10 */ /* 0x004fc8000ff9e0ff */
[----:B------:R-:W-:-:S05]  /*13aa0*/  IADD3.X R127, PT, PT, R115, UR31, RZ, P4, !PT ;  /* 0x0000001f737f7c10 */ /* 0x000fca000a7fe4ff */
[----:B------:R2:W-:Y:S04]  /*13ab0*/  LDGSTS.E [R124+0x30008], desc[UR38][R126.64], P5 ;  /* 0x300080007e7c7fae */ /* 0x0005e8000a9a1026 */
[----:B------:R-:W0:Y:S01]  /*13ac0*/  LDGDEPBAR ;  /* 0x00000000000079af */ /* 0x000e220000000000 */
[----:B--2---:R-:W2:Y:S02]  /*13ad0*/  S2R R127, SR_TID.X ;  /* 0x00000000007f7919 */ /* 0x004ea40000002100 */
[----:B--2---:R-:W-:-:S04]  /*13ae0*/  LOP3.LUT R127, R127, 0x1f, RZ, 0xc0, !PT ;  /* 0x0000001f7f7f7812 */ /* 0x004fc800078ec0ff */
[----:B------:R-:W-:-:S04]  /*13af0*/  ISETP.GE.AND P4, PT, R127, R123, PT ;  /* 0x0000007b7f00720c */ /* 0x000fc80003f86270 */
[----:B------:R-:W-:Y:S02]  /*13b00*/  SEL R124, RZ, 0x4, P4 ;  /* 0x00000004ff7c7807 */ /* 0x000fe40002000000 */
[----:B------:R-:W-:Y:S02]  /*13b10*/  IADD3 R126, P4, PT, R6, UR34, RZ ;  /* 0x00000022067e7c10 */ /* 0x000fe4000ff9e0ff */
[----:B------:R-:W-:Y:S02]  /*13b20*/  SEL R124, R124, RZ, !P3 ;  /* 0x000000ff7c7c7207 */ /* 0x000fe40005800000 */
[----:B------:R-:W-:Y:S02]  /*13b30*/  IADD3.X R127, PT, PT, R5, UR30, RZ, P4, !PT ;  /* 0x0000001e057f7c10 */ /* 0x000fe4000a7fe4ff */
[----:B------:R-:W-:Y:S01]  /*13b40*/  ISETP.NE.U32.AND P3, PT, R124, RZ, PT ;  /* 0x000000ff7c00720c */ /* 0x000fe20003f65070 */
[----:B------:R-:W-:-:S12]  /*13b50*/  VIADD R124, R3, UR6 ;  /* 0x00000006037c7c36 */ /* 0x000fd80008000000 */
[----:B------:R2:W-:Y:S02]  /*13b60*/  LDGSTS.E [R124], desc[UR38][R126.64], P3 ;  /* 0x000000007e7c7fae */ /* 0x0005e400099a1026 */
[----:B--2---:R-:W-:-:S04]  /*13b70*/  IADD3 R126, P4, PT, R112, UR34, RZ ;  /* 0x00000022707e7c10 */ /* 0x004fc8000ff9e0ff */
[----:B------:R-:W-:-:S05]  /*13b80*/  IADD3.X R127, PT, PT, R111, UR30, RZ, P4, !PT ;  /* 0x0000001e6f7f7c10 */ /* 0x000fca000a7fe4ff */
[----:B------:R2:W-:Y:S02]  /*13b90*/  LDGSTS.E [R124+0x400], desc[UR38][R126.64], P3 ;  /* 0x004000007e7c7fae */ /* 0x0005e400099a1026 */
        /* <DEDUP_REMOVED lines=152> */
[----:B------:R2:W-:Y:S04]  /*14520*/  LDGSTS.E [R124+0xd000], desc[UR38][R126.64], P3 ;  /* 0x0d0000007e7c7fae */ /* 0x0005e800099a1026 */
[----:B------:R-:W2:Y:S02]  /*14530*/  LDL R127, [R1] ;  /* 0x00000000017f7983 */ /* 0x000ea40000100800 */
[----:B--2---:R-:W-:Y:S02]  /*14540*/  IADD3 R126, P4, PT, R127, UR34, RZ ;  /* 0x000000227f7e7c10 */ /* 0x004fe4000ff9e0ff */
[----:B------:R-:W2:Y:S02]  /*14550*/  LDL R127, [R1+0x4] ;  /* 0x00000400017f7983 */ /* 0x000ea40000100800 */
[----:B--2---:R-:W-:-:S05]  /*14560*/  IADD3.X R127, PT, PT, R127, UR30, RZ, P4, !PT ;  /* 0x0000001e7f7f7c10 */ /* 0x004fca000a7fe4ff */
[----:B------:R2:W-:Y:S04]  /*14570*/  LDGSTS.E [R124+0xd400], desc[UR38][R126.64], P3 ;  /* 0x0d4000007e7c7fae */ /* 0x0005e800099a1026 */
[----:B------:R-:W2:Y:S02]  /*14580*/  LDL R127, [R1+0x10] ;  /* 0x00001000017f7983 */ /* 0x000ea40000100800 */
        /* <DEDUP_REMOVED lines=48> */
[----:B------:R2:W-:Y:S02]  /*14890*/  LDGSTS.E [R124+0xfc00], desc[UR38][R126.64], P3 ;  /* 0x0fc000007e7c7fae */ /* 0x0005e400099a1026 */
[----:B--2---:R-:W-:Y:S01]  /*148a0*/  IADD3 R126, P4, PT, R114, UR34, RZ ;  /* 0x00000022727e7c10 */ /* 0x004fe2000ff9e0ff */
[----:B------:R-:W-:-:S03]  /*148b0*/  VIADD R124, R4, UR6 ;  /* 0x00000006047c7c36 */ /* 0x000fc60008000000 */
        /* <DEDUP_REMOVED lines=212> */
[----:B------:R2:W-:Y:S01]  /*15600*/  LDGSTS.E [R124+0xfe00], desc[UR38][R126.64], P3 ;  /* 0x0fe000007e7c7fae */ /* 0x0005e200099a1026 */
[----:B------:R-:W-:Y:S02]  /*15610*/  UIADD3 UR4, UPT, UPT, UR4, 0x1, URZ ;  /* 0x0000000104047890 */ /* 0x000fe4000fffe0ff */
[----:B------:R-:W-:Y:S01]  /*15620*/  UIADD3 UR32, UPT, UPT, UR32, 0x1, URZ ;  /* 0x0000000120207890 */ /* 0x000fe2000fffe0ff */
[----:B------:R-:W0:Y:S04]  /*15630*/  LDGDEPBAR ;  /* 0x00000000000079af */ /* 0x000e280000000000 */
[----:B------:R-:W3:Y:S01]  /*15640*/  LDL R127, [R1+0xb0] ;  /* 0x0000b000017f7983 */ /* 0x000ee20000100800 */
[----:B------:R-:W-:Y:S01]  /*15650*/  UISETP.GT.AND UP1, UPT, UR32, 0x1, UPT ;  /* 0x000000012000788c */ /* 0x000fe2000bf24270 */
[----:B--2---:R-:W-:Y:S01]  /*15660*/  IMAD.U32 R124, RZ, RZ, UR7 ;  /* 0x00000007ff7c7e24 */ /* 0x004fe2000f8e00ff */
[----:B------:R-:W-:Y:S01]  /*15670*/  UIADD3 UR34, UP2, UPT, UR34, UR64, URZ ;  /* 0x0000004022227290 */ /* 0x000fe2000ff5e0ff */
[----:B------:R-:W-:Y:S01]  /*15680*/  VIADD R123, R123, 0xffffffe0 ;  /* 0xffffffe07b7b7836 */ /* 0x000fe20000000000 */
[----:B------:R-:W-:-:S02]  /*15690*/  UIADD3 UR36, UP3, UPT, UR36, UR62, URZ ;  /* 0x0000003e24247290 */ /* 0x000fc4000ff7e0ff */
[----:B------:R-:W-:Y:S02]  /*156a0*/  USEL UR6, URZ, 0x1, !UP1 ;  /* 0x00000001ff067887 */ /* 0x000fe4000c800000 */
[----:B------:R-:W-:Y:S02]  /*156b0*/  UIADD3.X UR30, UPT, UPT, UR30, UR65, URZ, UP2, !UPT ;  /* 0x000000411e1e7290 */ /* 0x000fe400097fe4ff */
[----:B------:R-:W-:Y:S02]  /*156c0*/  UIADD3.X UR31, UPT, UPT, UR31, UR63, URZ, UP3, !UPT ;  /* 0x0000003f1f1f7290 */ /* 0x000fe40009ffe4ff */
[----:B------:R-:W-:Y:S02]  /*156d0*/  USEL UR32, UR32, URZ, !UP1 ;  /* 0x000000ff20207287 */ /* 0x000fe4000c800000 */
[----:B------:R-:W-:Y:S01]  /*156e0*/  ULOP3.LUT UR6, UR7, UR6, URZ, 0x3c, !UPT ;  /* 0x0000000607067292 */ /* 0x000fe2000f8e3cff */
[----:B------:R-:W-:Y:S01]  /*156f0*/  UMOV UR33, UR29 ;  /* 0x0000001d00217c82 */ /* 0x000fe20008000000 */
[----:B---3--:R-:W-:-:S13]  /*15700*/  ISETP.NE.U32.AND P3, PT, R127, UR4, PT ;  /* 0x000000047f007c0c */ /* 0x008fda000bf65070 */
[----:B------:R-:W-:Y:S05]  /*15710*/  @P3 BRA `(.L_x_10) ;  /* 0xffffffd400403947 */ /* 0x000fea000383ffff */
.L_x_7:
[----:B------:R-:W-:Y:S05]  /*15720*/  @!P2 BRA `(.L_x_11) ;  /* 0x000000000010a947 */ /* 0x000fea0003800000 */
[----:B------:R-:W-:-:S06]  /*15730*/  USHF.L.U32 UR7, UR7, 0x1f, URZ ;  /* 0x0000001f07077899 */ /* 0x000fcc00080006ff */
[----:B------:R-:W-:-:S04]  /*15740*/  IMAD.U32 R0, RZ, RZ, UR7 ;  /* 0x00000007ff007e24 */ /* 0x000fc8000f8e00ff */
[----:B------:R-:W2:Y:S02]  /*15750*/  SYNCS.PHASECHK.TRANS64.TRYWAIT P1, [UR29], R0 ;  /* 0x00000000ff0075a7 */ /* 0x000ea4000802111d */
[----:B--2---:R-:W-:Y:S05]  /*15760*/  @!P1 BRA `(.L_x_12) ;  /* 0x0000009400509947 */ /* 0x004fea0003800000 */
.L_x_11:
[----:B------:R-:W-:-:S04]  /*15770*/  DEPBAR.LE SB0, 0x0 ;  /* 0x000080000000791a */ /* 0x000fc80000000000 */
[----:B------:R-:W-:Y:S06]  /*15780*/  BAR.SYNC.DEFER_BLOCKING 0x0 ;  /* 0x0000000000007b1d */ /* 0x000fec0000010000 */
[----:B-1----:R-:W1:Y:S01]  /*15790*/  LDCU.128 UR8, c[0x0][0x390] ;  /* 0x00007200ff0877ac */ /* 0x002e620008000c00 */
[----:B-----5:R-:W2:Y:S01]  /*157a0*/  S2R R3, SR_TID.X ;  /* 0x0000000000037919 */ /* 0x020ea20000002100 */
[----:B------:R-:W3:Y:S01]  /*157b0*/  LDCU UR4, c[0x0][0x3b4] ;  /* 0x00007680ff0477ac */ /* 0x000ee20008000800 */
[----:B------:R-:W4:Y:S01]  /*157c0*/  S2R R4, SR_TID.X ;  /* 0x0000000000047919 */ /* 0x000f220000002100 */
[----:B------:R-:W1:Y:S01]  /*157d0*/  LDCU UR5, c[0x0][0x39c] ;  /* 0x00007380ff0577ac */ /* 0x000e620008000800 */
[----:B------:R-:W1:Y:S01]  /*157e0*/  LDCU UR12, c[0x0][0x39c] ;  /* 0x00007380ff0c77ac */ /* 0x000e620008000800 */
[----:B------:R-:W1:Y:S01]  /*157f0*/  LDCU UR6, c[0x0][0x39c] ;  /* 0x00007380ff0677ac */ /* 0x000e620008000800 */
[----:B------:R-:W1:Y:S02]  /*15800*/  @!P0 SYNCS.CCTL.IV [UR26+0x36000] ;  /* 0x03600000ff0089b1 */ /* 0x000e64000800001a */
[----:B-1----:R-:W-:Y:S06]  /*15810*/  BAR.SYNC.DEFER_BLOCKING 0x0 ;  /* 0x0000000000007b1d */ /* 0x002fec0000010000 */
[----:B------:R-:W1:Y:S01]  /*15820*/  LDCU UR7, c[0x0][0x39c] ;  /* 0x00007380ff0777ac */ /* 0x000e620008000800 */
[----:B------:R-:W1:Y:S01]  /*15830*/  LDTM.x64 R188, tmem[UR28] ;  /* 0x0000001c00bc79ee */ /* 0x000e620008340000 */
[----:B--2---:R-:W-:-:S02]  /*15840*/  IMAD.SHL.U32 R5, R3, 0x10, RZ ;  /* 0x0000001003057824 */ /* 0x004fc400078e00ff */
[----:B----4-:R-:W-:-:S03]  /*15850*/  IMAD.SHL.U32 R3, R4, 0x80, RZ ;  /* 0x0000008004037824 */ /* 0x010fc600078e00ff */
[----:B------:R-:W-:Y:S01]  /*15860*/  LOP3.LUT R0, R5, 0xf0, RZ, 0xc0, !PT ;  /* 0x000000f005007812 */ /* 0x000fe200078ec0ff */
[----:B------:R-:W-:Y:S01]  /*15870*/  IMAD.U32 R5, RZ, RZ, UR37 ;  /* 0x00000025ff057e24 */ /* 0x000fe2000f8e00ff */
[----:B------:R-:W-:Y:S02]  /*15880*/  LOP3.LUT R252, R4, 0x7f, RZ, 0xc0, !PT ;  /* 0x0000007f04fc7812 */ /* 0x000fe400078ec0ff */
[----:B------:R-:W-:Y:S01]  /*15890*/  LOP3.LUT R3, R3, 0x800, RZ, 0xc0, !PT ;  /* 0x0000080003037812 */ /* 0x000fe200078ec0ff */
[----:B------:R-:W2:Y:S03]  /*158a0*/  @!P0 SYNCS.CCTL.IV [UR26+0x36008] ;  /* 0x03600800ff0089b1 */ /* 0x000ea6000800001a */
[----:B------:R-:W-:Y:S01]  /*158b0*/  IADD3 R0, PT, PT, R0, UR26, R3 ;  /* 0x0000001a00007c10 */ /* 0x000fe2000fffe003 */
[----:B-1----:R1:W-:Y:S04]  /*158c0*/  STL.64 [R1+0x3c0], R246 ;  /* 0x0003c0f601007387 */ /* 0x0023e80000100a00 */
[----:B------:R-:W-:Y:S01]  /*158d0*/  IMAD R0, R5, 0x8, R0 ;  /* 0x0000000805007824 */ /* 0x000fe200078e0200 */
[----:B------:R4:W-:Y:S04]  /*158e0*/  STL.64 [R1+0x3b8], R244 ;  /* 0x0003b8f401007387 */ /* 0x0009e80000100a00 */
[----:B------:R2:W-:Y:S04]  /*158f0*/  STL.64 [R1+0x3b0], R250 ;  /* 0x0003b0fa01007387 */ /* 0x0005e80000100a00 */
[----:B------:R3:W-:Y:S01]  /*15900*/  STL.64 [R1+0x3a8], R248 ;  /* 0x0003a8f801007387 */ /* 0x0007e20000100a00 */
[----:B-1----:R-:W-:-:S02]  /*15910*/  IMAD.MOV.U32 R246, RZ, RZ, R192 ;  /* 0x000000fffff67224 */ /* 0x002fc400078e00c0 */
[----:B------:R-:W-:Y:S02]  /*15920*/  IMAD.MOV.U32 R247, RZ, RZ, R194 ;  /* 0x000000fffff77224 */ /* 0x000fe400078e00c2 */
[----:B----4-:R-:W-:Y:S02]  /*15930*/  IMAD.MOV.U32 R244, RZ, RZ, R188 ;  /* 0x000000fffff47224 */ /* 0x010fe400078e00bc */
[----:B------:R-:W-:Y:S02]  /*15940*/  IMAD.MOV.U32 R245, RZ, RZ, R190 ;  /* 0x000000fffff57224 */ /* 0x000fe400078e00be */
[----:B--2---:R-:W-:Y:S02]  /*15950*/  IMAD.MOV.U32 R250, RZ, RZ, R193 ;  /* 0x000000fffffa7224 */ /* 0x004fe400078e00c1 */
[----:B------:R-:W-:Y:S02]  /*15960*/  IMAD.MOV.U32 R251, RZ, RZ, R195 ;  /* 0x000000fffffb7224 */ /* 0x000fe400078e00c3 */
[----:B---3--:R-:W-:-:S02]  /*15970*/  IMAD.MOV.U32 R248, RZ, RZ, R189 ;  /* 0x000000fffff87224 */ /* 0x008fc400078e00bd */
[----:B------:R-:W-:Y:S02]  /*15980*/  IMAD.MOV.U32 R249, RZ, RZ, R191 ;  /* 0x000000fffff97224 */ /* 0x000fe400078e00bf */
[----:B------:R-:W-:Y:S01]  /*15990*/  LDTM.x64 R132, tmem[UR28+0x40] ;  /* 0x0000401c008479ee */ /* 0x000fe20008340000 */
[----:B------:R-:W-:Y:S01]  /*159a0*/  LDTM.x64 R68, tmem[UR28+0x80] ;  /* 0x0000801c004479ee */ /* 0x000fe20008340000 */
[----:B------:R-:W1:Y:S01]  /*159b0*/  LDTM.x64 R4, tmem[UR28+0xc0] ;  /* 0x0000c01c000479ee */ /* 0x000e620008340000 */
[----:B------:R-:W-:Y:S01]  /*159c0*/  NOP ;  /* 0x0000000000007918 */ /* 0x000fe20000000000 */
[----:B------:R2:W-:Y:S04]  /*159d0*/  STS.128 [R0], R244 ;  /* 0x000000f400007388 */ /* 0x0005e80000000c00 */
[----:B------:R3:W-:Y:S01]  /*159e0*/  STS.128 [R0+0x400], R248 ;  /* 0x000400f800007388 */ /* 0x0007e20000000c00 */
[----:B------:R-:W-:-:S03]  /*159f0*/  LEA R3, R252, UR26, 0x4 ;  /* 0x0000001afc037c11 */ /* 0x000fc6000f8e20ff */
[----:B--2---:R-:W2:Y:S01]  /*15a00*/  LDL.LU.64 R246, [R1+0x3c0] ;  /* 0x0003c00001f67983 */ /* 0x004ea20000300a00 */
[----:B---3--:R-:W-:-:S03]  /*15a10*/  IMAD.MOV.U32 R251, RZ, RZ, R196 ;  /* 0x000000fffffb7224 */ /* 0x008fc600078e00c4 */
[----:B------:R-:W3:Y:S01]  /*15a20*/  LDL.LU.64 R244, [R1+0x3b8] ;  /* 0x0003b80001f47983 */ /* 0x000ee20000300a00 */
[----:B------:R-:W-:Y:S02]  /*15a30*/  IMAD.MOV.U32 R250, RZ, RZ, R198 ;  /* 0x000000fffffa7224 */ /* 0x000fe400078e00c6 */
[----:B------:R-:W-:Y:S01]  /*15a40*/  IMAD.MOV.U32 R249, RZ, RZ, R200 ;  /* 0x000000fffff97224 */ /* 0x000fe200078e00c8 */
[----:B------:R-:W-:Y:S01]  /*15a50*/  STL [R1+0x94], R3 ;  /* 0x0000940301007387 */ /* 0x000fe20000100800 */
[----:B------:R-:W-:Y:S02]  /*15a60*/  IMAD.MOV.U32 R248, RZ, RZ, R202 ;  /* 0x000000fffff87224 */ /* 0x000fe400078e00ca */
[----:B------:R-:W-:Y:S02]  /*15a70*/  IMAD.MOV.U32 R196, RZ, RZ, R197 ;  /* 0x000000ffffc47224 */ /* 0x000fe400078e00c5 */
[----:B------:R-:W-:Y:S02]  /*15a80*/  IMAD.MOV.U32 R197, RZ, RZ, R199 ;  /* 0x000000ffffc57224 */ /* 0x000fe400078e00c7 */
[----:B------:R-:W-:-:S02]  /*15a90*/  IMAD.MOV.U32 R198, RZ, RZ, R201 ;  /* 0x000000ffffc67224 */ /* 0x000fc400078e00c9 */
[----:B------:R-:W-:Y:S01]  /*15aa0*/  IMAD.MOV.U32 R199, RZ, RZ, R203 ;  /* 0x000000ffffc77224 */ /* 0x000fe200078e00cb */
[----:B-1----:R-:W-:Y:S01]  /*15ab0*/  BAR.SYNC.DEFER_BLOCKING 0x0 ;  /* 0x0000000000007b1d */ /* 0x002fe20000010000 */
[----:B------:R-:W-:Y:S02]  /*15ac0*/  IMAD.MOV.U32 R200, RZ, RZ, R251 ;  /* 0x000000ffffc87224 */ /* 0x000fe400078e00fb */
[----:B------:R-:W-:Y:S02]  /*15ad0*/  IMAD.MOV.U32 R201, RZ, RZ, R250 ;  /* 0x000000ffffc97224 */ /* 0x000fe400078e00fa */
[----:B------:R-:W-:Y:S02]  /*15ae0*/  IMAD.MOV.U32 R202, RZ, RZ, R249 ;  /* 0x000000ffffca7224 */ /* 0x000fe400078e00f9 */
[----:B------:R-:W-:Y:S02]  /*15af0*/  IMAD.MOV.U32 R203, RZ, RZ, R248 ;  /* 0x000000ffffcb7224 */ /* 0x000fe400078e00f8 */
[----:B------:R-:W1:Y:S04]  /*15b00*/  LDS.128 R248, [R3] ;  /* 0x0000000003f87984 */ /* 0x000e680000000c00 */
[----:B-1----:R-:W-:Y:S04]  /*15b10*/  STL.64 [R1+0x50], R248 ;  /* 0x000050f801007387 */ /* 0x002fe80000100a00 */
[----:B------:R-:W-:Y:S04]  /*15b20*/  STL.64 [R1+0x58], R250 ;  /* 0x000058fa01007387 */ /* 0x000fe80000100a00 */
[----:B------:R-:W1:Y:S01]  /*15b30*/  LDS.128 R248, [R3+0x800] ;  /* 0x0008000003f87984 */ /* 0x000e620000000c00 */
[----:B------:R-:W-:Y:S06]  /*15b40*/  BAR.SYNC.DEFER_BLOCKING 0x0 ;  /* 0x0000000000007b1d */ /* 0x000fec0000010000 */
[----:B------:R-:W-:Y:S04]  /*15b50*/  STS.128 [R0], R200 ;  /* 0x000000c800007388 */ /* 0x000fe80000000c00 */
[----:B------:R-:W-:Y:S04]  /*15b60*/  STS.128 [R0+0x400], R196 ;  /* 0x000400c400007388 */ /* 0x000fe80000000c00 */
[----:B-1----:R-:W-:Y:S04]  /*15b70*/  STL.64 [R1+0x60], R248 ;  /* 0x000060f801007387 */ /* 0x002fe80000100a00 */
[----:B------:R1:W-:Y:S04]  /*15b80*/  STL.64 [R1+0x68], R250 ;  /* 0x000068fa01007387 */ /* 0x0003e80000100a00 */
[----:B-1----:R-:W4:Y:S04]  /*15b90*/  LDL.LU.64 R250, [R1+0x3b0] ;  /* 0x0003b00001fa7983 */ /* 0x002f280000300a00 */
[----:B------:R-:W4:Y:S01]  /*15ba0*/  LDL.LU.64 R248, [R1+0x3a8] ;  /* 0x0003a80001f87983 */ /* 0x000f220000300a00 */
[----:B------:R-:W-:-:S02]  /*15bb0*/  IMAD.MOV.U32 R200, RZ, RZ, R204 ;  /* 0x000000ffffc87224 */ /* 0x000fc400078e00cc */
[----:B------:R-:W-:Y:S02]  /*15bc0*/  IMAD.MOV.U32 R201, RZ, RZ, R206 ;  /* 0x000000ffffc97224 */ /* 0x000fe400078e00ce */
[----:B------:R-:W-:Y:S02]  /*15bd0*/  IMAD.MOV.U32 R202, RZ, RZ, R208 ;  /* 0x000000ffffca7224 */ /* 0x000fe400078e00d0 */
[----:B------:R-:W-:Y:S01]  /*15be0*/  IMAD.MOV.U32 R203, RZ, RZ, R210 ;  /* 0x000000ffffcb7224 */ /* 0x000fe200078e00d2 */
[----:B------:R-:W-:Y:S01]  /*15bf0*/  BAR.SYNC.DEFER_BLOCKING 0x0 ;  /* 0x0000000000007b1d */ /* 0x000fe20000010000 */
[----:B------:R-:W-:Y:S02]  /*15c00*/  IMAD.MOV.U32 R196, RZ, RZ, R205 ;  /* 0x000000ffffc47224 */ /* 0x000fe400078e00cd */
[----:B------:R-:W-:Y:S02]  /*15c10*/  IMAD.MOV.U32 R197, RZ, RZ, R207 ;  /* 0x000000ffffc57224 */ /* 0x000fe400078e00cf */
[----:B------:R-:W-:-:S02]  /*15c20*/  IMAD.MOV.U32 R198, RZ, RZ, R209 ;  /* 0x000000ffffc67224 */ /* 0x000fc400078e00d1 */
[----:B------:R-:W-:Y:S02]  /*15c30*/  IMAD.MOV.U32 R199, RZ, RZ, R211 ;  /* 0x000000ffffc77224 */ /* 0x000fe400078e00d3 */
[----:B------:R-:W1:Y:S04]  /*15c40*/  LDS.128 R208, [R3] ;  /* 0x0000000003d07984 */ /* 0x000e680000000c00 */
[----:B------:R-:W1:Y:S01]  /*15c50*/  LDS.128 R204, [R3+0x800] ;  /* 0x0008000003cc7984 */ /* 0x000e620000000c00 */
[----:B------:R-:W-:Y:S06]  /*15c60*/  BAR.SYNC.DEFER_BLOCKING 0x0 ;  /* 0x0000000000007b1d */ /* 0x000fec0000010000 */
[----:B------:R1:W-:Y:S04]  /*15c70*/  STS.128 [R0], R200 ;  /* 0x000000c800007388 */ /* 0x0003e80000000c00 */
[----:B------:R-:W-:Y:S01]  /*15c80*/  STS.128 [R0+0x400], R196 ;  /* 0x000400c400007388 */ /* 0x000fe20000000c00 */
[----:B------:R-:W-:Y:S06]  /*15c90*/  BAR.SYNC.DEFER_BLOCKING 0x0 ;  /* 0x0000000000007b1d */ /* 0x000fec0000010000 */
[----:B-1----:R1:W-:Y:S01]  /*15ca0*/  STL.64 [R1+0x40], R208 ;  /* 0x000040d001007387 */ /* 0x0023e20000100a00 */
[----:B------:R-:W-:-:S02]  /*15cb0*/  IMAD.MOV.U32 R200, RZ, RZ, R212 ;  /* 0x000000ffffc87224 */ /* 0x000fc400078e00d4 */
[----:B------:R-:W-:Y:S01]  /*15cc0*/  IMAD.MOV.U32 R201, RZ, RZ, R214 ;  /* 0x000000ffffc97224 */ /* 0x000fe200078e00d6 */
[----:B------:R1:W-:Y:S01]  /*15cd0*/  STL.64 [R1+0x48], R210 ;  /* 0x000048d201007387 */ /* 0x0003e20000100a00 */
[----:B------:R-:W-:Y:S02]  /*15ce0*/  IMAD.MOV.U32 R202, RZ, RZ, R216 ;  /* 0x000000ffffca7224 */ /* 0x000fe400078e00d8 */
[----:B------:R-:W-:Y:S01]  /*15cf0*/  IMAD.MOV.U32 R203, RZ, RZ, R218 ;  /* 0x000000ffffcb7224 */ /* 0x000fe200078e00da */
[----:B------:R-:W-:Y:S01]  /*15d00*/  STL.64 [R1+0x30], R204 ;  /* 0x000030cc01007387 */ /* 0x000fe20000100a00 */
[----:B------:R-:W-:Y:S02]  /*15d10*/  IMAD.MOV.U32 R216, RZ, RZ, R221 ;  /* 0x000000ffffd87224 */ /* 0x000fe400078e00dd */
[----:B------:R-:W-:Y:S01]  /*15d20*/  IMAD.MOV.U32 R218, RZ, RZ, R225 ;  /* 0x000000ffffda7224 */ /* 0x000fe200078e00e1 */
[----:B------:R-:W-:Y:S01]  /*15d30*/  STL.64 [R1+0x38], R206 ;  /* 0x000038ce01007387 */ /* 0x000fe20000100a00 */
[----:B-1----:R-:W-:-:S02]  /*15d40*/  IMAD.MOV.U32 R208, RZ, RZ, R213 ;  /* 0x000000ffffd07224 */ /* 0x002fc400078e00d5 */
[----:B------:R-:W-:Y:S01]  /*15d50*/  IMAD.MOV.U32 R209, RZ, RZ, R215 ;  /* 0x000000ffffd17224 */ /* 0x000fe200078e00d7 */
[----:B------:R-:W1:Y:S01]  /*15d60*/  LDS.128 R204, [R3] ;  /* 0x0000000003cc7984 */ /* 0x000e620000000c00 */
[----:B------:R-:W-:Y:S02]  /*15d70*/  IMAD.MOV.U32 R210, RZ, RZ, R217 ;  /* 0x000000ffffd27224 */ /* 0x000fe400078e00d9 */
[----:B------:R-:W-:Y:S01]  /*15d80*/  IMAD.MOV.U32 R211, RZ, RZ, R219 ;  /* 0x000000ffffd37224 */ /* 0x000fe200078e00db */
[----:B------:R-:W1:Y:S01]  /*15d90*/  LDS.128 R196, [R3+0x800] ;  /* 0x0008000003c47984 */ /* 0x000e620000000c00 */
[----:B------:R-:W-:Y:S02]  /*15da0*/  IMAD.MOV.U32 R217, RZ, RZ, R223 ;  /* 0x000000ffffd97224 */ /* 0x000fe400078e00df */
[----:B------:R-:W-:Y:S01]  /*15db0*/  IMAD.MOV.U32 R219, RZ, RZ, R227 ;  /* 0x000000ffffdb7224 */ /* 0x000fe200078e00e3 */
[----:B------:R-:W-:Y:S01]  /*15dc0*/  BAR.SYNC.DEFER_BLOCKING 0x0 ;  /* 0x0000000000007b1d */ /* 0x000fe20000010000 */
[----:B------:R-:W-:-:S02]  /*15dd0*/  IMAD.MOV.U32 R212, RZ, RZ, R228 ;  /* 0x000000ffffd47224 */ /* 0x000fc400078e00e4 */
[----:B------:R-:W-:Y:S02]  /*15de0*/  IMAD.MOV.U32 R213, RZ, RZ, R230 ;  /* 0x000000ffffd57224 */ /* 0x000fe400078e00e6 */
[----:B------:R-:W-:Y:S02]  /*15df0*/  IMAD.MOV.U32 R214, RZ, RZ, R232 ;  /* 0x000000ffffd67224 */ /* 0x000fe400078e00e8 */
[----:B------:R-:W-:Y:S02]  /*15e00*/  IMAD.MOV.U32 R215, RZ, RZ, R234 ;  /* 0x000000ffffd77224 */ /* 0x000fe400078e00ea */
[----:B------:R-:W-:Y:S02]  /*15e10*/  IMAD.MOV.U32 R225, RZ, RZ, R231 ;  /* 0x000000ffffe17224 */ /* 0x000fe400078e00e7 */
[----:B------:R-:W-:Y:S01]  /*15e20*/  IMAD.MOV.U32 R227, RZ, RZ, R235 ;  /* 0x000000ffffe37224 */ /* 0x000fe200078e00eb */
[----:B------:R-:W-:Y:S04]  /*15e30*/  STS.128 [R0], R200 ;  /* 0x000000c800007388 */ /* 0x000fe80000000c00 */
[----:B------:R-:W-:Y:S01]  /*15e40*/  STS.128 [R0+0x400], R208 ;  /* 0x000400d000007388 */ /* 0x000fe20000000c00 */
[----:B------:R-:W-:Y:S06]  /*15e50*/  BAR.SYNC.DEFER_BLOCKING 0x0 ;  /* 0x0000000000007b1d */ /* 0x000fec0000010000 */
[----:B-1----:R1:W-:Y:S04]  /*15e60*/  STL.64 [R1+0x20], R204 ;  /* 0x000020cc01007387 */ /* 0x0023e80000100a00 */
[----:B------:R1:W-:Y:S04]  /*15e70*/  STL.64 [R1+0x28], R206 ;  /* 0x000028ce01007387 */ /* 0x0003e80000100a00 */
[----:B------:R-:W-:Y:S04]  /*15e80*/  STL.64 [R1+0x10], R196 ;  /* 0x000010c401007387 */ /* 0x000fe80000100a00 */
[----:B------:R-:W-:Y:S01]  /*15e90*/  STL.64 [R1+0x18], R198 ;  /* 0x000018c601007387 */ /* 0x000fe20000100a00 */
[----:B-1----:R-:W-:-:S02]  /*15ea0*/  IMAD.MOV.U32 R204, RZ, RZ, R220 ;  /* 0x000000ffffcc7224 */ /* 0x002fc400078e00dc */
[----:B------:R-:W-:Y:S01]  /*15eb0*/  IMAD.MOV.U32 R205, RZ, RZ, R222 ;  /* 0x000000ffffcd7224 */ /* 0x000fe200078e00de */
[----:B------:R-:W1:Y:S01]  /*15ec0*/  LDS.128 R200, [R3] ;  /* 0x0000000003c87984 */ /* 0x000e620000000c00 */
[----:B------:R-:W-:Y:S02]  /*15ed0*/  IMAD.MOV.U32 R206, RZ, RZ, R224 ;  /* 0x000000ffffce7224 */ /* 0x000fe400078e00e0 */
[----:B------:R-:W-:Y:S01]  /*15ee0*/  IMAD.MOV.U32 R207, RZ, RZ, R226 ;  /* 0x000000ffffcf7224 */ /* 0x000fe200078e00e2 */
[----:B------:R-:W2:Y:S01]  /*15ef0*/  LDS.128 R196, [R3+0x800] ;  /* 0x0008000003c47984 */ /* 0x000ea20000000c00 */
[----:B------:R-:W-:Y:S02]  /*15f00*/  IMAD.MOV.U32 R224, RZ, RZ, R229 ;  /* 0x000000ffffe07224 */ /* 0x000fe400078e00e5 */
[----:B------:R-:W-:Y:S01]  /*15f10*/  IMAD.MOV.U32 R226, RZ, RZ, R233 ;  /* 0x000000ffffe27224 */ /* 0x000fe200078e00e9 */
[----:B------:R-:W-:Y:S06]  /*15f20*/  BAR.SYNC.DEFER_BLOCKING 0x0 ;  /* 0x0000000000007b1d */ /* 0x000fec0000010000 */
[----:B------:R-:W-:Y:S04]  /*15f30*/  STS.128 [R0], R204 ;  /* 0x000000cc00007388 */ /* 0x000fe80000000c00 */
[----:B------:R-:W-:Y:S01]  /*15f40*/  STS.128 [R0+0x400], R216 ;  /* 0x000400d800007388 */ /* 0x000fe20000000c00 */
[----:B------:R-:W-:Y:S01]  /*15f50*/  BAR.SYNC.DEFER_BLOCKING 0x0 ;  /* 0x0000000000007b1d */ /* 0x000fe20000010000 */
[----:B------:R-:W-:-:S02]  /*15f60*/  IMAD.MOV.U32 R220, RZ, RZ, R236 ;  /* 0x000000ffffdc7224 */ /* 0x000fc400078e00ec */
[----:B------:R-:W-:Y:S02]  /*15f70*/  IMAD.MOV.U32 R221, RZ, RZ, R238 ;  /* 0x000000ffffdd7224 */ /* 0x000fe400078e00ee */
[----:B------:R-:W-:Y:S02]  /*15f80*/  IMAD.MOV.U32 R222, RZ, RZ, R240 ;  /* 0x000000ffffde7224 */ /* 0x000fe400078e00f0 */
[----:B------:R-:W-:Y:S01]  /*15f90*/  IMAD.MOV.U32 R223, RZ, RZ, R242 ;  /* 0x000000ffffdf7224 */ /* 0x000fe200078e00f2 */
[----:B-1----:R-:W-:Y:S04]  /*15fa0*/  STL [R1+0x37c], R200 ;  /* 0x00037cc801007387 */ /* 0x002fe80000100800 */
[----:B------:R-:W1:Y:S04]  /*15fb0*/  LDS.128 R208, [R3] ;  /* 0x0000000003d07984 */ /* 0x000e680000000c00 */
[----:B------:R-:W-:Y:S01]  /*15fc0*/  LDS.128 R204, [R3+0x800] ;  /* 0x0008000003cc7984 */ /* 0x000fe20000000c00 */
[----:B------:R-:W-:Y:S01]  /*15fd0*/  BAR.SYNC.DEFER_BLOCKING 0x0 ;  /* 0x0000000000007b1d */ /* 0x000fe20000010000 */
[----:B------:R-:W-:-:S02]  /*15fe0*/  IMAD.MOV.U32 R232, RZ, RZ, R237 ;  /* 0x000000ffffe87224 */ /* 0x000fc400078e00ed */
[----:B------:R-:W-:Y:S02]  /*15ff0*/  IMAD.MOV.U32 R233, RZ, RZ, R239 ;  /* 0x000000ffffe97224 */ /* 0x000fe400078e00ef */
[----:B------:R-:W-:Y:S02]  /*16000*/  IMAD.MOV.U32 R234, RZ, RZ, R241 ;  /* 0x000000ffffea7224 */ /* 0x000fe400078e00f1 */
[----:B------:R-:W-:Y:S01]  /*16010*/  IMAD.MOV.U32 R235, RZ, RZ, R243 ;  /* 0x000000ffffeb7224 */ /* 0x000fe200078e00f3 */
[----:B------:R-:W-:Y:S04]  /*16020*/  STL [R1+0x378], R201 ;  /* 0x000378c901007387 */ /* 0x000fe80000100800 */
[----:B------:R-:W-:Y:S04]  /*16030*/  STS.128 [R0], R212 ;  /* 0x000000d400007388 */ /* 0x000fe80000000c00 */
[----:B------:R-:W-:Y:S01]  /*16040*/  STS.128 [R0+0x400], R224 ;  /* 0x000400e000007388 */ /* 0x000fe20000000c00 */
[----:B------:R-:W-:Y:S01]  /*16050*/  BAR.SYNC.DEFER_BLOCKING 0x0 ;  /* 0x0000000000007b1d */ /* 0x000fe20000010000 */
[----:B---3--:R-:W-:-:S02]  /*16060*/  IMAD.MOV.U32 R228, RZ, RZ, R244 ;  /* 0x000000ffffe47224 */ /* 0x008fc400078e00f4 */
[----:B--2---:R-:W-:Y:S02]  /*16070*/  IMAD.MOV.U32 R229, RZ, RZ, R246 ;  /* 0x000000ffffe57224 */ /* 0x004fe400078e00f6 */
[----:B----4-:R-:W-:Y:S01]  /*16080*/  IMAD.MOV.U32 R231, RZ, RZ, R250 ;  /* 0x000000ffffe77224 */ /* 0x010fe200078e00fa */
[----:B------:R-:W2:Y:S04]  /*16090*/  LDS.128 R216, [R3] ;  /* 0x0000000003d87984 */ /* 0x000ea80000000c00 */
[----:B------:R-:W-:Y:S01]  /*160a0*/  LDS.128 R212, [R3+0x800] ;  /* 0x0008000003d47984 */ /* 0x000fe20000000c00 */
[----:B------:R-:W-:Y:S01]  /*160b0*/  BAR.SYNC.DEFER_BLOCKING 0x0 ;  /* 0x0000000000007b1d */ /* 0x000fe20000010000 */
[----:B------:R-:W-:Y:S02]  /*160c0*/  IMAD.MOV.U32 R230, RZ, RZ, R248 ;  /* 0x000000ffffe67224 */ /* 0x000fe400078e00f8 */
[----:B------:R-:W-:-:S02]  /*160d0*/  IMAD.MOV.U32 R236, RZ, RZ, R125 ;  /* 0x000000ffffec7224 */ /* 0x000fc400078e007d */
[----:B------:R-:W-:Y:S02]  /*160e0*/  IMAD.MOV.U32 R237, RZ, RZ, R127 ;  /* 0x000000ffffed7224 */ /* 0x000fe400078e007f */
[----:B------:R-:W-:Y:S01]  /*160f0*/  IMAD.MOV.U32 R238, RZ, RZ, R129 ;  /* 0x000000ffffee7224 */ /* 0x000fe200078e0081 */
[----:B------:R-:W-:Y:S01]  /*16100*/  STL [R1+0x374], R202 ;  /* 0x000374ca01007387 */ /* 0x000fe20000100800 */
[----:B------:R-:W-:-:S03]  /*16110*/  IMAD.MOV.U32 R239, RZ, RZ, R131 ;  /* 0x000000ffffef7224 */ /* 0x000fc600078e0083 */
[----:B------:R-:W-:Y:S04]  /*16120*/  STL [R1+0x370], R203 ;  /* 0x000370cb01007387 */ /* 0x000fe80000100800 */
[----:B------:R-:W-:Y:S04]  /*16130*/  STL [R1+0x394], R196 ;  /* 0x000394c401007387 */ /* 0x000fe80000100800 */
[----:B------:R-:W-:Y:S04]  /*16140*/  STL [R1+0x390], R197 ;  /* 0x000390c501007387 */ /* 0x000fe80000100800 */
[----:B------:R-:W-:Y:S04]  /*16150*/  STS.128 [R0], R220 ;  /* 0x000000dc00007388 */ /* 0x000fe80000000c00 */
[----:B------:R3:W-:Y:S01]  /*16160*/  STS.128 [R0+0x400], R232 ;  /* 0x000400e800007388 */ /* 0x0007e20000000c00 */
[----:B------:R-:W-:Y:S06]  /*16170*/  BAR.SYNC.DEFER_BLOCKING 0x0 ;  /* 0x0000000000007b1d */ /* 0x000fec0000010000 */
[----:B------:R-:W-:Y:S01]  /*16180*/  STL [R1+0x384], R198 ;  /* 0x000384c601007387 */ /* 0x000fe20000100800 */
[----:B---3--:R-:W-:-:S03]  /*16190*/  IMAD.MOV.U32 R232, RZ, RZ, R245 ;  /* 0x000000ffffe87224 */ /* 0x008fc600078e00f5 */
[----:B------:R-:W-:Y:S01]  /*161a0*/  STL [R1+0x380], R199 ;  /* 0x000380c701007387 */ /* 0x000fe20000100800 */
[----:B------:R-:W-:Y:S02]  /*161b0*/  IMAD.MOV.U32 R233, RZ, RZ, R247 ;  /* 0x000000ffffe97224 */ /* 0x000fe400078e00f7 */
[----:B------:R-:W-:Y:S01]  /*161c0*/  IMAD.MOV.U32 R234, RZ, RZ, R249 ;  /* 0x000000ffffea7224 */ /* 0x000fe200078e00f9 */
[----:B-1----:R1:W-:Y:S04]  /*161d0*/  STL.64 [R1+0x3a0], R208 ;  /* 0x0003a0d001007387 */ /* 0x0023e80000100a00 */
[----:B------:R-:W3:Y:S04]  /*161e0*/  LDS.128 R224, [R3] ;  /* 0x0000000003e07984 */ /* 0x000ee80000000c00 */
[----:B------:R-:W-:Y:S01]  /*161f0*/  LDS.128 R220, [R3+0x800] ;  /* 0x0008000003dc7984 */ /* 0x000fe20000000c00 */
[----:B------:R-:W-:Y:S01]  /*16200*/  BAR.SYNC.DEFER_BLOCKING 0x0 ;  /* 0x0000000000007b1d */ /* 0x000fe20000010000 */
[----:B------:R-:W-:-:S05]  /*16210*/  IMAD.MOV.U32 R235, RZ, RZ, R251 ;  /* 0x000000ffffeb7224 */ /* 0x000fca00078e00fb */
[----:B-1----:R-:W4:Y:S04]  /*16220*/  LDL.LU R208, [R1+0x134] ;  /* 0x0001340001d07983 */ /* 0x002f280000300800 */
[----:B------:R-:W2:Y:S01]  /*16230*/  LDL.LU R209, [R1+0x368] ;  /* 0x0003680001d17983 */ /* 0x000ea20000300800 */
[----:B------:R-:W-:Y:S02]  /*16240*/  IMAD.MOV.U32 R242, RZ, RZ, R57 ;  /* 0x000000fffff27224 */ /* 0x000fe400078e0039 */
[----:B------:R-:W-:Y:S01]  /*16250*/  IMAD.MOV.U32 R243, RZ, RZ, R59 ;  /* 0x000000fffff37224 */ /* 0x000fe200078e003b */
[----:B------:R-:W-:Y:S01]  /*16260*/  STL [R1+0x39c], R210 ;  /* 0x00039cd201007387 */ /* 0x000fe20000100800 */
[----:B------:R-:W-:Y:S02]  /*16270*/  IMAD.MOV.U32 R240, RZ, RZ, R53 ;  /* 0x000000fffff07224 */ /* 0x000fe400078e0035 */
[----:B------:R-:W-:Y:S01]  /*16280*/  IMAD.MOV.U32 R241, RZ, RZ, R55 ;  /* 0x000000fffff17224 */ /* 0x000fe200078e0037 */
[----:B------:R-:W-:Y:S04]  /*16290*/  STL [R1+0x398], R211 ;  /* 0x000398d301007387 */ /* 0x000fe80000100800 */
[----:B------:R1:W-:Y:S04]  /*162a0*/  STS.128 [R0], R228 ;  /* 0x000000e400007388 */ /* 0x0003e80000000c00 */
[----:B------:R3:W-:Y:S01]  /*162b0*/  STS.128 [R0+0x400], R232 ;  /* 0x000400e800007388 */ /* 0x0007e20000000c00 */
[----:B-1----:R-:W-:-:S02]  /*162c0*/  IMAD.MOV.U32 R228, RZ, RZ, R132 ;  /* 0x000000ffffe47224 */ /* 0x002fc400078e0084 */
[----:B------:R-:W-:Y:S02]  /*162d0*/  IMAD.MOV.U32 R229, RZ, RZ, R134 ;  /* 0x000000ffffe57224 */ /* 0x000fe400078e0086 */
[----:B------:R-:W-:Y:S02]  /*162e0*/  IMAD.MOV.U32 R230, RZ, RZ, R136 ;  /* 0x000000ffffe67224 */ /* 0x000fe400078e0088 */
[----:B------:R-:W-:Y:S01]  /*162f0*/  IMAD.MOV.U32 R231, RZ, RZ, R138 ;  /* 0x000000ffffe77224 */ /* 0x000fe200078e008a */
[----:B------:R-:W-:Y:S01]  /*16300*/  BAR.SYNC.DEFER_BLOCKING 0x0 ;  /* 0x0000000000007b1d */ /* 0x000fe20000010000 */
[----:B---3--:R-:W-:Y:S02]  /*16310*/  IMAD.MOV.U32 R232, RZ, RZ, R133 ;  /* 0x000000ffffe87224 */ /* 0x008fe400078e0085 */
[----:B------:R-:W-:Y:S02]  /*16320*/  IMAD.MOV.U32 R233, RZ, RZ, R135 ;  /* 0x000000ffffe97224 */ /* 0x000fe400078e0087 */
[----:B------:R-:W-:-:S02]  /*16330*/  IMAD.MOV.U32 R234, RZ, RZ, R137 ;  /* 0x000000ffffea7224 */ /* 0x000fc400078e0089 */
[----:B------:R-:W-:Y:S02]  /*16340*/  IMAD.MOV.U32 R235, RZ, RZ, R139 ;  /* 0x000000ffffeb7224 */ /* 0x000fe400078e008b */
[----:B------:R-:W1:Y:S04]  /*16350*/  LDS.128 R136, [R3] ;  /* 0x0000000003887984 */ /* 0x000e680000000c00 */
[----:B------:R-:W-:Y:S01]  /*16360*/  LDS.128 R132, [R3+0x800] ;  /* 0x0008000003847984 */ /* 0x000fe20000000c00 */
[----:B------:R-:W-:Y:S06]  /*16370*/  BAR.SYNC.DEFER_BLOCKING 0x0 ;  /* 0x0000000000007b1d */ /* 0x000fec0000010000 */
[----:B------:R3:W-:Y:S04]  /*16380*/  STS.128 [R0], R228 ;  /* 0x000000e400007388 */ /* 0x0007e80000000c00 */
[----:B------:R3:W-:Y:S02]  /*16390*/  STS.128 [R0+0x400], R232 ;  /* 0x000400e800007388 */ /* 0x0007e40000000c00 */
[----:B---3--:R-:W-:-:S02]  /*163a0*/  IMAD.MOV.U32 R228, RZ, RZ, R140 ;  /* 0x000000ffffe47224 */ /* 0x008fc400078e008c */
        /* <DEDUP_REMOVED lines=8> */
[----:B------:R-:W3:Y:S04]  /*16430*/  LDS.128 R144, [R3] ;  /* 0x0000000003907984 */ /* 0x000ee80000000c00 */
[----:B------:R-:W-:Y:S01]  /*16440*/  LDS.128 R140, [R3+0x800] ;  /* 0x00080000038c7984 */ /* 0x000fe20000000c00 */
[----:B------:R-:W-:Y:S06]  /*16450*/  BAR.SYNC.DEFER_BLOCKING 0x0 ;  /* 0x0000000000007b1d */ /* 0x000fec0000010000 */
[----:B------:R1:W-:Y:S04]  /*16460*/  STS.128 [R0], R228 ;  /* 0x000000e400007388 */ /* 0x0003e80000000c00 */
[----:B------:R1:W-:Y:S02]  /*16470*/  STS.128 [R0+0x400], R232 ;  /* 0x000400e800007388 */ /* 0x0003e40000000c00 */
[----:B-1----:R-:W-:-:S02]  /*16480*/  IMAD.MOV.U32 R228, RZ, RZ, R148 ;  /* 0x000000ffffe47224 */ /* 0x002fc400078e0094 */
        /* <DEDUP_REMOVED lines=22> */
[----:B------:R-:W3:Y:S01]  /*165f0*/  LDS.128 R160, [R3] ;  /* 0x0000000003a07984 */ /* 0x000ee20000000c00 */
[C-C-:B----4-:R-:W-:Y:S02]  /*16600*/  LOP3.LUT R203, R208.reuse, 0x1e, R2.reuse, 0xfe, !PT ;  /* 0x0000001ed0cb7812 */ /* 0x150fe400078efe02 */
[C-C-:B------:R-:W-:Y:S01]  /*16610*/  LOP3.LUT R202, R208.reuse, 0x1c, R2.reuse, 0xfe, !PT ;  /* 0x0000001cd0ca7812 */ /* 0x140fe200078efe02 */
[----:B------:R-:W-:Y:S01]  /*16620*/  LDS.128 R156, [R3+0x800] ;  /* 0x00080000039c7984 */ /* 0x000fe20000000c00 */
[C-C-:B------:R-:W-:Y:S01]  /*16630*/  LOP3.LUT R201, R208.reuse, 0x1a, R2.reuse, 0xfe, !PT ;  /* 0x0000001ad0c97812 */ /* 0x140fe200078efe02 */
[----:B--2---:R-:W-:Y:S01]  /*16640*/  IMAD R249, R209, UR4, RZ ;  /* 0x00000004d1f97c24 */ /* 0x004fe2000f8e02ff */
[C-C-:B------:R-:W-:Y:S01]  /*16650*/  LOP3.LUT R200, R208.reuse, 0x18, R2.reuse, 0xfe, !PT ;  /* 0x00000018d0c87812 */ /* 0x140fe200078efe02 */
[----:B------:R-:W-:Y:S01]  /*16660*/  BAR.SYNC.DEFER_BLOCKING 0x0 ;  /* 0x0000000000007b1d */ /* 0x000fe20000010000 */
[----:B------:R-:W-:-:S02]  /*16670*/  LOP3.LUT R199, R208, 0x16, R2, 0xfe, !PT ;  /* 0x00000016d0c77812 */ /* 0x000fc400078efe02 */
[C-C-:B------:R-:W-:Y:S02]  /*16680*/  LOP3.LUT R198, R208.reuse, 0x14, R2.reuse, 0xfe, !PT ;  /* 0x00000014d0c67812 */ /* 0x140fe400078efe02 */
[C-C-:B------:R-:W-:Y:S01]  /*16690*/  LOP3.LUT R197, R208.reuse, 0x12, R2.reuse, 0xfe, !PT ;  /* 0x00000012d0c57812 */ /* 0x140fe200078efe02 */
[----:B------:R-:W2:Y:S01]  /*166a0*/  LDCU UR4, c[0x0][0x39c] ;  /* 0x00007380ff0477ac */ /* 0x000ea20008000800 */
[C-C-:B------:R-:W-:Y:S02]  /*166b0*/  LOP3.LUT R196, R208.reuse, 0x10, R2.reuse, 0xfe, !PT ;  /* 0x00000010d0c47812 */ /* 0x140fe400078efe02 */
[C-C-:B------:R-:W-:Y:S02]  /*166c0*/  LOP3.LUT R211, R208.reuse, 0xe, R2.reuse, 0xfe, !PT ;  /* 0x0000000ed0d37812 */ /* 0x140fe400078efe02 */
[C-C-:B------:R-:W-:Y:S02]  /*166d0*/  LOP3.LUT R210, R208.reuse, 0xc, R2.reuse, 0xfe, !PT ;  /* 0x0000000cd0d27812 */ /* 0x140fe400078efe02 */
[----:B------:R-:W-:-:S02]  /*166e0*/  LOP3.LUT R252, R208, 0xa, R2, 0xfe, !PT ;  /* 0x0000000ad0fc7812 */ /* 0x000fc400078efe02 */
[----:B------:R-:W-:Y:S01]  /*166f0*/  ISETP.GE.AND P0, PT, R209, UR10, PT ;  /* 0x0000000ad1007c0c */ /* 0x000fe2000bf06270 */
[----:B------:R-:W4:Y:S01]  /*16700*/  LDCU UR10, c[0x0][0x39c] ;  /* 0x00007380ff0a77ac */ /* 0x000f220008000800 */
[----:B------:R-:W-:-:S04]  /*16710*/  LEA R248, P2, R249, UR8, 0x2 ;  /* 0x00000008f9f87c11 */ /* 0x000fc8000f8410ff */
[----:B------:R-:W-:Y:S01]  /*16720*/  LEA.HI.X.SX32 R249, R249, UR9, 0x2, P2 ;  /* 0x00000009f9f97c11 */ /* 0x000fe200090f16ff */
[----:B------:R1:W-:Y:S04]  /*16730*/  STS.128 [R0], R228 ;  /* 0x000000e400007388 */ /* 0x0003e80000000c00 */
[----:B------:R2:W-:Y:S01]  /*16740*/  STS.128 [R0+0x400], R232 ;  /* 0x000400e800007388 */ /* 0x0005e20000000c00 */
[----:B-1----:R-:W-:Y:S02]  /*16750*/  IMAD.MOV.U32 R228, RZ, RZ, R164 ;  /* 0x000000ffffe47224 */ /* 0x002fe400078e00a4 */
[----:B------:R-:W-:Y:S02]  /*16760*/  IMAD.MOV.U32 R229, RZ, RZ, R166 ;  /* 0x000000ffffe57224 */ /* 0x000fe400078e00a6 */
[----:B------:R-:W-:-:S02]  /*16770*/  IMAD.MOV.U32 R230, RZ, RZ, R168 ;  /* 0x000000ffffe67224 */ /* 0x000fc400078e00a8 */
[----:B------:R-:W-:Y:S01]  /*16780*/  IMAD.MOV.U32 R231, RZ, RZ, R170 ;  /* 0x000000ffffe77224 */ /* 0x000fe200078e00aa */
[----:B------:R-:W-:Y:S01]  /*16790*/  BAR.SYNC.DEFER_BLOCKING 0x0 ;  /* 0x0000000000007b1d */ /* 0x000fe20000010000 */
[----:B--2---:R-:W-:Y:S02]  /*167a0*/  IMAD.MOV.U32 R232, RZ, RZ, R165 ;  /* 0x000000ffffe87224 */ /* 0x004fe400078e00a5 */
[----:B------:R-:W-:Y:S02]  /*167b0*/  IMAD.MOV.U32 R233, RZ, RZ, R167 ;  /* 0x000000ffffe97224 */ /* 0x000fe400078e00a7 */
[----:B------:R-:W-:Y:S02]  /*167c0*/  IMAD.MOV.U32 R234, RZ, RZ, R169 ;  /* 0x000000ffffea7224 */ /* 0x000fe400078e00a9 */
[----:B------:R-:W-:Y:S02]  /*167d0*/  IMAD.MOV.U32 R235, RZ, RZ, R171 ;  /* 0x000000ffffeb7224 */ /* 0x000fe400078e00ab */
[----:B------:R-:W1:Y:S04]  /*167e0*/  LDS.128 R168, [R3] ;  /* 0x0000000003a87984 */ /* 0x000e680000000c00 */
[----:B------:R-:W-:Y:S01]  /*167f0*/  LDS.128 R164, [R3+0x800] ;  /* 0x0008000003a47984 */ /* 0x000fe20000000c00 */
[----:B------:R-:W-:Y:S06]  /*16800*/  BAR.SYNC.DEFER_BLOCKING 0x0 ;  /* 0x0000000000007b1d */ /* 0x000fec0000010000 */
[----:B------:R2:W-:Y:S04]  /*16810*/  STS.128 [R0], R228 ;  /* 0x000000e400007388 */ /* 0x0005e80000000c00 */
[----:B------:R3:W-:Y:S01]  /*16820*/  STS.128 [R0+0x400], R232 ;  /* 0x000400e800007388 */ /* 0x0007e20000000c00 */
[----:B--2---:R-:W-:-:S02]  /*16830*/  IMAD.MOV.U32 R228, RZ, RZ, R172 ;  /* 0x000000ffffe47224 */ /* 0x004fc400078e00ac */
        /* <DEDUP_REMOVED lines=8> */
[----:B------:R-:W2:Y:S04]  /*168c0*/  LDS.128 R176, [R3] ;  /* 0x0000000003b07984 */ /* 0x000ea80000000c00 */
[----:B------:R-:W-:Y:S01]  /*168d0*/  LDS.128 R172, [R3+0x800] ;  /* 0x0008000003ac7984 */ /* 0x000fe20000000c00 */
[----:B------:R-:W-:Y:S06]  /*168e0*/  BAR.SYNC.DEFER_BLOCKING 0x0 ;  /* 0x0000000000007b1d */ /* 0x000fec0000010000 */
[----:B------:R3:W-:Y:S04]  /*168f0*/  STS.128 [R0], R228 ;  /* 0x000000e400007388 */ /* 0x0007e80000000c00 */
[----:B------:R1:W-:Y:S01]  /*16900*/  STS.128 [R0+0x400], R232 ;  /* 0x000400e800007388 */ /* 0x0003e20000000c00 */
[----:B---3--:R-:W-:-:S02]  /*16910*/  IMAD.MOV.U32 R228, RZ, RZ, R180 ;  /* 0x000000ffffe47224 */ /* 0x008fc400078e00b4 */
[----:B------:R-:W-:Y:S02]  /*16920*/  IMAD.MOV.U32 R229, RZ, RZ, R182 ;  /* 0x000000ffffe57224 */ /* 0x000fe400078e00b6 */
[----:B------:R-:W-:Y:S02]  /*16930*/  IMAD.MOV.U32 R230, RZ, RZ, R184 ;  /* 0x000000ffffe67224 */ /* 0x000fe400078e00b8 */
[----:B------:R-:W-:Y:S01]  /*16940*/  IMAD.MOV.U32 R231, RZ, RZ, R186 ;  /* 0x000000ffffe77224 */ /* 0x000fe200078e00ba */
[----:B------:R-:W-:Y:S01]  /*16950*/  BAR.SYNC.DEFER_BLOCKING 0x0 ;  /* 0x0000000000007b1d */ /* 0x000fe20000010000 */
[----:B-1----:R-:W-:Y:S02]  /*16960*/  IMAD.MOV.U32 R232, RZ, RZ, R181 ;  /* 0x000000ffffe87224 */ /* 0x002fe400078e00b5 */
[----:B------:R-:W-:Y:S02]  /*16970*/  IMAD.MOV.U32 R233, RZ, RZ, R183 ;  /* 0x000000ffffe97224 */ /* 0x000fe400078e00b7 */
[----:B------:R-:W-:-:S02]  /*16980*/  IMAD.MOV.U32 R234, RZ, RZ, R185 ;  /* 0x000000ffffea7224 */ /* 0x000fc400078e00b9 */
[----:B------:R-:W-:Y:S02]  /*16990*/  IMAD.MOV.U32 R235, RZ, RZ, R187 ;  /* 0x000000ffffeb7224 */ /* 0x000fe400078e00bb */
[----:B------:R-:W1:Y:S04]  /*169a0*/  LDS.128 R184, [R3] ;  /* 0x0000000003b87984 */ /* 0x000e680000000c00 */
        /* <DEDUP_REMOVED lines=9> */
[----:B--2---:R-:W-:Y:S02]  /*16a40*/  IMAD.MOV.U32 R232, RZ, RZ, R189 ;  /* 0x000000ffffe87224 */ /* 0x004fe400078e00bd */
        /* <DEDUP_REMOVED lines=107> */
[----:B------:R-:W-:Y:S01]  /*17100*/  IMAD.MOV.U32 R229, RZ, RZ, R126 ;  /* 0x000000ffffe57224 */ /* 0x000fe200078e007e */
[----:B------:R-:W-:Y:S01]  /*17110*/  BAR.SYNC.DEFER_BLOCKING 0x0 ;  /* 0x0000000000007b1d */ /* 0x000fe20000010000 */
[----:B------:R-:W-:Y:S02]  /*17120*/  IMAD.MOV.U32 R230, RZ, RZ, R128 ;  /* 0x000000ffffe67224 */ /* 0x000fe400078e0080 */
[----:B------:R-:W-:Y:S02]  /*17130*/  IMAD.MOV.U32 R231, RZ, RZ, R130 ;  /* 0x000000ffffe77224 */ /* 0x000fe400078e0082 */
[----:B--2---:R-:W-:Y:S02]  /*17140*/  IMAD.MOV.U32 R234, RZ, RZ, R8 ;  /* 0x000000ffffea7224 */ /* 0x004fe400078e0008 */
[----:B------:R-:W-:Y:S02]  /*17150*/  IMAD.MOV.U32 R235, RZ, RZ, R10 ;  /* 0x000000ffffeb7224 */ /* 0x000fe400078e000a */
[----:B------:R-:W-:-:S02]  /*17160*/  IMAD.MOV.U32 R232, RZ, RZ, R4 ;  /* 0x000000ffffe87224 */ /* 0x000fc400078e0004 */
[----:B------:R-:W-:Y:S02]  /*17170*/  IMAD.MOV.U32 R233, RZ, RZ, R6 ;  /* 0x000000ffffe97224 */ /* 0x000fe400078e0006 */
[----:B------:R-:W-:Y:S02]  /*17180*/  IMAD.MOV.U32 R4, RZ, RZ, R12 ;  /* 0x000000ffff047224 */ /* 0x000fe400078e000c */
[----:B------:R-:W-:Y:S01]  /*17190*/  IMAD.MOV.U32 R6, RZ, RZ, R16 ;  /* 0x000000ffff067224 */ /* 0x000fe200078e0010 */
[----:B------:R-:W2:Y:S04]  /*171a0*/  LDS.128 R128, [R3] ;  /* 0x0000000003807984 */ /* 0x000ea80000000c00 */
[----:B------:R-:W-:Y:S01]  /*171b0*/  LDS.128 R124, [R3+0x800] ;  /* 0x00080000037c7984 */ /* 0x000fe20000000c00 */
[----:B------:R-:W-:Y:S06]  /*171c0*/  BAR.SYNC.DEFER_BLOCKING 0x0 ;  /* 0x0000000000007b1d */ /* 0x000fec0000010000 */
[----:B------:R-:W-:Y:S04]  /*171d0*/  STS.128 [R0], R228 ;  /* 0x000000e400007388 */ /* 0x000fe80000000c00 */
[----:B------:R3:W-:Y:S01]  /*171e0*/  STS.128 [R0+0x400], R236 ;  /* 0x000400ec00007388 */ /* 0x0007e20000000c00 */
[----:B------:R-:W-:Y:S01]  /*171f0*/  BAR.SYNC.DEFER_BLOCKING 0x0 ;  /* 0x0000000000007b1d */ /* 0x000fe20000010000 */
[----:B---3--:R-:W-:-:S02]  /*17200*/  IMAD.MOV.U32 R238, RZ, RZ, R9 ;  /* 0x000000ffffee7224 */ /* 0x008fc400078e0009 */
[----:B------:R-:W-:Y:S02]  /*17210*/  IMAD.MOV.U32 R239, RZ, RZ, R11 ;  /* 0x000000ffffef7224 */ /* 0x000fe400078e000b */
[----:B------:R-:W-:Y:S02]  /*17220*/  IMAD.MOV.U32 R236, RZ, RZ, R5 ;  /* 0x000000ffffec7224 */ /* 0x000fe400078e0005 */
[----:B------:R-:W-:Y:S02]  /*17230*/  IMAD.MOV.U32 R237, RZ, RZ, R7 ;  /* 0x000000ffffed7224 */ /* 0x000fe400078e0007 */
[----:B------:R-:W-:Y:S02]  /*17240*/  IMAD.MOV.U32 R5, RZ, RZ, R14 ;  /* 0x000000ffff057224 */ /* 0x000fe400078e000e */
[----:B------:R-:W-:Y:S01]  /*17250*/  IMAD.MOV.U32 R7, RZ, RZ, R18 ;  /* 0x000000ffff077224 */ /* 0x000fe200078e0012 */
[----:B------:R-:W3:Y:S04]  /*17260*/  LDS.128 R228, [R3] ;  /* 0x0000000003e47984 */ /* 0x000ee80000000c00 */
[----:B------:R-:W-:Y:S01]  /*17270*/  LDS.128 R8, [R3+0x800] ;  /* 0x0008000003087984 */ /* 0x000fe20000000c00 */
[----:B------:R-:W-:Y:S06]  /*17280*/  BAR.SYNC.DEFER_BLOCKING 0x0 ;  /* 0x0000000000007b1d */ /* 0x000fec0000010000 */
[----:B------:R1:W-:Y:S04]  /*17290*/  STS.128 [R0], R232 ;  /* 0x000000e800007388 */ /* 0x0003e80000000c00 */
[----:B------:R-:W-:Y:S01]  /*172a0*/  STS.128 [R0+0x400], R236 ;  /* 0x000400ec00007388 */ /* 0x000fe20000000c00 */
[----:B------:R-:W-:Y:S01]  /*172b0*/  BAR.SYNC.DEFER_BLOCKING 0x0 ;  /* 0x0000000000007b1d */ /* 0x000fe20000010000 */
[----:B-1----:R-:W-:-:S02]  /*172c0*/  IMAD.MOV.U32 R232, RZ, RZ, R13 ;  /* 0x000000ffffe87224 */ /* 0x002fc400078e000d */
        /* <DEDUP_REMOVED lines=63> */
[----:B------:R-:W-:Y:S01]  /*176c0*/  STS.128 [R0+0x400], R232 ;  /* 0x000400e800007388 */ /* 0x000fe20000000c00 */
[----:B------:R-:W-:Y:S01]  /*176d0*/  BAR.SYNC.DEFER_BLOCKING 0x0 ;  /* 0x0000000000007b1d */ /* 0x000fe20000010000 */
[----:B---3--:R-:W-:-:S02]  /*176e0*/  IMAD.MOV.U32 R6, RZ, RZ, R56 ;  /* 0x000000ffff067224 */ /* 0x008fc400078e0038 */
        /* <DEDUP_REMOVED lines=9> */
[----:B-1----:R-:W-:-:S07]  /*17780*/  IMAD.MOV.U32 R7, RZ, RZ, R66 ;  /* 0x000000ffff077224 */ /* 0x002fce00078e0042 */
[----:B------:R-:W1:Y:S01]  /*17790*/  LDC R66, c[0x0][0x3b8] ;  /* 0x0000ee00ff427b82 */ /* 0x000e620000000800 */
[----:B------:R-:W-:Y:S02]  /*177a0*/  IMAD.MOV.U32 R4, RZ, RZ, R60 ;  /* 0x000000ffff047224 */ /* 0x000fe400078e003c */
[----:B------:R-:W-:Y:S02]  /*177b0*/  IMAD.MOV.U32 R5, RZ, RZ, R62 ;  /* 0x000000ffff057224 */ /* 0x000fe400078e003e */
[----:B------:R-:W-:Y:S01]  /*177c0*/  IMAD.MOV.U32 R6, RZ, RZ, R64 ;  /* 0x000000ffff067224 */ /* 0x000fe200078e0040 */
[----:B------:R-:W-:Y:S01]  /*177d0*/  LOP3.LUT R64, R208, R2, RZ, 0xfc, !PT ;  /* 0x00000002d0407212 */ /* 0x000fe200078efcff */
[----:B------:R-:W1:Y:S04]  /*177e0*/  LDS.128 R232, [R3] ;  /* 0x0000000003e87984 */ /* 0x000e680000000c00 */
[----:B------:R1:W-:Y:S01]  /*177f0*/  LDS.128 R52, [R3+0x800] ;  /* 0x0008000003347984 */ /* 0x0003e20000000c00 */
[----:B------:R-:W-:Y:S01]  /*17800*/  BAR.SYNC.DEFER_BLOCKING 0x0 ;  /* 0x0000000000007b1d */ /* 0x000fe20000010000 */
[-C--:B-1----:R-:W-:Y:S01]  /*17810*/  IMAD R60, R210, R66.reuse, RZ ;  /* 0x00000042d23c7224 */ /* 0x082fe200078e02ff */
[----:B------:R-:W-:Y:S01]  /*17820*/  LOP3.LUT R3, R208, 0x4, R2, 0xfe, !PT ;  /* 0x00000004d0037812 */ /* 0x000fe200078efe02 */
[----:B------:R-:W-:-:S03]  /*17830*/  IMAD R62, R211, R66, RZ ;  /* 0x00000042d33e7224 */ /* 0x000fc600078e02ff */
[C---:B------:R-:W-:Y:S01]  /*17840*/  ISETP.LT.AND P5, PT, R3.reuse, UR6, !P0 ;  /* 0x0000000603007c0c */ /* 0x040fe2000c7a1270 */
[-C--:B------:R-:W-:Y:S01]  /*17850*/  IMAD R3, R3, R66.reuse, RZ ;  /* 0x0000004203037224 */ /* 0x080fe200078e02ff */
[----:B------:R-:W1:Y:S01]  /*17860*/  LDCU UR6, c[0x0][0x39c] ;  /* 0x00007380ff0677ac */ /* 0x000e620008000800 */
[----:B------:R2:W-:Y:S02]  /*17870*/  STS.128 [R0], R4 ;  /* 0x0000000400007388 */ /* 0x0005e40000000c00 */
[--C-:B--2---:R-:W-:Y:S01]  /*17880*/  LOP3.LUT R5, R208, 0x8, R2.reuse, 0xfe, !PT ;  /* 0x00000008d0057812 */ /* 0x104fe200078efe02 */
[----:B------:R-:W-:Y:S01]  /*17890*/  IMAD R7, R252, R66, RZ ;  /* 0x00000042fc077224 */ /* 0x000fe200078e02ff */
[C-C-:B------:R-:W-:Y:S02]  /*178a0*/  LOP3.LUT R4, R208.reuse, 0x6, R2.reuse, 0xfe, !PT ;  /* 0x00000006d0047812 */ /* 0x140fe400078efe02 */
[----:B------:R-:W-:Y:S02]  /*178b0*/  LOP3.LUT R2, R208, 0x2, R2, 0xfe, !PT ;  /* 0x00000002d0027812 */ /* 0x000fe400078efe02 */
[----:B------:R-:W-:-:S02]  /*178c0*/  LOP3.LUT R6, R64, 0x1fe, RZ, 0xfc, !PT ;  /* 0x000001fe40067812 */ /* 0x000fc400078efcff */
[C---:B------:R-:W-:Y:S01]  /*178d0*/  ISETP.LT.AND P4, PT, R2.reuse, UR5, !P0 ;  /* 0x0000000502007c0c */ /* 0x040fe2000c781270 */
[-C--:B------:R-:W-:Y:S01]  /*178e0*/  IMAD R2, R2, R66.reuse, RZ ;  /* 0x0000004202027224 */ /* 0x080fe200078e02ff */
[----:B------:R-:W-:Y:S01]  /*178f0*/  ISETP.LT.AND P1, PT, R6, UR12, !P0 ;  /* 0x0000000c06007c0c */ /* 0x000fe2000c721270 */
[-C--:B------:R-:W-:Y:S01]  /*17900*/  IMAD R6, R64, R66.reuse, RZ ;  /* 0x0000004240067224 */ /* 0x080fe200078e02ff */
[C---:B------:R-:W-:Y:S01]  /*17910*/  ISETP.LT.AND P6, PT, R4.reuse, UR7, !P0 ;  /* 0x0000000704007c0c */ /* 0x040fe2000c7c1270 */
[----:B------:R-:W-:Y:S01]  /*17920*/  IMAD R4, R4, R66, RZ ;  /* 0x0000004204047224 */ /* 0x000fe200078e02ff */
[-C--:B------:R-:W-:Y:S01]  /*17930*/  LEA R250, P3, R2, R248.reuse, 0x2 ;  /* 0x000000f802fa7211 */ /* 0x080fe200078610ff */
[----:B------:R-:W2:Y:S01]  /*17940*/  LDCU UR5, c[0x0][0x39c] ;  /* 0x00007380ff0577ac */ /* 0x000ea20008000800 */
[-C--:B------:R-:W-:Y:S02]  /*17950*/  LEA R208, P2, R6, R248.reuse, 0x2 ;  /* 0x000000f806d07211 */ /* 0x080fe400078410ff */
[----:B------:R-:W-:Y:S01]  /*17960*/  LEA.HI.X.SX32 R251, R2, R249, 0x2, P3 ;  /* 0x000000f902fb7211 */ /* 0x000fe200018f16ff */
[----:B------:R-:W1:Y:S01]  /*17970*/  LDCU UR7, c[0x0][0x39c] ;  /* 0x00007380ff0777ac */ /* 0x000e620008000800 */
[----:B------:R-:W-:-:S02]  /*17980*/  LEA R246, P3, R3, R248, 0x2 ;  /* 0x000000f803f67211 */ /* 0x000fc400078610ff */
[-C--:B------:R-:W-:Y:S02]  /*17990*/  LEA.HI.X.SX32 R209, R6, R249.reuse, 0x2, P2 ;  /* 0x000000f906d17211 */ /* 0x080fe400010f16ff */
[C---:B----4-:R-:W-:Y:S01]  /*179a0*/  ISETP.LT.AND P2, PT, R5.reuse, UR10, !P0 ;  /* 0x0000000a05007c0c */ /* 0x050fe2000c741270 */
[----:B------:R-:W-:Y:S01]  /*179b0*/  IMAD R5, R5, R66, RZ ;  /* 0x0000004205057224 */ /* 0x000fe200078e02ff */
[----:B------:R-:W-:Y:S02]  /*179c0*/  LEA.HI.X.SX32 R247, R3, R249, 0x2, P3 ;  /* 0x000000f903f77211 */ /* 0x000fe400018f16ff */
[----:B------:R-:W-:-:S04]  /*179d0*/  LEA R2, P3, R4, R248, 0x2 ;  /* 0x000000f804027211 */ /* 0x000fc800078610ff */
[----:B------:R-:W-:Y:S02]  /*179e0*/  LEA.HI.X.SX32 R3, R4, R249, 0x2, P3 ;  /* 0x000000f904037211 */ /* 0x000fe400018f16ff */
[----:B------:R-:W-:-:S04]  /*179f0*/  LEA R4, P3, R5, R248, 0x2 ;  /* 0x000000f805047211 */ /* 0x000fc800078610ff */
[----:B------:R-:W-:Y:S02]  /*17a00*/  LEA.HI.X.SX32 R5, R5, R249, 0x2, P3 ;  /* 0x000000f905057211 */ /* 0x000fe400018f16ff */
[----:B------:R-:W-:-:S04]  /*17a10*/  LEA R6, P3, R7, R248, 0x2 ;  /* 0x000000f807067211 */ /* 0x000fc800078610ff */
[----:B------:R-:W-:Y:S02]  /*17a20*/  LEA.HI.X.SX32 R7, R7, R249, 0x2, P3 ;  /* 0x000000f907077211 */ /* 0x000fe400018f16ff */
[----:B------:R-:W-:-:S04]  /*17a30*/  LEA R240, P3, R60, R248, 0x2 ;  /* 0x000000f83cf07211 */ /* 0x000fc800078610ff */
[----:B------:R-:W-:Y:S01]  /*17a40*/  LEA.HI.X.SX32 R241, R60, R249, 0x2, P3 ;  /* 0x000000f93cf17211 */ /* 0x000fe200018f16ff */
[----:B------:R-:W-:Y:S01]  /*17a50*/  IMAD R60, R196, R66, RZ ;  /* 0x00000042c43c7224 */ /* 0x000fe200078e02ff */
[----:B------:R-:W-:-:S04]  /*17a60*/  LEA R242, P3, R62, R248, 0x2 ;  /* 0x000000f83ef27211 */ /* 0x000fc800078610ff */
[-C--:B------:R-:W-:Y:S01]  /*17a70*/  LEA.HI.X.SX32 R243, R62, R249.reuse, 0x2, P3 ;  /* 0x000000f93ef37211 */ /* 0x080fe200018f16ff */
[----:B------:R-:W-:Y:S01]  /*17a80*/  IMAD.MOV.U32 R62, RZ, RZ, R65 ;  /* 0x000000ffff3e7224 */ /* 0x000fe200078e0041 */
[C---:B------:R-:W-:Y:S01]  /*17a90*/  LEA R244, P3, R60.reuse, R248, 0x2 ;  /* 0x000000f83cf47211 */ /* 0x040fe200078610ff */
[----:B------:R-:W4:Y:S03]  /*17aa0*/  LDL.LU R65, [R1+0x5c] ;  /* 0x00005c0001417983 */ /* 0x000f260000300800 */
[----:B------:R-:W-:Y:S01]  /*17ab0*/  LEA.HI.X.SX32 R245, R60, R249, 0x2, P3 ;  /* 0x000000f93cf57211 */ /* 0x000fe200018f16ff */
[----:B------:R-:W-:Y:S01]  /*17ac0*/  IMAD.MOV.U32 R60, RZ, RZ, R61 ;  /* 0x000000ffff3c7224 */ /* 0x000fe200078e003d */
[----:B------:R-:W-:Y:S01]  /*17ad0*/  ISETP.LT.AND P3, PT, R64, UR11, !P0 ;  /* 0x0000000b40007c0c */ /* 0x000fe2000c761270 */
[----:B------:R-:W-:Y:S02]  /*17ae0*/  IMAD.MOV.U32 R61, RZ, RZ, R63 ;  /* 0x000000ffff3d7224 */ /* 0x000fe400078e003f */
[----:B------:R-:W-:-:S02]  /*17af0*/  IMAD.MOV.U32 R63, RZ, RZ, R67 ;  /* 0x000000ffff3f7224 */ /* 0x000fc400078e0043 */
[----:B------:R-:W2:Y:S04]  /*17b00*/  LDL.LU R67, [R1+0x54] ;  /* 0x0000540001437983 */ /* 0x000ea80000300800 */
[----:B------:R1:W-:Y:S04]  /*17b10*/  STS.128 [R0+0x400], R60 ;  /* 0x0004003c00007388 */ /* 0x0003e80000000c00 */
[----:B-1----:R-:W2:Y:S01]  /*17b20*/  LDL.LU R63, [R1+0x50] ;  /* 0x00005000013f7983 */ /* 0x002ea20000300800 */
[----:B------:R-:W-:Y:S06]  /*17b30*/  BAR.SYNC.DEFER_BLOCKING 0x0 ;  /* 0x0000000000007b1d */ /* 0x000fec0000010000 */
[----:B------:R-:W3:Y:S04]  /*17b40*/  LDL.LU R0, [R1+0x40] ;  /* 0x0000400001007983 */ /* 0x000ee80000300800 */
[----:B------:R-:W3:Y:S04]  /*17b50*/  LDL.LU R60, [R1+0x48] ;  /* 0x00004800013c7983 */ /* 0x000ee80000300800 */
[----:B--2---:R1:W-:Y:S01]  /*17b60*/  @P3 STG.E desc[UR38][R208.64], R63 ;  /* 0x0000003fd0003986 */ /* 0x0043e2000c101926 */
[----:B------:R-:W-:Y:S01]  /*17b70*/  ISETP.LT.AND P3, PT, R252, UR4, !P0 ;  /* 0x00000004fc007c0c */ /* 0x000fe2000c761270 */
[----:B------:R-:W2:Y:S02]  /*17b80*/  LDCU UR4, c[0x0][0x39c] ;  /* 0x00007380ff0477ac */ /* 0x000ea40008000800 */
[----:B------:R2:W-:Y:S04]  /*17b90*/  @P4 STG.E desc[UR38][R250.64], R67 ;  /* 0x00000043fa004986 */ /* 0x0005e8000c101926 */
[----:B-1----:R-:W3:Y:S04]  /*17ba0*/  LDL.LU.64 R208, [R1+0x3a0] ;  /* 0x0003a00001d07983 */ /* 0x002ee80000300a00 */
[----:B------:R-:W3:Y:S04]  /*17bb0*/  LDL.LU R61, [R1+0x4c] ;  /* 0x00004c00013d7983 */ /* 0x000ee80000300800 */
[----:B------:R-:W3:Y:S04]  /*17bc0*/  LDL.LU R62, [R1+0x20] ;  /* 0x00002000013e7983 */ /* 0x000ee80000300800 */
[----:B------:R-:W3:Y:S04]  /*17bd0*/  LDL.LU R252, [R1+0x44] ;  /* 0x0000440001fc7983 */ /* 0x000ee80000300800 */
[----:B--2---:R-:W2:Y:S01]  /*17be0*/  LDL.LU R251, [R1+0x58] ;  /* 0x0000580001fb7983 */ /* 0x004ea20000300800 */
[----:B------:R-:W-:Y:S01]  /*17bf0*/  ISETP.LT.AND P4, PT, R210, UR4, !P0 ;  /* 0x00000004d2007c0c */ /* 0x000fe2000c781270 */
[----:B------:R-:W1:Y:S02]  /*17c00*/  LDCU UR4, c[0x0][0x39c] ;  /* 0x00007380ff0477ac */ /* 0x000e640008000800 */
[----:B------:R-:W3:Y:S04]  /*17c10*/  LDL.LU R210, [R1+0x39c] ;  /* 0x00039c0001d27983 */ /* 0x000ee80000300800 */
[----:B------:R-:W3:Y:S04]  /*17c20*/  LDL.LU R63, [R1+0x24] ;  /* 0x00002400013f7983 */ /* 0x000ee80000300800 */
[----:B------:R-:W3:Y:S04]  /*17c30*/  LDL.LU R67, [R1+0x28] ;  /* 0x0000280001437983 */ /* 0x000ee80000300800 */
[----:B--2---:R-:W-:Y:S01]  /*17c40*/  @P5 STG.E desc[UR38][R246.64], R251 ;  /* 0x000000fbf6005986 */ /* 0x004fe2000c101926 */
[----:B-1----:R-:W-:Y:S01]  /*17c50*/  ISETP.LT.AND P5, PT, R211, UR4, !P0 ;  /* 0x00000004d3007c0c */ /* 0x002fe2000c7a1270 */
[----:B------:R-:W1:Y:S02]  /*17c60*/  LDCU UR4, c[0x0][0x39c] ;  /* 0x00007380ff0477ac */ /* 0x000e640008000800 */
[----:B----4-:R2:W-:Y:S04]  /*17c70*/  @P6 STG.E desc[UR38][R2.64], R65 ;  /* 0x0000004102006986 */ /* 0x0105e8000c101926 */
[----:B------:R-:W4:Y:S01]  /*17c80*/  LDL.LU R211, [R1+0x398] ;  /* 0x0003980001d37983 */ /* 0x000f220000300800 */
[----:B-1----:R-:W-:Y:S01]  /*17c90*/  ISETP.LT.AND P6, PT, R196, UR4, !P0 ;  /* 0x00000004c4007c0c */ /* 0x002fe2000c7c1270 */
[----:B------:R-:W1:Y:S02]  /*17ca0*/  LDCU UR4, c[0x0][0x39c] ;  /* 0x00007380ff0477ac */ /* 0x000e640008000800 */
[----:B------:R-:W4:Y:S04]  /*17cb0*/  LDL.LU R196, [R1+0x394] ;  /* 0x0003940001c47983 */ /* 0x000f280000300800 */
[----:B--2---:R-:W2:Y:S04]  /*17cc0*/  LDL.LU R65, [R1+0x2c] ;  /* 0x00002c0001417983 */ /* 0x004ea80000300800 */
[----:B---3--:R3:W-:Y:S04]  /*17cd0*/  @P2 STG.E desc[UR38][R4.64], R0 ;  /* 0x0000000004002986 */ /* 0x0087e8000c101926 */
[----:B------:R1:W-:Y:S01]  /*17ce0*/  @P3 STG.E desc[UR38][R6.64], R252 ;  /* 0x000000fc06003986 */ /* 0x0003e2000c101926 */
[C---:B---3--:R-:W-:Y:S01]  /*17cf0*/  IMAD R0, R197.reuse, R66, RZ ;  /* 0x00000042c5007224 */ /* 0x048fe200078e02ff */
[----:B-1----:R-:W-:Y:S01]  /*17d00*/  ISETP.LT.AND P2, PT, R197, UR4, !P0 ;  /* 0x00000004c5007c0c */ /* 0x002fe2000c741270 */
[----:B------:R-:W1:Y:S01]  /*17d10*/  LDCU UR4, c[0x0][0x39c] ;  /* 0x00007380ff0477ac */ /* 0x000e620008000800 */
[----:B------:R-:W-:Y:S02]  /*17d20*/  @P4 STG.E desc[UR38][R240.64], R60 ;  /* 0x0000003cf0004986 */ /* 0x000fe4000c101926 */
[----:B------:R-:W-:-:S02]  /*17d30*/  LEA R2, P3, R0, R248, 0x2 ;  /* 0x000000f800027211 */ /* 0x000fc400078610ff */
[----:B------:R-:W-:Y:S01]  /*17d40*/  LOP3.LUT R4, R64, 0x20, RZ, 0xfc, !PT ;  /* 0x0000002040047812 */ /* 0x000fe200078efcff */
[----:B------:R-:W3:Y:S01]  /*17d50*/  LDL.LU R197, [R1+0x390] ;  /* 0x0003900001c57983 */ /* 0x000ee20000300800 */
[-C--:B------:R-:W-:Y:S01]  /*17d60*/  LEA.HI.X.SX32 R3, R0, R249.reuse, 0x2, P3 ;  /* 0x000000f900037211 */ /* 0x080fe200018f16ff */
[C---:B------:R-:W-:Y:S01]  /*17d70*/  IMAD R0, R198.reuse, R66, RZ ;  /* 0x00000042c6007224 */ /* 0x040fe200078e02ff */
[----:B------:R-:W-:Y:S01]  /*17d80*/  ISETP.LT.AND P4, PT, R198, UR5, !P0 ;  /* 0x00000005c6007c0c */ /* 0x000fe2000c781270 */
[----:B------:R-:W-:Y:S01]  /*17d90*/  @P5 STG.E desc[UR38][R242.64], R61 ;  /* 0x0000003df2005986 */ /* 0x000fe2000c101926 */
[----:B------:R-:W-:Y:S01]  /*17da0*/  ISETP.LT.AND P3, PT, R4, UR7, !P0 ;  /* 0x0000000704007c0c */ /* 0x000fe2000c761270 */
[----:B------:R-:W1:Y:S01]  /*17db0*/  LDCU UR5, c[0x0][0x39c] ;  /* 0x00007380ff0577ac */ /* 0x000e620008000800 */
[C---:B------:R-:W-:Y:S01]  /*17dc0*/  LEA R4, P5, R0.reuse, R248, 0x2 ;  /* 0x000000f800047211 */ /* 0x040fe200078a10ff */
[----:B------:R-:W3:Y:S01]  /*17dd0*/  LDL.LU R198, [R1+0x384] ;  /* 0x0003840001c67983 */ /* 0x000ee20000300800 */
[----:B------:R-:W1:Y:S02]  /*17de0*/  LDCU UR7, c[0x0][0x39c] ;  /* 0x00007380ff0777ac */ /* 0x000e640008000800 */
[----:B------:R-:W-:Y:S01]  /*17df0*/  LEA.HI.X.SX32 R5, R0, R249, 0x2, P5 ;  /* 0x000000f900057211 */ /* 0x000fe200028f16ff */
[----:B------:R-:W-:Y:S01]  /*17e00*/  @P6 STG.E desc[UR38][R244.64], R62 ;  /* 0x0000003ef4006986 */ /* 0x000fe2000c101926 */
[CC--:B------:R-:W-:Y:S01]  /*17e10*/  IMAD R0, R199.reuse, R66.reuse, RZ ;  /* 0x00000042c7007224 */ /* 0x0c0fe200078e02ff */
[----:B-1----:R-:W-:Y:S01]  /*17e20*/  ISETP.LT.AND P6, PT, R199, UR4, !P0 ;  /* 0x00000004c7007c0c */ /* 0x002fe2000c7c1270 */
[----:B------:R-:W1:Y:S01]  /*17e30*/  LDCU UR4, c[0x0][0x39c] ;  /* 0x00007380ff0477ac */ /* 0x000e620008000800 */
[----:B------:R1:W-:Y:S01]  /*17e40*/  @P2 STG.E desc[UR38][R2.64], R63 ;  /* 0x0000003f02002986 */ /* 0x0003e2000c101926 */
[----:B------:R-:W-:Y:S01]  /*17e50*/  ISETP.LT.AND P5, PT, R200, UR6, !P0 ;  /* 0x00000006c8007c0c */ /* 0x000fe2000c7a1270 */
[----:B------:R-:W-:Y:S01]  /*17e60*/  IMAD R6, R202, R66, RZ ;  /* 0x00000042ca067224 */ /* 0x000fe200078e02ff */
[----:B------:R-:W2:Y:S01]  /*17e70*/  LDCU UR6, c[0x0][0x39c] ;  /* 0x00007380ff0677ac */ /* 0x000ea20008000800 */
[----:B------:R1:W-:Y:S04]  /*17e80*/  @P4 STG.E desc[UR38][R4.64], R67 ;  /* 0x0000004304004986 */ /* 0x0003e8000c101926 */
[----:B------:R-:W3:Y:S01]  /*17e90*/  LDL.LU R199, [R1+0x380] ;  /* 0x0003800001c77983 */ /* 0x000ee20000300800 */
[----:B-1----:R-:W-:Y:S01]  /*17ea0*/  LEA R2, P2, R0, R248, 0x2 ;  /* 0x000000f800027211 */ /* 0x002fe200078410ff */
[----:B------:R-:W-:-:S02]  /*17eb0*/  IMAD R5, R200, R66, RZ ;  /* 0x00000042c8057224 */ /* 0x000fc400078e02ff */
[----:B------:R-:W3:Y:S01]  /*17ec0*/  LDL.LU R200, [R1+0x37c] ;  /* 0x00037c0001c87983 */ /* 0x000ee20000300800 */
[-C--:B------:R-:W-:Y:S02]  /*17ed0*/  LEA.HI.X.SX32 R3, R0, R249.reuse, 0x2, P2 ;  /* 0x000000f900037211 */ /* 0x080fe400010f16ff */
[----:B------:R-:W-:Y:S01]  /*17ee0*/  LEA R4, P4, R5, R248, 0x2 ;  /* 0x000000f805047211 */ /* 0x000fe200078810ff */
[C---:B------:R-:W-:Y:S01]  /*17ef0*/  IMAD R0, R201.reuse, R66, RZ ;  /* 0x00000042c9007224 */ /* 0x040fe200078e02ff */
[----:B------:R-:W-:Y:S01]  /*17f00*/  ISETP.LT.AND P2, PT, R201, UR5, !P0 ;  /* 0x00000005c9007c0c */ /* 0x000fe2000c741270 */
[----:B------:R-:W1:Y:S01]  /*17f10*/  LDCU UR5, c[0x0][0x39c] ;  /* 0x00007380ff0577ac */ /* 0x000e620008000800 */
[----:B------:R-:W4:Y:S01]  /*17f20*/  LDL.LU R201, [R1+0x378] ;  /* 0x0003780001c97983 */ /* 0x000f220000300800 */
[----:B------:R-:W-:Y:S02]  /*17f30*/  LEA.HI.X.SX32 R5, R5, R249, 0x2, P4 ;  /* 0x000000f905057211 */ /* 0x000fe400020f16ff */
[----:B------:R-:W-:Y:S01]  /*17f40*/  ISETP.LT.AND P4, PT, R202, UR7, !P0 ;  /* 0x00000007ca007c0c */ /* 0x000fe2000c781270 */
[----:B------:R-:W1:Y:S01]  /*17f50*/  LDCU UR7, c[0x0][0x39c] ;  /* 0x00007380ff0777ac */ /* 0x000e620008000800 */
[----:B------:R-:W4:Y:S04]  /*17f60*/  LDL.LU R202, [R1+0x374] ;  /* 0x0003740001ca7983 */ /* 0x000f280000300800 */
[----:B--2---:R2:W-:Y:S02]  /*17f70*/  @P6 STG.E desc[UR38][R2.64], R65 ;  /* 0x0000004102006986 */ /* 0x0045e4000c101926 */
[----:B--2---:R-:W-:-:S04]  /*17f80*/  LEA R2, P6, R0, R248, 0x2 ;  /* 0x000000f800027211 */ /* 0x004fc800078c10ff */
[----:B------:R-:W-:Y:S01]  /*17f90*/  LEA.HI.X.SX32 R3, R0, R249, 0x2, P6 ;  /* 0x000000f900037211 */ /* 0x000fe200030f16ff */
[CC--:B------:R-:W-:Y:S01]  /*17fa0*/  IMAD R0, R203.reuse, R66.reuse, RZ ;  /* 0x00000042cb007224 */ /* 0x0c0fe200078e02ff */
[----:B------:R-:W-:Y:S02]  /*17fb0*/  ISETP.LT.AND P6, PT, R203, UR4, !P0 ;  /* 0x00000004cb007c0c */ /* 0x000fe4000c7c1270 */
[C---:B------:R-:W-:Y:S01]  /*17fc0*/  LOP3.LUT R7, R64.reuse, 0x22, RZ, 0xfc, !PT ;  /* 0x0000002240077812 */ /* 0x040fe200078efcff */
[----:B------:R-:W2:Y:S01]  /*17fd0*/  LDL.LU R203, [R1+0x370] ;  /* 0x0003700001cb7983 */ /* 0x000ea20000300800 */
[----:B------:R-:W-:Y:S01]  /*17fe0*/  IMAD R65, R64, R66, RZ ;  /* 0x0000004240417224 */ /* 0x000fe200078e02ff */
[----:B------:R-:W1:Y:S02]  /*17ff0*/  LDCU UR4, c[0x0][0x39c] ;  /* 0x00007380ff0477ac */ /* 0x000e640008000800 */
[----:B------:R-:W2:Y:S01]  /*18000*/  LDL.LU R250, [R1+0x60] ;  /* 0x0000600001fa7983 */ /* 0x000ea20000300800 */
[----:B------:R-:W-:-:S03]  /*18010*/  IMAD R61, R66, 0x20, R65 ;  /* 0x00000020423d7824 */ /* 0x000fc600078e0241 */
[----:B------:R-:W2:Y:S01]  /*18020*/  LDL.LU R251, [R1+0x64] ;  /* 0x0000640001fb7983 */ /* 0x000ea20000300800 */
[----:B------:R-:W-:-:S03]  /*18030*/  IMAD R63, R66, 0x2, R61 ;  /* 0x00000002423f7824 */ /* 0x000fc600078e023d */
[----:B------:R-:W2:Y:S01]  /*18040*/  LDL.LU R252, [R1+0x68] ;  /* 0x0000680001fc7983 */ /* 0x000ea20000300800 */
[----:B------:R-:W-:-:S03]  /*18050*/  IMAD R65, R66, 0x2, R63 ;  /* 0x0000000242417824 */ /* 0x000fc600078e023f */
[----:B------:R-:W2:Y:S04]  /*18060*/  LDL.LU R62, [R1+0x6c] ;  /* 0x00006c00013e7983 */ /* 0x000ea80000300800 */
[----:B------:R-:W2:Y:S04]  /*18070*/  LDL.LU R240, [R1+0x30] ;  /* 0x0000300001f07983 */ /* 0x000ea80000300800 */
[----:B------:R-:W2:Y:S04]  /*18080*/  LDL.LU R241, [R1+0x34] ;  /* 0x0000340001f17983 */ /* 0x000ea80000300800 */
[----:B------:R-:W2:Y:S04]  /*18090*/  LDL.LU R246, [R1+0x38] ;  /* 0x0000380001f67983 */ /* 0x000ea80000300800 */
[----:B------:R-:W2:Y:S04]  /*180a0*/  LDL.LU R247, [R1+0x3c] ;  /* 0x00003c0001f77983 */ /* 0x000ea80000300800 */
[----:B------:R-:W2:Y:S04]  /*180b0*/  LDL.LU R67, [R1+0x94] ;  /* 0x0000940001437983 */ /* 0x000ea80000300800 */
[----:B---3--:R3:W-:Y:S04]  /*180c0*/  @P5 STG.E desc[UR38][R4.64], R200 ;  /* 0x000000c804005986 */ /* 0x0087e8000c101926 */
[----:B----4-:R4:W-:Y:S01]  /*180d0*/  @P2 STG.E desc[UR38][R2.64], R201 ;  /* 0x000000c902002986 */ /* 0x0109e2000c101926 */
[----:B---3--:R-:W-:-:S04]  /*180e0*/  LEA R4, P5, R6, R248, 0x2 ;  /* 0x000000f806047211 */ /* 0x008fc800078a10ff */
[-C--:B------:R-:W-:Y:S02]  /*180f0*/  LEA.HI.X.SX32 R5, R6, R249.reuse, 0x2, P5 ;  /* 0x000000f906057211 */ /* 0x080fe400028f16ff */
[----:B-1----:R-:W-:Y:S01]  /*18100*/  ISETP.LT.AND P2, PT, R7, UR5, !P0 ;  /* 0x0000000507007c0c */ /* 0x002fe2000c741270 */
[----:B------:R-:W1:Y:S01]  /*18110*/  LDCU UR5, c[0x0][0x39c] ;  /* 0x00007380ff0577ac */ /* 0x000e620008000800 */
[----:B------:R-:W-:Y:S01]  /*18120*/  LOP3.LUT R7, R64, 0x24, RZ, 0xfc, !PT ;  /* 0x0000002440077812 */ /* 0x000fe200078efcff */
[----:B------:R3:W-:Y:S01]  /*18130*/  @P4 STG.E desc[UR38][R4.64], R202 ;  /* 0x000000ca04004986 */ /* 0x0007e2000c101926 */
[C---:B------:R-:W-:Y:S02]  /*18140*/  LEA R6, P4, R0.reuse, R248, 0x2 ;  /* 0x000000f800067211 */ /* 0x040fe400078810ff */
[----:B------:R-:W-:Y:S01]  /*18150*/  ISETP.LT.AND P5, PT, R7, UR6, !P0 ;  /* 0x0000000607007c0c */ /* 0x000fe2000c7a1270 */
[----:B------:R-:W1:Y:S01]  /*18160*/  LDCU UR6, c[0x0][0x39c] ;  /* 0x00007380ff0677ac */ /* 0x000e620008000800 */
[----:B------:R-:W-:-:S02]  /*18170*/  LEA.HI.X.SX32 R7, R0, R249, 0x2, P4 ;  /* 0x000000f900077211 */ /* 0x000fc400020f16ff */
[CC--:B----4-:R-:W-:Y:S02]  /*18180*/  LEA R2, P4, R61.reuse, R248.reuse, 0x2 ;  /* 0x000000f83d027211 */ /* 0x0d0fe400078810ff */
[----:B------:R-:W-:Y:S02]  /*18190*/  LOP3.LUT R0, R64, 0x26, RZ, 0xfc, !PT ;  /* 0x0000002640007812 */ /* 0x000fe400078efcff */
[----:B------:R-:W-:Y:S02]  /*181a0*/  LEA.HI.X.SX32 R3, R61, R249, 0x2, P4 ;  /* 0x000000f93d037211 */ /* 0x000fe400020f16ff */
[----:B------:R-:W-:Y:S02]  /*181b0*/  ISETP.LT.AND P4, PT, R0, UR7, !P0 ;  /* 0x0000000700007c0c */ /* 0x000fe4000c781270 */
[----:B------:R-:W-:Y:S01]  /*181c0*/  LOP3.LUT R0, R64, 0x28, RZ, 0xfc, !PT ;  /* 0x0000002840007812 */ /* 0x000fe200078efcff */
[----:B--2---:R-:W-:Y:S01]  /*181d0*/  @P6 STG.E desc[UR38][R6.64], R203 ;  /* 0x000000cb06006986 */ /* 0x004fe2000c101926 */
[----:B---3--:R-:W-:-:S04]  /*181e0*/  LEA R4, P6, R63, R248, 0x2 ;  /* 0x000000f83f047211 */ /* 0x008fc800078c10ff */
[-C--:B------:R-:W-:Y:S02]  /*181f0*/  LEA.HI.X.SX32 R5, R63, R249.reuse, 0x2, P6 ;  /* 0x000000f93f057211 */ /* 0x080fe400030f16ff */
[C---:B------:R-:W-:Y:S01]  /*18200*/  LEA R60, P6, R65.reuse, R248, 0x2 ;  /* 0x000000f8413c7211 */ /* 0x040fe200078c10ff */
[----:B------:R2:W-:Y:S01]  /*18210*/  @P3 STG.E desc[UR38][R2.64], R208 ;  /* 0x000000d002003986 */ /* 0x0005e2000c101926 */
[----:B------:R-:W-:Y:S01]  /*18220*/  ISETP.LT.AND P3, PT, R0, UR4, !P0 ;  /* 0x0000000400007c0c */ /* 0x000fe2000c761270 */
[----:B------:R-:W3:Y:S01]  /*18230*/  LDCU UR4, c[0x0][0x39c] ;  /* 0x00007380ff0477ac */ /* 0x000ee20008000800 */
[----:B------:R-:W-:Y:S01]  /*18240*/  LEA.HI.X.SX32 R61, R65, R249, 0x2, P6 ;  /* 0x000000f9413d7211 */ /* 0x000fe200030f16ff */
[----:B------:R-:W-:Y:S01]  /*18250*/  IMAD R65, R66, 0x2, R65 ;  /* 0x0000000242417824 */ /* 0x000fe200078e0241 */
[----:B------:R-:W-:-:S03]  /*18260*/  LOP3.LUT R0, R64, 0x2a, RZ, 0xfc, !PT ;  /* 0x0000002a40007812 */ /* 0x000fc600078efcff */
[----:B------:R-:W-:Y:S01]  /*18270*/  IMAD R63, R66, 0x2, R65 ;  /* 0x00000002423f7824 */ /* 0x000fe200078e0241 */
[----:B------:R-:W-:Y:S01]  /*18280*/  @P2 STG.E desc[UR38][R4.64], R209 ;  /* 0x000000d104002986 */ /* 0x000fe2000c101926 */
[----:B-1----:R-:W-:Y:S01]  /*18290*/  ISETP.LT.AND P2, PT, R0, UR5, !P0 ;  /* 0x0000000500007c0c */ /* 0x002fe2000c741270 */
[----:B------:R-:W1:Y:S02]  /*182a0*/  LDCU UR5, c[0x0][0x39c] ;  /* 0x00007380ff0577ac */ /* 0x000e640008000800 */
[----:B------:R4:W-:Y:S01]  /*182b0*/  @P5 STG.E desc[UR38][R60.64], R210 ;  /* 0x000000d23c005986 */ /* 0x0009e2000c101926 */
[-C--:B--2---:R-:W-:Y:S02]  /*182c0*/  LEA R2, P5, R65, R248.reuse, 0x2 ;  /* 0x000000f841027211 */ /* 0x084fe400078a10ff */
[----:B------:R-:W-:Y:S02]  /*182d0*/  LEA R6, P6, R63, R248, 0x2 ;  /* 0x000000f83f067211 */ /* 0x000fe400078c10ff */
[----:B------:R-:W-:-:S02]  /*182e0*/  LOP3.LUT R0, R64, 0x2c, RZ, 0xfc, !PT ;  /* 0x0000002c40007812 */ /* 0x000fc400078efcff */
[-C--:B------:R-:W-:Y:S02]  /*182f0*/  LEA.HI.X.SX32 R3, R65, R249.reuse, 0x2, P5 ;  /* 0x000000f941037211 */ /* 0x080fe400028f16ff */
[----:B------:R-:W-:Y:S01]  /*18300*/  LEA.HI.X.SX32 R7, R63, R249, 0x2, P6 ;  /* 0x000000f93f077211 */ /* 0x000fe200030f16ff */
[----:B------:R-:W-:Y:S01]  /*18310*/  IMAD R63, R66, 0x2, R63 ;  /* 0x00000002423f7824 */ /* 0x000fe200078e023f */
[----:B------:R-:W-:Y:S01]  /*18320*/  ISETP.LT.AND P5, PT, R0, UR6, !P0 ;  /* 0x0000000600007c0c */ /* 0x000fe2000c7a1270 */
[----:B------:R-:W2:Y:S01]  /*18330*/  LDCU UR6, c[0x0][0x39c] ;  /* 0x00007380ff0677ac */ /* 0x000ea20008000800 */
[----:B------:R-:W-:Y:S01]  /*18340*/  LOP3.LUT R0, R64, 0x2e, RZ, 0xfc, !PT ;  /* 0x0000002e40007812 */ /* 0x000fe200078efcff */
[----:B------:R1:W-:Y:S01]  /*18350*/  @P4 STG.E desc[UR38][R2.64], R211 ;  /* 0x000000d302004986 */ /* 0x0003e2000c101926 */
[----:B----4-:R-:W-:Y:S02]  /*18360*/  IMAD R61, R66, 0x2, R63 ;  /* 0x00000002423d7824 */ /* 0x010fe400078e023f */
[----:B---3--:R-:W-:Y:S01]  /*18370*/  ISETP.LT.AND P4, PT, R0, UR4, !P0 ;  /* 0x0000000400007c0c */ /* 0x008fe2000c781270 */
[----:B------:R-:W3:Y:S01]  /*18380*/  LDCU UR4, c[0x0][0x39c] ;  /* 0x00007380ff0477ac */ /* 0x000ee20008000800 */
[----:B------:R4:W-:Y:S01]  /*18390*/  @P3 STG.E desc[UR38][R6.64], R216 ;  /* 0x000000d806003986 */ /* 0x0009e2000c101926 */
[----:B------:R-:W-:-:S02]  /*183a0*/  LEA R4, P3, R63, R248, 0x2 ;  /* 0x000000f83f047211 */ /* 0x000fc400078610ff */
[----:B------:R-:W-:Y:S02]  /*183b0*/  LOP3.LUT R0, R64, 0x30, RZ, 0xfc, !PT ;  /* 0x0000003040007812 */ /* 0x000fe400078efcff */
[-C--:B-1----:R-:W-:Y:S01]  /*183c0*/  LEA R2, P6, R61, R248.reuse, 0x2 ;  /* 0x000000f83d027211 */ /* 0x082fe200078c10ff */
[C---:B----4-:R-:W-:Y:S01]  /*183d0*/  IMAD R7, R66.reuse, 0x2, R61 ;  /* 0x0000000242077824 */ /* 0x050fe200078e023d */
[-C--:B------:R-:W-:Y:S02]  /*183e0*/  LEA.HI.X.SX32 R5, R63, R249.reuse, 0x2, P3 ;  /* 0x000000f93f057211 */ /* 0x080fe400018f16ff */
[----:B------:R-:W-:Y:S01]  /*183f0*/  LEA.HI.X.SX32 R3, R61, R249, 0x2, P6 ;  /* 0x000000f93d037211 */ /* 0x000fe200030f16ff */
[----:B------:R-:W-:Y:S01]  /*18400*/  IMAD R63, R66, 0x2, R7 ;  /* 0x00000002423f7824 */ /* 0x000fe200078e0207 */
[----:B------:R-:W-:Y:S01]  /*18410*/  ISETP.LT.AND P3, PT, R0, UR5, !P0 ;  /* 0x0000000500007c0c */ /* 0x000fe2000c761270 */
[----:B------:R-:W1:Y:S01]  /*18420*/  LDCU UR5, c[0x0][0x39c] ;  /* 0x00007380ff0577ac */ /* 0x000e620008000800 */
[----:B------:R-:W-:-:S02]  /*18430*/  LEA R6, P6, R7, R248, 0x2 ;  /* 0x000000f807067211 */ /* 0x000fc400078c10ff */
[----:B------:R-:W-:Y:S01]  /*18440*/  LOP3.LUT R0, R64, 0x32, RZ, 0xfc, !PT ;  /* 0x0000003240007812 */ /* 0x000fe200078efcff */
[----:B------:R4:W-:Y:S01]  /*18450*/  @P2 STG.E desc[UR38][R4.64], R217 ;  /* 0x000000d904002986 */ /* 0x0009e2000c101926 */
[-C--:B------:R-:W-:Y:S02]  /*18460*/  LEA.HI.X.SX32 R7, R7, R249.reuse, 0x2, P6 ;  /* 0x000000f907077211 */ /* 0x080fe400030f16ff */
[----:B--2---:R-:W-:Y:S01]  /*18470*/  ISETP.LT.AND P2, PT, R0, UR6, !P0 ;  /* 0x0000000600007c0c */ /* 0x004fe2000c741270 */
[----:B------:R-:W2:Y:S01]  /*18480*/  LDCU UR6, c[0x0][0x39c] ;  /* 0x00007380ff0677ac */ /* 0x000ea20008000800 */
[CC--:B------:R-:W-:Y:S02]  /*18490*/  LEA R60, P6, R63.reuse, R248.reuse, 0x2 ;  /* 0x000000f83f3c7211 */ /* 0x0c0fe400078c10ff */
[----:B------:R-:W-:Y:S01]  /*184a0*/  LOP3.LUT R0, R64, 0x34, RZ, 0xfc, !PT ;  /* 0x0000003440007812 */ /* 0x000fe200078efcff */
[----:B------:R1:W-:Y:S01]  /*184b0*/  @P5 STG.E desc[UR38][R2.64], R218 ;  /* 0x000000da02005986 */ /* 0x0003e2000c101926 */
[----:B------:R-:W-:Y:S01]  /*184c0*/  LEA.HI.X.SX32 R61, R63, R249, 0x2, P6 ;  /* 0x000000f93f3d7211 */ /* 0x000fe200030f16ff */
[----:B------:R-:W-:Y:S01]  /*184d0*/  IMAD R63, R66, 0x2, R63 ;  /* 0x00000002423f7824 */ /* 0x000fe200078e023f */
[----:B---3--:R-:W-:Y:S01]  /*184e0*/  ISETP.LT.AND P5, PT, R0, UR4, !P0 ;  /* 0x0000000400007c0c */ /* 0x008fe2000c7a1270 */
[----:B------:R-:W3:Y:S01]  /*184f0*/  LDCU UR4, c[0x0][0x39c] ;  /* 0x00007380ff0477ac */ /* 0x000ee20008000800 */
[----:B------:R-:W-:Y:S01]  /*18500*/  LOP3.LUT R0, R64, 0x36, RZ, 0xfc, !PT ;  /* 0x0000003640007812 */ /* 0x000fe200078efcff */
[----:B----4-:R-:W-:Y:S01]  /*18510*/  IMAD R5, R66, 0x2, R63 ;  /* 0x0000000242057824 */ /* 0x010fe200078e023f */
[----:B------:R4:W-:Y:S01]  /*18520*/  @P4 STG.E desc[UR38][R6.64], R219 ;  /* 0x000000db06004986 */ /* 0x0009e2000c101926 */
[----:B-1----:R-:W-:-:S02]  /*18530*/  LEA R2, P6, R63, R248, 0x2 ;  /* 0x000000f83f027211 */ /* 0x002fc400078c10ff */
[----:B------:R-:W-:Y:S01]  /*18540*/  ISETP.LT.AND P4, PT, R0, UR5, !P0 ;  /* 0x0000000500007c0c */ /* 0x000fe2000c781270 */
[----:B------:R-:W1:Y:S01]  /*18550*/  LDCU UR5, c[0x0][0x39c] ;  /* 0x00007380ff0577ac */ /* 0x000e620008000800 */
[-C--:B------:R-:W-:Y:S01]  /*18560*/  LEA.HI.X.SX32 R3, R63, R249.reuse, 0x2, P6 ;  /* 0x000000f93f037211 */ /* 0x080fe200030f16ff */
[----:B------:R-:W-:Y:S01]  /*18570*/  IMAD R63, R66, 0x2, R5 ;  /* 0x00000002423f7824 */ /* 0x000fe200078e0205 */
[----:B------:R-:W-:Y:S02]  /*18580*/  LOP3.LUT R0, R64, 0x38, RZ, 0xfc, !PT ;  /* 0x0000003840007812 */ /* 0x000fe400078efcff */
[C---:B------:R-:W-:Y:S01]  /*18590*/  LEA R4, P6, R5.reuse, R248, 0x2 ;  /* 0x000000f805047211 */ /* 0x040fe200078c10ff */
[----:B------:R1:W-:Y:S01]  /*185a0*/  @P3 STG.E desc[UR38][R60.64], R224 ;  /* 0x000000e03c003986 */ /* 0x0003e2000c101926 */
[----:B--2---:R-:W-:Y:S01]  /*185b0*/  ISETP.LT.AND P3, PT, R0, UR6, !P0 ;  /* 0x0000000600007c0c */ /* 0x004fe2000c761270 */
[----:B------:R-:W2:Y:S01]  /*185c0*/  LDCU UR6, c[0x0][0x39c] ;  /* 0x00007380ff0677ac */ /* 0x000ea20008000800 */
[----:B------:R-:W-:-:S02]  /*185d0*/  LEA.HI.X.SX32 R5, R5, R249, 0x2, P6 ;  /* 0x000000f905057211 */ /* 0x000fc400030f16ff */
[----:B------:R-:W-:Y:S02]  /*185e0*/  LOP3.LUT R0, R64, 0x3a, RZ, 0xfc, !PT ;  /* 0x0000003a40007812 */ /* 0x000fe400078efcff */
[CC--:B----4-:R-:W-:Y:S01]  /*185f0*/  LEA R6, P6, R63.reuse, R248.reuse, 0x2 ;  /* 0x000000f83f067211 */ /* 0x0d0fe200078c10ff */
[----:B------:R4:W-:Y:S01]  /*18600*/  @P2 STG.E desc[UR38][R2.64], R225 ;  /* 0x000000e102002986 */ /* 0x0009e2000c101926 */
[----:B---3--:R-:W-:Y:S01]  /*18610*/  ISETP.LT.AND P2, PT, R0, UR4, !P0 ;  /* 0x0000000400007c0c */ /* 0x008fe2000c741270 */
[----:B------:R-:W3:Y:S01]  /*18620*/  LDCU UR4, c[0x0][0x39c] ;  /* 0x00007380ff0477ac */ /* 0x000ee20008000800 */
[----:B------:R-:W-:Y:S01]  /*18630*/  LEA.HI.X.SX32 R7, R63, R249, 0x2, P6 ;  /* 0x000000f93f077211 */ /* 0x000fe200030f16ff */
[----:B------:R-:W-:Y:S01]  /*18640*/  IMAD R63, R66, 0x2, R63 ;  /* 0x00000002423f7824 */ /* 0x000fe200078e023f */
[----:B------:R-:W-:Y:S01]  /*18650*/  LOP3.LUT R0, R64, 0x3c, RZ, 0xfc, !PT ;  /* 0x0000003c40007812 */ /* 0x000fe200078efcff */
[----:B------:R2:W-:Y:S02]  /*18660*/  @P5 STG.E desc[UR38][R4.64], R226 ;  /* 0x000000e204005986 */ /* 0x0005e4000c101926 */
[----:B-1----:R-:W-:Y:S01]  /*18670*/  IMAD R61, R66, 0x2, R63 ;  /* 0x00000002423d7824 */ /* 0x002fe200078e023f */
[----:B------:R-:W-:Y:S01]  /*18680*/  ISETP.LT.AND P5, PT, R0, UR5, !P0 ;  /* 0x0000000500007c0c */ /* 0x000fe2000c7a1270 */
[----:B------:R-:W1:Y:S01]  /*18690*/  LDCU UR5, c[0x0][0x39c] ;  /* 0x00007380ff0577ac */ /* 0x000e620008000800 */
[----:B----4-:R-:W-:-:S02]  /*186a0*/  LEA R2, P6, R63, R248, 0x2 ;  /* 0x000000f83f027211 */ /* 0x010fc400078c10ff */
[----:B------:R-:W-:Y:S02]  /*186b0*/  LOP3.LUT R0, R64, 0x3e, RZ, 0xfc, !PT ;  /* 0x0000003e40007812 */ /* 0x000fe400078efcff */
[-C--:B------:R-:W-:Y:S01]  /*186c0*/  LEA.HI.X.SX32 R3, R63, R249.reuse, 0x2, P6 ;  /* 0x000000f93f037211 */ /* 0x080fe200030f16ff */
[----:B------:R-:W-:Y:S01]  /*186d0*/  IMAD R63, R66, 0x2, R61 ;  /* 0x00000002423f7824 */ /* 0x000fe200078e023d */
[CC--:B--2---:R-:W-:Y:S01]  /*186e0*/  LEA R4, P6, R61.reuse, R248.reuse, 0x2 ;  /* 0x000000f83d047211 */ /* 0x0c4fe200078c10ff */
[----:B------:R2:W-:Y:S01]  /*186f0*/  @P4 STG.E desc[UR38][R6.64], R227 ;  /* 0x000000e306004986 */ /* 0x0005e2000c101926 */
[----:B------:R-:W-:Y:S01]  /*18700*/  ISETP.LT.AND P4, PT, R0, UR6, !P0 ;  /* 0x0000000600007c0c */ /* 0x000fe2000c781270 */
[----:B------:R-:W4:Y:S01]  /*18710*/  LDCU UR6, c[0x0][0x39c] ;  /* 0x00007380ff0677ac */ /* 0x000f220008000800 */
[----:B------:R-:W-:Y:S01]  /*18720*/  LOP3.LUT R0, R64, 0x40, RZ, 0xfc, !PT ;  /* 0x0000004040007812 */ /* 0x000fe200078efcff */
[----:B------:R-:W-:Y:S01]  /*18730*/  IMAD R65, R66, 0x2, R63 ;  /* 0x0000000242417824 */ /* 0x000fe200078e023f */
[----:B------:R-:W-:Y:S01]  /*18740*/  LEA.HI.X.SX32 R5, R61, R249, 0x2, P6 ;  /* 0x000000f93d057211 */ /* 0x000fe200030f16ff */
[----:B------:R1:W-:Y:S01]  /*18750*/  @P3 STG.E desc[UR38][R2.64], R136 ;  /* 0x0000008802003986 */ /* 0x0003e2000c101926 */
[----:B---3--:R-:W-:Y:S01]  /*18760*/  ISETP.LT.AND P3, PT, R0, UR4, !P0 ;  /* 0x0000000400007c0c */ /* 0x008fe2000c761270 */
[----:B------:R-:W3:Y:S01]  /*18770*/  LDCU UR4, c[0x0][0x39c] ;  /* 0x00007380ff0477ac */ /* 0x000ee20008000800 */
[----:B--2---:R-:W-:-:S04]  /*18780*/  LEA R6, P6, R63, R248, 0x2 ;  /* 0x000000f83f067211 */ /* 0x004fc800078c10ff */
[-C--:B------:R-:W-:Y:S02]  /*18790*/  LEA.HI.X.SX32 R7, R63, R249.reuse, 0x2, P6 ;  /* 0x000000f93f077211 */ /* 0x080fe400030f16ff */
[CC--:B------:R-:W-:Y:S02]  /*187a0*/  LEA R60, P6, R65.reuse, R248.reuse, 0x2 ;  /* 0x000000f8413c7211 */ /* 0x0c0fe400078c10ff */
[----:B------:R-:W-:Y:S02]  /*187b0*/  LOP3.LUT R0, R64, 0x42, RZ, 0xfc, !PT ;  /* 0x0000004240007812 */ /* 0x000fe400078efcff */
[----:B------:R-:W-:Y:S01]  /*187c0*/  LEA.HI.X.SX32 R61, R65, R249, 0x2, P6 ;  /* 0x000000f9413d7211 */ /* 0x000fe200030f16ff */
[----:B------:R-:W-:Y:S01]  /*187d0*/  IMAD R65, R66, 0x2, R65 ;  /* 0x0000000242417824 */ /* 0x000fe200078e0241 */
[----:B------:R2:W-:Y:S01]  /*187e0*/  @P2 STG.E desc[UR38][R4.64], R137 ;  /* 0x0000008904002986 */ /* 0x0005e2000c101926 */
[----:B-1----:R-:W-:Y:S01]  /*187f0*/  ISETP.LT.AND P2, PT, R0, UR5, !P0 ;  /* 0x0000000500007c0c */ /* 0x002fe2000c741270 */
[----:B------:R-:W1:Y:S01]  /*18800*/  LDCU UR5, c[0x0][0x39c] ;  /* 0x00007380ff0577ac */ /* 0x000e620008000800 */
[----:B------:R-:W-:Y:S01]  /*18810*/  LOP3.LUT R0, R64, 0x44, RZ, 0xfc, !PT ;  /* 0x0000004440007812 */ /* 0x000fe200078efcff */
[----:B------:R-:W-:Y:S01]  /*18820*/  IMAD R63, R66, 0x2, R65 ;  /* 0x00000002423f7824 */ /* 0x000fe200078e0241 */
[----:B------:R-:W-:Y:S02]  /*18830*/  @P5 STG.E desc[UR38][R6.64], R138 ;  /* 0x0000008a06005986 */ /* 0x000fe4000c101926 */
[----:B----4-:R-:W-:Y:S01]  /*18840*/  ISETP.LT.AND P5, PT, R0, UR6, !P0 ;  /* 0x0000000600007c0c */ /* 0x010fe2000c7a1270 */
[----:B------:R-:W4:Y:S01]  /*18850*/  LDCU UR6, c[0x0][0x39c] ;  /* 0x00007380ff0677ac */ /* 0x000f220008000800 */
[----:B------:R1:W-:Y:S01]  /*18860*/  @P4 STG.E desc[UR38][R60.64], R139 ;  /* 0x0000008b3c004986 */ /* 0x0003e2000c101926 */
[----:B------:R-:W-:-:S02]  /*18870*/  LEA R2, P4, R65, R248, 0x2 ;  /* 0x000000f841027211 */ /* 0x000fc400078810ff */
[----:B------:R-:W-:Y:S02]  /*18880*/  LOP3.LUT R0, R64, 0x46, RZ, 0xfc, !PT ;  /* 0x0000004640007812 */ /* 0x000fe400078efcff */
[-C--:B--2---:R-:W-:Y:S02]  /*18890*/  LEA R4, P6, R63, R248.reuse, 0x2 ;  /* 0x000000f83f047211 */ /* 0x084fe400078c10ff */
[-C--:B------:R-:W-:Y:S02]  /*188a0*/  LEA.HI.X.SX32 R3, R65, R249.reuse, 0x2, P4 ;  /* 0x000000f941037211 */ /* 0x080fe400020f16ff */
[----:B---3--:R-:W-:Y:S01]  /*188b0*/  ISETP.LT.AND P4, PT, R0, UR4, !P0 ;  /* 0x0000000400007c0c */ /* 0x008fe2000c781270 */
[----:B------:R-:W2:Y:S01]  /*188c0*/  LDCU UR4, c[0x0][0x39c] ;  /* 0x00007380ff0477ac */ /* 0x000ea20008000800 */
[----:B------:R-:W-:Y:S01]  /*188d0*/  LEA.HI.X.SX32 R5, R63, R249, 0x2, P6 ;  /* 0x000000f93f057211 */ /* 0x000fe200030f16ff */
[----:B------:R-:W-:Y:S01]  /*188e0*/  IMAD R63, R66, 0x2, R63 ;  /* 0x00000002423f7824 */ /* 0x000fe200078e023f */
[----:B------:R-:W-:Y:S01]  /*188f0*/  LOP3.LUT R0, R64, 0x48, RZ, 0xfc, !PT ;  /* 0x0000004840007812 */ /* 0x000fe200078efcff */
[----:B------:R3:W-:Y:S02]  /*18900*/  @P3 STG.E desc[UR38][R2.64], R144 ;  /* 0x0000009002003986 */ /* 0x0007e4000c101926 */
[----:B-1----:R-:W-:Y:S01]  /*18910*/  IMAD R61, R66, 0x2, R63 ;  /* 0x00000002423d7824 */ /* 0x002fe200078e023f */
[----:B------:R-:W-:Y:S01]  /*18920*/  ISETP.LT.AND P3, PT, R0, UR5, !P0 ;  /* 0x0000000500007c0c */ /* 0x000fe2000c761270 */
[----:B------:R1:W-:Y:S01]  /*18930*/  @P2 STG.E desc[UR38][R4.64], R145 ;  /* 0x0000009104002986 */ /* 0x0003e2000c101926 */
[----:B------:R-:W-:Y:S01]  /*18940*/  LEA R6, P2, R63, R248, 0x2 ;  /* 0x000000f83f067211 */ /* 0x000fe200078410ff */
[----:B------:R-:W2:Y:S01]  /*18950*/  LDCU UR5, c[0x0][0x39c] ;  /* 0x00007380ff0577ac */ /* 0x000ea20008000800 */
[----:B------:R-:W-:-:S02]  /*18960*/  LOP3.LUT R0, R64, 0x4a, RZ, 0xfc, !PT ;  /* 0x0000004a40007812 */ /* 0x000fc400078efcff */
[-C--:B------:R-:W-:Y:S02]  /*18970*/  LEA.HI.X.SX32 R7, R63, R249.reuse, 0x2, P2 ;  /* 0x000000f93f077211 */ /* 0x080fe400010f16ff */
[CC--:B---3--:R-:W-:Y:S01]  /*18980*/  LEA R2, P6, R61.reuse, R248.reuse, 0x2 ;  /* 0x000000f83d027211 */ /* 0x0c8fe200078c10ff */
[----:B-1----:R-:W-:Y:S01]  /*18990*/  IMAD R5, R66, 0x2, R61 ;  /* 0x0000000242057824 */ /* 0x002fe200078e023d */
[----:B----4-:R-:W-:Y:S01]  /*189a0*/  ISETP.LT.AND P2, PT, R0, UR6, !P0 ;  /* 0x0000000600007c0c */ /* 0x010fe2000c741270 */
[----:B------:R-:W1:Y:S01]  /*189b0*/  LDCU UR6, c[0x0][0x39c] ;  /* 0x00007380ff0677ac */ /* 0x000e620008000800 */
[----:B------:R-:W-:Y:S01]  /*189c0*/  LOP3.LUT R0, R64, 0x4c, RZ, 0xfc, !PT ;  /* 0x0000004c40007812 */ /* 0x000fe200078efcff */
[----:B------:R-:W-:Y:S01]  /*189d0*/  IMAD R63, R66, 0x2, R5 ;  /* 0x00000002423f7824 */ /* 0x000fe200078e0205 */
[-C--:B------:R-:W-:Y:S02]  /*189e0*/  LEA.HI.X.SX32 R3, R61, R249.reuse, 0x2, P6 ;  /* 0x000000f93d037211 */ /* 0x080fe400030f16ff */
[C---:B------:R-:W-:Y:S01]  /*189f0*/  LEA R4, P6, R5.reuse, R248, 0x2 ;  /* 0x000000f805047211 */ /* 0x040fe200078c10ff */
[----:B------:R3:W-:Y:S01]  /*18a00*/  @P5 STG.E desc[UR38][R6.64], R146 ;  /* 0x0000009206005986 */ /* 0x0007e2000c101926 */
[----:B--2---:R-:W-:Y:S01]  /*18a10*/  ISETP.LT.AND P5, PT, R0, UR4, !P0 ;  /* 0x0000000400007c0c */ /* 0x004fe2000c7a1270 */
[----:B------:R-:W2:Y:S01]  /*18a20*/  LDCU UR4, c[0x0][0x39c] ;  /* 0x00007380ff0477ac */ /* 0x000ea20008000800 */
[----:B------:R-:W-:-:S02]  /*18a30*/  LEA.HI.X.SX32 R5, R5, R249, 0x2, P6 ;  /* 0x000000f905057211 */ /* 0x000fc400030f16ff */
[C---:B------:R-:W-:Y:S02]  /*18a40*/  LEA R60, P6, R63.reuse, R248, 0x2 ;  /* 0x000000f83f3c7211 */ /* 0x040fe400078c10ff */
[----:B------:R-:W-:Y:S02]  /*18a50*/  LOP3.LUT R0, R64, 0x4e, RZ, 0xfc, !PT ;  /* 0x0000004e40007812 */ /* 0x000fe400078efcff */
[----:B------:R-:W-:Y:S01]  /*18a60*/  LEA.HI.X.SX32 R61, R63, R249, 0x2, P6 ;  /* 0x000000f93f3d7211 */ /* 0x000fe200030f16ff */
[----:B------:R-:W-:Y:S01]  /*18a70*/  IMAD R63, R66, 0x2, R63 ;  /* 0x00000002423f7824 */ /* 0x000fe200078e023f */
[----:B------:R4:W-:Y:S01]  /*18a80*/  @P4 STG.E desc[UR38][R2.64], R147 ;  /* 0x0000009302004986 */ /* 0x0009e2000c101926 */
[----:B------:R-:W-:Y:S01]  /*18a90*/  ISETP.LT.AND P4, PT, R0, UR5, !P0 ;  /* 0x0000000500007c0c */ /* 0x000fe2000c781270 */
[----:B------:R-:W2:Y:S01]  /*18aa0*/  LDCU UR5, c[0x0][0x39c] ;  /* 0x00007380ff0577ac */ /* 0x000ea20008000800 */
[----:B------:R-:W-:Y:S01]  /*18ab0*/  LOP3.LUT R0, R64, 0x50, RZ, 0xfc, !PT ;  /* 0x0000005040007812 */ /* 0x000fe200078efcff */
[----:B---3--:R-:W-:Y:S01]  /*18ac0*/  IMAD R7, R66, 0x2, R63 ;  /* 0x0000000242077824 */ /* 0x008fe200078e023f */
[----:B------:R3:W-:Y:S02]  /*18ad0*/  @P3 STG.E desc[UR38][R4.64], R152 ;  /* 0x0000009804003986 */ /* 0x0007e4000c101926 */
[----:B-1----:R-:W-:Y:S01]  /*18ae0*/  ISETP.LT.AND P3, PT, R0, UR6, !P0 ;  /* 0x0000000600007c0c */ /* 0x002fe2000c761270 */
[----:B------:R-:W1:Y:S01]  /*18af0*/  LDCU UR6, c[0x0][0x39c] ;  /* 0x00007380ff0677ac */ /* 0x000e620008000800 */
[----:B------:R-:W-:-:S02]  /*18b00*/  LOP3.LUT R0, R64, 0x52, RZ, 0xfc, !PT ;  /* 0x0000005240007812 */ /* 0x000fc400078efcff */
[CC--:B----4-:R-:W-:Y:S01]  /*18b10*/  LEA R2, P6, R63.reuse, R248.reuse, 0x2 ;  /* 0x000000f83f027211 */ /* 0x0d0fe200078c10ff */
[----:B------:R4:W-:Y:S03]  /*18b20*/  @P2 STG.E desc[UR38][R60.64], R153 ;  /* 0x000000993c002986 */ /* 0x0009e6000c101926 */
[-C--:B------:R-:W-:Y:S01]  /*18b30*/  LEA.HI.X.SX32 R3, R63, R249.reuse, 0x2, P6 ;  /* 0x000000f93f037211 */ /* 0x080fe200030f16ff */
[----:B------:R-:W-:Y:S01]  /*18b40*/  IMAD R63, R66, 0x2, R7 ;  /* 0x00000002423f7824 */ /* 0x000fe200078e0207 */
[C---:B---3--:R-:W-:Y:S02]  /*18b50*/  LEA R4, P6, R7.reuse, R248, 0x2 ;  /* 0x000000f807047211 */ /* 0x048fe400078c10ff */
[----:B--2---:R-:W-:Y:S01]  /*18b60*/  ISETP.LT.AND P2, PT, R0, UR4, !P0 ;  /* 0x0000000400007c0c */ /* 0x004fe2000c741270 */
[----:B------:R-:W2:Y:S01]  /*18b70*/  LDCU UR4, c[0x0][0x39c] ;  /* 0x00007380ff0477ac */ /* 0x000ea20008000800 */
[----:B------:R-:W-:-:S02]  /*18b80*/  LEA.HI.X.SX32 R5, R7, R249, 0x2, P6 ;  /* 0x000000f907057211 */ /* 0x000fc400030f16ff */
[C---:B------:R-:W-:Y:S02]  /*18b90*/  LEA R6, P6, R63.reuse, R248, 0x2 ;  /* 0x000000f83f067211 */ /* 0x040fe400078c10ff */
[----:B------:R-:W-:Y:S01]  /*18ba0*/  LOP3.LUT R0, R64, 0x54, RZ, 0xfc, !PT ;  /* 0x0000005440007812 */ /* 0x000fe200078efcff */
[----:B------:R3:W-:Y:S01]  /*18bb0*/  @P5 STG.E desc[UR38][R2.64], R154 ;  /* 0x0000009a02005986 */ /* 0x0007e2000c101926 */
[----:B------:R-:W-:Y:S01]  /*18bc0*/  LEA.HI.X.SX32 R7, R63, R249, 0x2, P6 ;  /* 0x000000f93f077211 */ /* 0x000fe200030f16ff */
[----:B------:R-:W-:Y:S01]  /*18bd0*/  IMAD R63, R66, 0x2, R63 ;  /* 0x00000002423f7824 */ /* 0x000fe200078e023f */
[----:B------:R-:W-:Y:S01]  /*18be0*/  ISETP.LT.AND P5, PT, R0, UR5, !P0 ;  /* 0x0000000500007c0c */ /* 0x000fe2000c7a1270 */
[----:B------:R-:W2:Y:S01]  /*18bf0*/  LDCU UR5, c[0x0][0x39c] ;  /* 0x00007380ff0577ac */ /* 0x000ea20008000800 */
[----:B------:R-:W-:Y:S01]  /*18c00*/  LOP3.LUT R0, R64, 0x56, RZ, 0xfc, !PT ;  /* 0x0000005640007812 */ /* 0x000fe200078efcff */
[----:B------:R2:W-:Y:S01]  /*18c10*/  @P4 STG.E desc[UR38][R4.64], R155 ;  /* 0x0000009b04004986 */ /* 0x0005e2000c101926 */
[----:B----4-:R-:W-:-:S02]  /*18c20*/  IMAD R61, R66, 0x2, R63 ;  /* 0x00000002423d7824 */ /* 0x010fc400078e023f */
[----:B-1----:R-:W-:Y:S01]  /*18c30*/  ISETP.LT.AND P4, PT, R0, UR6, !P0 ;  /* 0x0000000600007c0c */ /* 0x002fe2000c781270 */
[----:B------:R-:W1:Y:S01]  /*18c40*/  LDCU UR6, c[0x0][0x39c] ;  /* 0x00007380ff0677ac */ /* 0x000e620008000800 */
[CC--:B---3--:R-:W-:Y:S02]  /*18c50*/  LEA R2, P6, R63.reuse, R248.reuse, 0x2 ;  /* 0x000000f83f027211 */ /* 0x0c8fe400078c10ff */
[----:B------:R-:W-:Y:S01]  /*18c60*/  LOP3.LUT R0, R64, 0x58, RZ, 0xfc, !PT ;  /* 0x0000005840007812 */ /* 0x000fe200078efcff */
[----:B------:R3:W-:Y:S01]  /*18c70*/  @P3 STG.E desc[UR38][R6.64], R160 ;  /* 0x000000a006003986 */ /* 0x0007e2000c101926 */
[-C--:B------:R-:W-:Y:S01]  /*18c80*/  LEA.HI.X.SX32 R3, R63, R249.reuse, 0x2, P6 ;  /* 0x000000f93f037211 */ /* 0x080fe200030f16ff */
[----:B------:R-:W-:Y:S01]  /*18c90*/  IMAD R63, R66, 0x2, R61 ;  /* 0x00000002423f7824 */ /* 0x000fe200078e023d */
[C---:B--2---:R-:W-:Y:S02]  /*18ca0*/  LEA R4, P6, R61.reuse, R248, 0x2 ;  /* 0x000000f83d047211 */ /* 0x044fe400078c10ff */
[----:B------:R-:W-:Y:S01]  /*18cb0*/  ISETP.LT.AND P3, PT, R0, UR4, !P0 ;  /* 0x0000000400007c0c */ /* 0x000fe2000c761270 */
[----:B------:R-:W2:Y:S01]  /*18cc0*/  LDCU UR4, c[0x0][0x39c] ;  /* 0x00007380ff0477ac */ /* 0x000ea20008000800 */
[----:B------:R-:W-:Y:S01]  /*18cd0*/  LEA.HI.X.SX32 R5, R61, R249, 0x2, P6 ;  /* 0x000000f93d057211 */ /* 0x000fe200030f16ff */
[----:B------:R-:W-:Y:S01]  /*18ce0*/  IMAD R65, R66, 0x2, R63 ;  /* 0x0000000242417824 */ /* 0x000fe200078e023f */
[----:B------:R-:W-:-:S02]  /*18cf0*/  LOP3.LUT R0, R64, 0x5a, RZ, 0xfc, !PT ;  /* 0x0000005a40007812 */ /* 0x000fc400078efcff */
[CC--:B---3--:R-:W-:Y:S01]  /*18d00*/  LEA R6, P6, R63.reuse, R248.reuse, 0x2 ;  /* 0x000000f83f067211 */ /* 0x0c8fe200078c10ff */
[----:B------:R3:W-:Y:S01]  /*18d10*/  @P2 STG.E desc[UR38][R2.64], R161 ;  /* 0x000000a102002986 */ /* 0x0007e2000c101926 */
[----:B------:R-:W-:Y:S01]  /*18d20*/  ISETP.LT.AND P2, PT, R0, UR5, !P0 ;  /* 0x0000000500007c0c */ /* 0x000fe2000c741270 */
[----:B------:R-:W4:Y:S01]  /*18d30*/  LDCU UR5, c[0x0][0x39c] ;  /* 0x00007380ff0577ac */ /* 0x000f220008000800 */
[-C--:B------:R-:W-:Y:S02]  /*18d40*/  LEA.HI.X.SX32 R7, R63, R249.reuse, 0x2, P6 ;  /* 0x000000f93f077211 */ /* 0x080fe400030f16ff */
[C---:B------:R-:W-:Y:S02]  /*18d50*/  LEA R60, P6, R65.reuse, R248, 0x2 ;  /* 0x000000f8413c7211 */ /* 0x040fe400078c10ff */
[----:B------:R-:W-:Y:S01]  /*18d60*/  LOP3.LUT R0, R64, 0x5c, RZ, 0xfc, !PT ;  /* 0x0000005c40007812 */ /* 0x000fe200078efcff */
[----:B------:R3:W-:Y:S01]  /*18d70*/  @P5 STG.E desc[UR38][R4.64], R162 ;  /* 0x000000a204005986 */ /* 0x0007e2000c101926 */
[----:B------:R-:W-:Y:S01]  /*18d80*/  LEA.HI.X.SX32 R61, R65, R249, 0x2, P6 ;  /* 0x000000f9413d7211 */ /* 0x000fe200030f16ff */
[----:B------:R-:W-:Y:S01]  /*18d90*/  IMAD R65, R66, 0x2, R65 ;  /* 0x0000000242417824 */ /* 0x000fe200078e0241 */
[----:B-1----:R-:W-:Y:S01]  /*18da0*/  ISETP.LT.AND P5, PT, R0, UR6, !P0 ;  /* 0x0000000600007c0c */ /* 0x002fe2000c7a1270 */
[----:B------:R-:W1:Y:S01]  /*18db0*/  LDCU UR6, c[0x0][0x39c] ;  /* 0x00007380ff0677ac */ /* 0x000e620008000800 */
[----:B------:R-:W-:Y:S01]  /*18dc0*/  LOP3.LUT R0, R64, 0x5e, RZ, 0xfc, !PT ;  /* 0x0000005e40007812 */ /* 0x000fe200078efcff */
[----:B------:R-:W-:Y:S01]  /*18dd0*/  @P4 STG.E desc[UR38][R6.64], R163 ;  /* 0x000000a306004986 */ /* 0x000fe2000c101926 */
[----:B------:R-:W-:-:S02]  /*18de0*/  IMAD R63, R66, 0x2, R65 ;  /* 0x00000002423f7824 */ /* 0x000fc400078e0241 */
[----:B--2---:R-:W-:Y:S01]  /*18df0*/  ISETP.LT.AND P4, PT, R0, UR4, !P0 ;  /* 0x0000000400007c0c */ /* 0x004fe2000c781270 */
[----:B------:R-:W2:Y:S01]  /*18e00*/  LDCU UR4, c[0x0][0x39c] ;  /* 0x00007380ff0477ac */ /* 0x000ea20008000800 */
[----:B------:R1:W-:Y:S01]  /*18e10*/  @P3 STG.E desc[UR38][R60.64], R168 ;  /* 0x000000a83c003986 */ /* 0x0003e2000c101926 */
[-C--:B---3--:R-:W-:Y:S02]  /*18e20*/  LEA R2, P3, R65, R248.reuse, 0x2 ;  /* 0x000000f841027211 */ /* 0x088fe400078610ff */
[----:B------:R-:W-:Y:S02]  /*18e30*/  LEA R4, P6, R63, R248, 0x2 ;  /* 0x000000f83f047211 */ /* 0x000fe400078c10ff */
[----:B------:R-:W-:Y:S02]  /*18e40*/  LOP3.LUT R0, R64, 0x60, RZ, 0xfc, !PT ;  /* 0x0000006040007812 */ /* 0x000fe400078efcff */
[-C--:B------:R-:W-:Y:S02]  /*18e50*/  LEA.HI.X.SX32 R3, R65, R249.reuse, 0x2, P3 ;  /* 0x000000f941037211 */ /* 0x080fe400018f16ff */
[----:B------:R-:W-:Y:S01]  /*18e60*/  LEA.HI.X.SX32 R5, R63, R249, 0x2, P6 ;  /* 0x000000f93f057211 */ /* 0x000fe200030f16ff */
[----:B------:R-:W-:Y:S01]  /*18e70*/  IMAD R63, R66, 0x2, R63 ;  /* 0x00000002423f7824 */ /* 0x000fe200078e023f */
[----:B----4-:R-:W-:Y:S01]  /*18e80*/  ISETP.LT.AND P3, PT, R0, UR5, !P0 ;  /* 0x0000000500007c0c */ /* 0x010fe2000c761270 */
[----:B------:R-:W3:Y:S01]  /*18e90*/  LDCU UR5, c[0x0][0x39c] ;  /* 0x00007380ff0577ac */ /* 0x000ee20008000800 */
[----:B------:R-:W-:Y:S01]  /*18ea0*/  LOP3.LUT R0, R64, 0x62, RZ, 0xfc, !PT ;  /* 0x0000006240007812 */ /* 0x000fe200078efcff */
[----:B------:R4:W-:Y:S01]  /*18eb0*/  @P2 STG.E desc[UR38][R2.64], R169 ;  /* 0x000000a902002986 */ /* 0x0009e2000c101926 */
[----:B-1----:R-:W-:-:S02]  /*18ec0*/  IMAD R61, R66, 0x2, R63 ;  /* 0x00000002423d7824 */ /* 0x002fc400078e023f */
[----:B------:R-:W-:Y:S01]  /*18ed0*/  ISETP.LT.AND P2, PT, R0, UR6, !P0 ;  /* 0x0000000600007c0c */ /* 0x000fe2000c741270 */
[----:B------:R1:W-:Y:S01]  /*18ee0*/  @P5 STG.E desc[UR38][R4.64], R170 ;  /* 0x000000aa04005986 */ /* 0x0003e2000c101926 */
[CC--:B------:R-:W-:Y:S01]  /*18ef0*/  LEA R6, P5, R63.reuse, R248.reuse, 0x2 ;  /* 0x000000f83f067211 */ /* 0x0c0fe200078a10ff */
[----:B------:R-:W3:Y:S01]  /*18f00*/  LDCU UR6, c[0x0][0x39c] ;  /* 0x00007380ff0677ac */ /* 0x000ee20008000800 */
[----:B------:R-:W-:Y:S02]  /*18f10*/  LOP3.LUT R0, R64, 0x64, RZ, 0xfc, !PT ;  /* 0x0000006440007812 */ /* 0x000fe400078efcff */
[----:B------:R-:W-:Y:S02]  /*18f20*/  LEA.HI.X.SX32 R7, R63, R249, 0x2, P5 ;  /* 0x000000f93f077211 */ /* 0x000fe400028f16ff */
[----:B--2---:R-:W-:Y:S01]  /*18f30*/  ISETP.LT.AND P5, PT, R0, UR4, !P0 ;  /* 0x0000000400007c0c */ /* 0x004fe2000c7a1270 */
[----:B------:R-:W2:Y:S01]  /*18f40*/  LDCU UR4, c[0x0][0x39c] ;  /* 0x00007380ff0477ac */ /* 0x000ea20008000800 */
[----:B----4-:R-:W-:Y:S01]  /*18f50*/  LEA R2, P6, R61, R248, 0x2 ;  /* 0x000000f83d027211 */ /* 0x010fe200078c10ff */
[----:B-1----:R-:W-:Y:S01]  /*18f60*/  IMAD R5, R66, 0x2, R61 ;  /* 0x0000000242057824 */ /* 0x002fe200078e023d */
[----:B------:R-:W-:-:S02]  /*18f70*/  LOP3.LUT R0, R64, 0x66, RZ, 0xfc, !PT ;  /* 0x0000006640007812 */ /* 0x000fc400078efcff */
[-C--:B------:R-:W-:Y:S01]  /*18f80*/  LEA.HI.X.SX32 R3, R61, R249.reuse, 0x2, P6 ;  /* 0x000000f93d037211 */ /* 0x080fe200030f16ff */
[----:B------:R-:W-:Y:S01]  /*18f90*/  IMAD R63, R66, 0x2, R5 ;  /* 0x00000002423f7824 */ /* 0x000fe200078e0205 */
[CC--:B------:R-:W-:Y:S01]  /*18fa0*/  LEA R4, P6, R5.reuse, R248.reuse, 0x2 ;  /* 0x000000f805047211 */ /* 0x0c0fe200078c10ff */
[----:B------:R1:W-:Y:S01]  /*18fb0*/  @P4 STG.E desc[UR38][R6.64], R171 ;  /* 0x000000ab06004986 */ /* 0x0003e2000c101926 */
[----:B---3--:R-:W-:Y:S01]  /*18fc0*/  ISETP.LT.AND P4, PT, R0, UR5, !P0 ;  /* 0x0000000500007c0c */ /* 0x008fe2000c781270 */
[----:B------:R-:W3:Y:S01]  /*18fd0*/  LDCU UR5, c[0x0][0x39c] ;  /* 0x00007380ff0577ac */ /* 0x000ee20008000800 */
[----:B------:R-:W-:Y:S02]  /*18fe0*/  LOP3.LUT R0, R64, 0x68, RZ, 0xfc, !PT ;  /* 0x0000006840007812 */ /* 0x000fe400078efcff */
[----:B------:R-:W-:Y:S01]  /*18ff0*/  LEA.HI.X.SX32 R5, R5, R249, 0x2, P6 ;  /* 0x000000f905057211 */ /* 0x000fe200030f16ff */
[----:B------:R4:W-:Y:S01]  /*19000*/  @P3 STG.E desc[UR38][R2.64], R176 ;  /* 0x000000b002003986 */ /* 0x0009e2000c101926 */
[----:B------:R-:W-:-:S02]  /*19010*/  LEA R60, P6, R63, R248, 0x2 ;  /* 0x000000f83f3c7211 */ /* 0x000fc400078c10ff */
[----:B------:R-:W-:Y:S01]  /*19020*/  ISETP.LT.AND P3, PT, R0, UR6, !P0 ;  /* 0x0000000600007c0c */ /* 0x000fe2000c761270 */
[----:B------:R3:W-:Y:S01]  /*19030*/  @P2 STG.E desc[UR38][R4.64], R177 ;  /* 0x000000b104002986 */ /* 0x0007e2000c101926 */
[----:B------:R-:W-:Y:S01]  /*19040*/  LOP3.LUT R0, R64, 0x6a, RZ, 0xfc, !PT ;  /* 0x0000006a40007812 */ /* 0x000fe200078efcff */
[----:B------:R-:W3:Y:S01]  /*19050*/  LDCU UR6, c[0x0][0x39c] ;  /* 0x00007380ff0677ac */ /* 0x000ee20008000800 */
[----:B------:R-:W-:Y:S01]  /*19060*/  LEA.HI.X.SX32 R61, R63, R249, 0x2, P6 ;  /* 0x000000f93f3d7211 */ /* 0x000fe200030f16ff */
[----:B------:R-:W-:Y:S01]  /*19070*/  IMAD R63, R66, 0x2, R63 ;  /* 0x00000002423f7824 */ /* 0x000fe200078e023f */
[----:B--2---:R-:W-:Y:S01]  /*19080*/  ISETP.LT.AND P2, PT, R0, UR4, !P0 ;  /* 0x0000000400007c0c */ /* 0x004fe2000c741270 */
[----:B------:R-:W2:Y:S02]  /*19090*/  LDCU UR4, c[0x0][0x39c] ;  /* 0x00007380ff0477ac */ /* 0x000ea40008000800 */
[----:B-1----:R-:W-:Y:S01]  /*190a0*/  IMAD R7, R66, 0x2, R63 ;  /* 0x0000000242077824 */ /* 0x002fe200078e023f */
[----:B----4-:R-:W-:-:S02]  /*190b0*/  LEA R2, P6, R63, R248, 0x2 ;  /* 0x000000f83f027211 */ /* 0x010fc400078c10ff */
[----:B------:R-:W-:Y:S02]  /*190c0*/  LOP3.LUT R0, R64, 0x6c, RZ, 0xfc, !PT ;  /* 0x0000006c40007812 */ /* 0x000fe400078efcff */
[-C--:B------:R-:W-:Y:S01]  /*190d0*/  LEA.HI.X.SX32 R3, R63, R249.reuse, 0x2, P6 ;  /* 0x000000f93f037211 */ /* 0x080fe200030f16ff */
[----:B------:R-:W-:Y:S01]  /*190e0*/  IMAD R63, R66, 0x2, R7 ;  /* 0x00000002423f7824 */ /* 0x000fe200078e0207 */
[CC--:B---3--:R-:W-:Y:S01]  /*190f0*/  LEA R4, P6, R7.reuse, R248.reuse, 0x2 ;  /* 0x000000f807047211 */ /* 0x0c8fe200078c10ff */
[----:B------:R1:W-:Y:S01]  /*19100*/  @P5 STG.E desc[UR38][R60.64], R178 ;  /* 0x000000b23c005986 */ /* 0x0003e2000c101926 */
[----:B------:R-:W-:Y:S01]  /*19110*/  ISETP.LT.AND P5, PT, R0, UR5, !P0 ;  /* 0x0000000500007c0c */ /* 0x000fe2000c7a1270 */
[----:B------:R-:W3:Y:S01]  /*19120*/  LDCU UR5, c[0x0][0x39c] ;  /* 0x00007380ff0577ac */ /* 0x000ee20008000800 */
[----:B------:R-:W-:Y:S02]  /*19130*/  LEA.HI.X.SX32 R5, R7, R249, 0x2, P6 ;  /* 0x000000f907057211 */ /* 0x000fe400030f16ff */
[----:B------:R-:W-:-:S02]  /*19140*/  LEA R6, P6, R63, R248, 0x2 ;  /* 0x000000f83f067211 */ /* 0x000fc400078c10ff */
[----:B------:R-:W-:Y:S01]  /*19150*/  LOP3.LUT R0, R64, 0x6e, RZ, 0xfc, !PT ;  /* 0x0000006e40007812 */ /* 0x000fe200078efcff */
[----:B------:R4:W-:Y:S01]  /*19160*/  @P4 STG.E desc[UR38][R2.64], R179 ;  /* 0x000000b302004986 */ /* 0x0009e2000c101926 */
[----:B------:R-:W-:Y:S01]  /*19170*/  LEA.HI.X.SX32 R7, R63, R249, 0x2, P6 ;  /* 0x000000f93f077211 */ /* 0x000fe200030f16ff */
[----:B------:R-:W-:Y:S01]  /*19180*/  IMAD R63, R66, 0x2, R63 ;  /* 0x00000002423f7824 */ /* 0x000fe200078e023f */
[----:B--2---:R-:W-:Y:S01]  /*19190*/  ISETP.LT.AND P4, PT, R0, UR4, !P0 ;  /* 0x0000000400007c0c */ /* 0x004fe2000c781270 */
[----:B------:R-:W2:Y:S01]  /*191a0*/  LDCU UR4, c[0x0][0x39c] ;  /* 0x00007380ff0477ac */ /* 0x000ea20008000800 */
[----:B------:R-:W-:Y:S01]  /*191b0*/  LOP3.LUT R0, R64, 0x70, RZ, 0xfc, !PT ;  /* 0x0000007040007812 */ /* 0x000fe200078efcff */
[----:B------:R3:W-:Y:S01]  /*191c0*/  @P3 STG.E desc[UR38][R4.64], R184 ;  /* 0x000000b804003986 */ /* 0x0007e2000c101926 */
[----:B-1----:R-:W-:Y:S02]  /*191d0*/  IMAD R61, R66, 0x2, R63 ;  /* 0x00000002423d7824 */ /* 0x002fe400078e023f */
[----:B------:R-:W-:Y:S01]  /*191e0*/  ISETP.LT.AND P3, PT, R0, UR6, !P0 ;  /* 0x0000000600007c0c */ /* 0x000fe2000c761270 */
[----:B------:R-:W1:Y:S01]  /*191f0*/  LDCU UR6, c[0x0][0x39c] ;  /* 0x00007380ff0677ac */ /* 0x000e620008000800 */
[----:B----4-:R-:W-:-:S02]  /*19200*/  LEA R2, P6, R63, R248, 0x2 ;  /* 0x000000f83f027211 */ /* 0x010fc400078c10ff */
[----:B------:R-:W-:Y:S01]  /*19210*/  LOP3.LUT R0, R64, 0x72, RZ, 0xfc, !PT ;  /* 0x0000007240007812 */ /* 0x000fe200078efcff */
[----:B------:R4:W-:Y:S01]  /*19220*/  @P2 STG.E desc[UR38][R6.64], R185 ;  /* 0x000000b906002986 */ /* 0x0009e2000c101926 */
[-C--:B------:R-:W-:Y:S01]  /*19230*/  LEA.HI.X.SX32 R3, R63, R249.reuse, 0x2, P6 ;  /* 0x000000f93f037211 */ /* 0x080fe200030f16ff */
[----:B------:R-:W-:Y:S01]  /*19240*/  IMAD R63, R66, 0x2, R61 ;  /* 0x00000002423f7824 */ /* 0x000fe200078e023d */
[C---:B---3--:R-:W-:Y:S02]  /*19250*/  LEA R4, P6, R61.reuse, R248, 0x2 ;  /* 0x000000f83d047211 */ /* 0x048fe400078c10ff */
[----:B------:R-:W-:Y:S01]  /*19260*/  ISETP.LT.AND P2, PT, R0, UR5, !P0 ;  /* 0x0000000500007c0c */ /* 0x000fe2000c741270 */
[----:B------:R-:W3:Y:S01]  /*19270*/  LDCU UR5, c[0x0][0x39c] ;  /* 0x00007380ff0577ac */ /* 0x000ee20008000800 */
[----:B------:R-:W-:Y:S01]  /*19280*/  LEA.HI.X.SX32 R5, R61, R249, 0x2, P6 ;  /* 0x000000f93d057211 */ /* 0x000fe200030f16ff */
[----:B------:R-:W-:Y:S01]  /*19290*/  IMAD R65, R66, 0x2, R63 ;  /* 0x0000000242417824 */ /* 0x000fe200078e023f */
[----:B------:R-:W-:-:S02]  /*192a0*/  LOP3.LUT R0, R64, 0x74, RZ, 0xfc, !PT ;  /* 0x0000007440007812 */ /* 0x000fc400078efcff */
[CC--:B----4-:R-:W-:Y:S01]  /*192b0*/  LEA R6, P6, R63.reuse, R248.reuse, 0x2 ;  /* 0x000000f83f067211 */ /* 0x0d0fe200078c10ff */
[----:B------:R4:W-:Y:S01]  /*192c0*/  @P5 STG.E desc[UR38][R2.64], R186 ;  /* 0x000000ba02005986 */ /* 0x0009e2000c101926 */
[----:B--2---:R-:W-:Y:S01]  /*192d0*/  ISETP.LT.AND P5, PT, R0, UR4, !P0 ;  /* 0x0000000400007c0c */ /* 0x004fe2000c7a1270 */
[----:B------:R-:W2:Y:S01]  /*192e0*/  LDCU UR4, c[0x0][0x39c] ;  /* 0x00007380ff0477ac */ /* 0x000ea20008000800 */
        /* <DEDUP_REMOVED lines=11> */
[----:B---3--:R-:W-:Y:S01]  /*193a0*/  ISETP.LT.AND P3, PT, R0, UR5, !P0 ;  /* 0x0000000500007c0c */ /* 0x008fe2000c761270 */
[----:B------:R-:W3:Y:S01]  /*193b0*/  LDCU UR5, c[0x0][0x39c] ;  /* 0x00007380ff0577ac */ /* 0x000ee20008000800 */
[----:B------:R1:W-:Y:S01]  /*193c0*/  @P2 STG.E desc[UR38][R60.64], R193 ;  /* 0x000000c13c002986 */ /* 0x0003e2000c101926 */
[-C--:B----4-:R-:W-:Y:S02]  /*193d0*/  LEA R2, P2, R65, R248.reuse, 0x2 ;  /* 0x000000f841027211 */ /* 0x090fe400078410ff */
[----:B--2---:R-:W-:Y:S02]  /*193e0*/  LEA R4, P6, R63, R248, 0x2 ;  /* 0x000000f83f047211 */ /* 0x004fe400078c10ff */
[----:B------:R-:W-:Y:S02]  /*193f0*/  LOP3.LUT R0, R64, 0x7a, RZ, 0xfc, !PT ;  /* 0x0000007a40007812 */ /* 0x000fe400078efcff */
[-C--:B------:R-:W-:Y:S02]  /*19400*/  LEA.HI.X.SX32 R3, R65, R249.reuse, 0x2, P2 ;  /* 0x000000f941037211 */ /* 0x080fe400010f16ff */
[----:B------:R-:W-:Y:S01]  /*19410*/  LEA.HI.X.SX32 R5, R63, R249, 0x2, P6 ;  /* 0x000000f93f057211 */ /* 0x000fe200030f16ff */
[----:B------:R-:W-:Y:S01]  /*19420*/  IMAD R63, R66, 0x2, R63 ;  /* 0x00000002423f7824 */ /* 0x000fe200078e023f */
[----:B------:R-:W-:Y:S01]  /*19430*/  ISETP.LT.AND P2, PT, R0, UR4, !P0 ;  /* 0x0000000400007c0c */ /* 0x000fe2000c741270 */
[----:B------:R-:W2:Y:S01]  /*19440*/  LDCU UR4, c[0x0][0x39c] ;  /* 0x00007380ff0477ac */ /* 0x000ea20008000800 */
[----:B------:R-:W-:Y:S01]  /*19450*/  LOP3.LUT R0, R64, 0x7c, RZ, 0xfc, !PT ;  /* 0x0000007c40007812 */ /* 0x000fe200078efcff */
[----:B------:R4:W-:Y:S01]  /*19460*/  @P5 STG.E desc[UR38][R2.64], R194 ;  /* 0x000000c202005986 */ /* 0x0009e2000c101926 */
[----:B-1----:R-:W-:-:S02]  /*19470*/  IMAD R61, R66, 0x2, R63 ;  /* 0x00000002423d7824 */ /* 0x002fc400078e023f */
[----:B------:R-:W-:Y:S01]  /*19480*/  ISETP.LT.AND P5, PT, R0, UR6, !P0 ;  /* 0x0000000600007c0c */ /* 0x000fe2000c7a1270 */
[----:B------:R1:W-:Y:S01]  /*19490*/  @P4 STG.E desc[UR38][R4.64], R195 ;  /* 0x000000c304004986 */ /* 0x0003e2000c101926 */
[CC--:B------:R-:W-:Y:S01]  /*194a0*/  LEA R6, P4, R63.reuse, R248.reuse, 0x2 ;  /* 0x000000f83f067211 */ /* 0x0c0fe200078810ff */
[----:B------:R-:W2:Y:S01]  /*194b0*/  LDCU UR6, c[0x0][0x39c] ;  /* 0x00007380ff0677ac */ /* 0x000ea20008000800 */
[----:B------:R-:W-:Y:S02]  /*194c0*/  LOP3.LUT R0, R64, 0x7e, RZ, 0xfc, !PT ;  /* 0x0000007e40007812 */ /* 0x000fe400078efcff */
[----:B------:R-:W-:Y:S02]  /*194d0*/  LEA.HI.X.SX32 R7, R63, R249, 0x2, P4 ;  /* 0x000000f93f077211 */ /* 0x000fe400020f16ff */
[----:B---3--:R-:W-:Y:S01]  /*194e0*/  ISETP.LT.AND P4, PT, R0, UR5, !P0 ;  /* 0x0000000500007c0c */ /* 0x008fe2000c781270 */
[----:B------:R-:W3:Y:S01]  /*194f0*/  LDCU UR5, c[0x0][0x39c] ;  /* 0x00007380ff0577ac */ /* 0x000ee20008000800 */
[----:B----4-:R-:W-:Y:S01]  /*19500*/  LEA R2, P6, R61, R248, 0x2 ;  /* 0x000000f83d027211 */ /* 0x010fe200078c10ff */
[----:B-1----:R-:W-:Y:S01]  /*19510*/  IMAD R5, R66, 0x2, R61 ;  /* 0x0000000242057824 */ /* 0x002fe200078e023d */
[----:B------:R-:W-:-:S02]  /*19520*/  LOP3.LUT R0, R64, 0x80, RZ, 0xfc, !PT ;  /* 0x0000008040007812 */ /* 0x000fc400078efcff */
[-C--:B------:R-:W-:Y:S01]  /*19530*/  LEA.HI.X.SX32 R3, R61, R249.reuse, 0x2, P6 ;  /* 0x000000f93d037211 */ /* 0x080fe200030f16ff */
[----:B------:R-:W-:Y:S01]  /*19540*/  IMAD R63, R66, 0x2, R5 ;  /* 0x00000002423f7824 */ /* 0x000fe200078e0205 */
[CC--:B------:R-:W-:Y:S01]  /*19550*/  LEA R4, P6, R5.reuse, R248.reuse, 0x2 ;  /* 0x000000f805047211 */ /* 0x0c0fe200078c10ff */
[----:B------:R1:W-:Y:S01]  /*19560*/  @P3 STG.E desc[UR38][R6.64], R72 ;  /* 0x0000004806003986 */ /* 0x0003e2000c101926 */
[----:B--2---:R-:W-:Y:S01]  /*19570*/  ISETP.LT.AND P3, PT, R0, UR4, !P0 ;  /* 0x0000000400007c0c */ /* 0x004fe2000c761270 */
[----:B------:R-:W2:Y:S01]  /*19580*/  LDCU UR4, c[0x0][0x39c] ;  /* 0x00007380ff0477ac */ /* 0x000ea20008000800 */
[----:B------:R-:W-:Y:S02]  /*19590*/  LOP3.LUT R0, R64, 0x82, RZ, 0xfc, !PT ;  /* 0x0000008240007812 */ /* 0x000fe400078efcff */
[----:B------:R-:W-:Y:S01]  /*195a0*/  LEA.HI.X.SX32 R5, R5, R249, 0x2, P6 ;  /* 0x000000f905057211 */ /* 0x000fe200030f16ff */
[----:B------:R4:W-:Y:S01]  /*195b0*/  @P2 STG.E desc[UR38][R2.64], R73 ;  /* 0x0000004902002986 */ /* 0x0009e2000c101926 */
[----:B------:R-:W-:-:S02]  /*195c0*/  LEA R60, P6, R63, R248, 0x2 ;  /* 0x000000f83f3c7211 */ /* 0x000fc400078c10ff */
[----:B------:R-:W-:Y:S01]  /*195d0*/  ISETP.LT.AND P2, PT, R0, UR6, !P0 ;  /* 0x0000000600007c0c */ /* 0x000fe2000c741270 */
[----:B------:R2:W-:Y:S01]  /*195e0*/  @P5 STG.E desc[UR38][R4.64], R74 ;  /* 0x0000004a04005986 */ /* 0x0005e2000c101926 */
[----:B------:R-:W-:Y:S01]  /*195f0*/  LOP3.LUT R0, R64, 0x84, RZ, 0xfc, !PT ;  /* 0x0000008440007812 */ /* 0x000fe200078efcff */
[----:B------:R-:W2:Y:S01]  /*19600*/  LDCU UR6, c[0x0][0x39c] ;  /* 0x00007380ff0677ac */ /* 0x000ea20008000800 */
[----:B------:R-:W-:Y:S01]  /*19610*/  LEA.HI.X.SX32 R61, R63, R249, 0x2, P6 ;  /* 0x000000f93f3d7211 */ /* 0x000fe200030f16ff */
[----:B------:R-:W-:Y:S01]  /*19620*/  IMAD R63, R66, 0x2, R63 ;  /* 0x00000002423f7824 */ /* 0x000fe200078e023f */
[----:B---3--:R-:W-:Y:S01]  /*19630*/  ISETP.LT.AND P5, PT, R0, UR5, !P0 ;  /* 0x0000000500007c0c */ /* 0x008fe2000c7a1270 */
[----:B------:R-:W3:Y:S02]  /*19640*/  LDCU UR5, c[0x0][0x39c] ;  /* 0x00007380ff0577ac */ /* 0x000ee40008000800 */
[----:B-1----:R-:W-:Y:S01]  /*19650*/  IMAD R7, R66, 0x2, R63 ;  /* 0x0000000242077824 */ /* 0x002fe200078e023f */
[----:B----4-:R-:W-:-:S02]  /*19660*/  LEA R2, P6, R63, R248, 0x2 ;  /* 0x000000f83f027211 */ /* 0x010fc400078c10ff */
[----:B------:R-:W-:Y:S02]  /*19670*/  LOP3.LUT R0, R64, 0x86, RZ, 0xfc, !PT ;  /* 0x0000008640007812 */ /* 0x000fe400078efcff */
[-C--:B------:R-:W-:Y:S01]  /*19680*/  LEA.HI.X.SX32 R3, R63, R249.reuse, 0x2, P6 ;  /* 0x000000f93f037211 */ /* 0x080fe200030f16ff */
[----:B------:R-:W-:Y:S01]  /*19690*/  IMAD R63, R66, 0x2, R7 ;  /* 0x00000002423f7824 */ /* 0x000fe200078e0207 */
[CC--:B--2---:R-:W-:Y:S01]  /*196a0*/  LEA R4, P6, R7.reuse, R248.reuse, 0x2 ;  /* 0x000000f807047211 */ /* 0x0c4fe200078c10ff */
[----:B------:R1:W-:Y:S01]  /*196b0*/  @P4 STG.E desc[UR38][R60.64], R75 ;  /* 0x0000004b3c004986 */ /* 0x0003e2000c101926 */
[----:B------:R-:W-:Y:S01]  /*196c0*/  ISETP.LT.AND P4, PT, R0, UR4, !P0 ;  /* 0x0000000400007c0c */ /* 0x000fe2000c781270 */
[----:B------:R-:W2:Y:S01]  /*196d0*/  LDCU UR4, c[0x0][0x39c] ;  /* 0x00007380ff0477ac */ /* 0x000ea20008000800 */
[----:B------:R-:W-:Y:S02]  /*196e0*/  LEA.HI.X.SX32 R5, R7, R249, 0x2, P6 ;  /* 0x000000f907057211 */ /* 0x000fe400030f16ff */
[----:B------:R-:W-:-:S02]  /*196f0*/  LEA R6, P6, R63, R248, 0x2 ;  /* 0x000000f83f067211 */ /* 0x000fc400078c10ff */
[----:B------:R-:W-:Y:S01]  /*19700*/  LOP3.LUT R0, R64, 0x88, RZ, 0xfc, !PT ;  /* 0x0000008840007812 */ /* 0x000fe200078efcff */
[----:B------:R4:W-:Y:S01]  /*19710*/  @P3 STG.E desc[UR38][R2.64], R80 ;  /* 0x0000005002003986 */ /* 0x0009e2000c101926 */
[----:B------:R-:W-:Y:S01]  /*19720*/  LEA.HI.X.SX32 R7, R63, R249, 0x2, P6 ;  /* 0x000000f93f077211 */ /* 0x000fe200030f16ff */
[----:B------:R-:W-:Y:S01]  /*19730*/  IMAD R63, R66, 0x2, R63 ;  /* 0x00000002423f7824 */ /* 0x000fe200078e023f */
[----:B---3--:R-:W-:Y:S01]  /*19740*/  ISETP.LT.AND P3, PT, R0, UR5, !P0 ;  /* 0x0000000500007c0c */ /* 0x008fe2000c761270 */
[----:B------:R-:W3:Y:S01]  /*19750*/  LDCU UR5, c[0x0][0x39c] ;  /* 0x00007380ff0577ac */ /* 0x000ee20008000800 */
        /* <DEDUP_REMOVED lines=16> */
[CC--:B----4-:R-:W-:Y:S01]  /*19860*/  LEA R6, P6, R63.reuse, R248.reuse, 0x2 ;  /* 0x000000f83f067211 */ /* 0x0d0fe200078c10ff */
[----:B------:R4:W-:Y:S01]  /*19870*/  @P4 STG.E desc[UR38][R2.64], R83 ;  /* 0x0000005302004986 */ /* 0x0009e2000c101926 */
[----:B---3--:R-:W-:Y:S01]  /*19880*/  ISETP.LT.AND P4, PT, R0, UR5, !P0 ;  /* 0x0000000500007c0c */ /* 0x008fe2000c781270 */
[----:B------:R-:W3:Y:S01]  /*19890*/  LDCU UR5, c[0x0][0x39c] ;  /* 0x00007380ff0577ac */ /* 0x000ee20008000800 */
        /* <DEDUP_REMOVED lines=14> */
[-C--:B----4-:R-:W-:Y:S02]  /*19980*/  LEA R2, P5, R65, R248.reuse, 0x2 ;  /* 0x000000f841027211 */ /* 0x090fe400078a10ff */
[----:B---3--:R-:W-:Y:S02]  /*19990*/  LEA R4, P6, R63, R248, 0x2 ;  /* 0x000000f83f047211 */ /* 0x008fe400078c10ff */
[----:B------:R-:W-:Y:S02]  /*199a0*/  LOP3.LUT R0, R64, 0x94, RZ, 0xfc, !PT ;  /* 0x0000009440007812 */ /* 0x000fe400078efcff */
[-C--:B------:R-:W-:Y:S02]  /*199b0*/  LEA.HI.X.SX32 R3, R65, R249.reuse, 0x2, P5 ;  /* 0x000000f941037211 */ /* 0x080fe400028f16ff */
[----:B------:R-:W-:Y:S01]  /*199c0*/  LEA.HI.X.SX32 R5, R63, R249, 0x2, P6 ;  /* 0x000000f93f057211 */ /* 0x000fe200030f16ff */
[----:B------:R-:W-:Y:S01]  /*199d0*/  IMAD R63, R66, 0x2, R63 ;  /* 0x00000002423f7824 */ /* 0x000fe200078e023f */
[----:B------:R-:W-:Y:S01]  /*199e0*/  ISETP.LT.AND P5, PT, R0, UR5, !P0 ;  /* 0x0000000500007c0c */ /* 0x000fe2000c7a1270 */
        /* <DEDUP_REMOVED lines=104> */
[----:B-1----:R-:W-:-:S03]  /*1a070*/  IMAD R5, R66, 0x2, R61 ;  /* 0x0000000242057824 */ /* 0x002fc600078e023d */
[-C--:B------:R-:W-:Y:S02]  /*1a080*/  LEA.HI.X.SX32 R3, R61, R249.reuse, 0x2, P6 ;  /* 0x000000f93d037211 */ /* 0x080fe400030f16ff */
[----:B------:R-:W-:Y:S01]  /*1a090*/  LOP3.LUT R0, R64, 0xb4, RZ, 0xfc, !PT ;  /* 0x000000b440007812 */ /* 0x000fe200078efcff */
[----:B------:R-:W-:Y:S01]  /*1a0a0*/  IMAD R63, R66, 0x2, R5 ;  /* 0x00000002423f7824 */ /* 0x000fe200078e0205 */
[CC--:B------:R-:W-:Y:S01]  /*1a0b0*/  LEA R4, P6, R5.reuse, R248.reuse, 0x2 ;  /* 0x000000f805047211 */ /* 0x0c0fe200078c10ff */
[----:B------:R1:W-:Y:S01]  /*1a0c0*/  @P5 STG.E desc[UR38][R6.64], R122 ;  /* 0x0000007a06005986 */ /* 0x0003e2000c101926 */
[----:B--2---:R-:W-:Y:S01]  /*1a0d0*/  ISETP.LT.AND P5, PT, R0, UR4, !P0 ;  /* 0x0000000400007c0c */ /* 0x004fe2000c7a1270 */
[----:B------:R-:W2:Y:S01]  /*1a0e0*/  LDCU UR4, c[0x0][0x39c] ;  /* 0x00007380ff0477ac */ /* 0x000ea20008000800 */
[----:B------:R-:W-:Y:S02]  /*1a0f0*/  LEA.HI.X.SX32 R5, R5, R249, 0x2, P6 ;  /* 0x000000f905057211 */ /* 0x000fe400030f16ff */
[----:B------:R-:W-:-:S02]  /*1a100*/  LEA R60, P6, R63, R248, 0x2 ;  /* 0x000000f83f3c7211 */ /* 0x000fc400078c10ff */
[----:B------:R-:W-:Y:S01]  /*1a110*/  LOP3.LUT R0, R64, 0xb6, RZ, 0xfc, !PT ;  /* 0x000000b640007812 */ /* 0x000fe200078efcff */
[----:B------:R4:W-:Y:S01]  /*1a120*/  @P4 STG.E desc[UR38][R2.64], R123 ;  /* 0x0000007b02004986 */ /* 0x0009e2000c101926 */
[----:B------:R-:W-:Y:S01]  /*1a130*/  LEA.HI.X.SX32 R61, R63, R249, 0x2, P6 ;  /* 0x000000f93f3d7211 */ /* 0x000fe200030f16ff */
[----:B------:R-:W-:Y:S01]  /*1a140*/  IMAD R63, R66, 0x2, R63 ;  /* 0x00000002423f7824 */ /* 0x000fe200078e023f */
[----:B------:R-:W-:Y:S01]  /*1a150*/  ISETP.LT.AND P4, PT, R0, UR6, !P0 ;  /* 0x0000000600007c0c */ /* 0x000fe2000c781270 */
[----:B------:R2:W-:Y:S01]  /*1a160*/  @P3 STG.E desc[UR38][R4.64], R128 ;  /* 0x0000008004003986 */ /* 0x0005e2000c101926 */
[----:B------:R-:W-:Y:S01]  /*1a170*/  LOP3.LUT R0, R64, 0xb8, RZ, 0xfc, !PT ;  /* 0x000000b840007812 */ /* 0x000fe200078efcff */
[----:B-1----:R-:W-:Y:S01]  /*1a180*/  IMAD R7, R66, 0x2, R63 ;  /* 0x0000000242077824 */ /* 0x002fe200078e023f */
[----:B------:R-:W1:Y:S02]  /*1a190*/  LDCU UR6, c[0x0][0x39c] ;  /* 0x00007380ff0677ac */ /* 0x000e640008000800 */
[----:B---3--:R-:W-:Y:S01]  /*1a1a0*/  ISETP.LT.AND P3, PT, R0, UR5, !P0 ;  /* 0x0000000500007c0c */ /* 0x008fe2000c761270 */
[----:B------:R-:W3:Y:S01]  /*1a1b0*/  LDCU UR5, c[0x0][0x39c] ;  /* 0x00007380ff0577ac */ /* 0x000ee20008000800 */
        /* <DEDUP_REMOVED lines=8> */
[----:B------:R-:W-:Y:S02]  /*1a240*/  LEA.HI.X.SX32 R5, R7, R249, 0x2, P6 ;  /* 0x000000f907057211 */ /* 0x000fe400030f16ff */
[----:B------:R-:W-:-:S02]  /*1a250*/  LEA R6, P6, R63, R248, 0x2 ;  /* 0x000000f83f067211 */ /* 0x000fc400078c10ff */
[----:B------:R-:W-:Y:S02]  /*1a260*/  LOP3.LUT R0, R64, 0xbc, RZ, 0xfc, !PT ;  /* 0x000000bc40007812 */ /* 0x000fe400078efcff */
[----:B------:R-:W-:Y:S01]  /*1a270*/  LEA.HI.X.SX32 R7, R63, R249, 0x2, P6 ;  /* 0x000000f93f077211 */ /* 0x000fe200030f16ff */
[----:B------:R-:W-:Y:S01]  /*1a280*/  IMAD R63, R66, 0x2, R63 ;  /* 0x00000002423f7824 */ /* 0x000fe200078e023f */
[----:B------:R4:W-:Y:S01]  /*1a290*/  @P5 STG.E desc[UR38][R2.64], R130 ;  /* 0x0000008202005986 */ /* 0x0009e2000c101926 */
[----:B---3--:R-:W-:Y:S01]  /*1a2a0*/  ISETP.LT.AND P5, PT, R0, UR5, !P0 ;  /* 0x0000000500007c0c */ /* 0x008fe2000c7a1270 */
[----:B------:R-:W3:Y:S01]  /*1a2b0*/  LDCU UR5, c[0x0][0x39c] ;  /* 0x00007380ff0577ac */ /* 0x000ee20008000800 */
[----:B------:R-:W-:Y:S01]  /*1a2c0*/  LOP3.LUT R0, R64, 0xbe, RZ, 0xfc, !PT ;  /* 0x000000be40007812 */ /* 0x000fe200078efcff */
[----:B--2---:R-:W-:Y:S01]  /*1a2d0*/  IMAD R61, R66, 0x2, R63 ;  /* 0x00000002423d7824 */ /* 0x004fe200078e023f */
[----:B------:R2:W-:Y:S02]  /*1a2e0*/  @P4 STG.E desc[UR38][R4.64], R131 ;  /* 0x0000008304004986 */ /* 0x0005e4000c101926 */
[----:B-1----:R-:W-:Y:S01]  /*1a2f0*/  ISETP.LT.AND P4, PT, R0, UR6, !P0 ;  /* 0x0000000600007c0c */ /* 0x002fe2000c781270 */
[----:B------:R-:W1:Y:S01]  /*1a300*/  LDCU UR6, c[0x0][0x39c] ;  /* 0x00007380ff0677ac */ /* 0x000e620008000800 */
[----:B----4-:R-:W-:-:S02]  /*1a310*/  LEA R2, P6, R63, R248, 0x2 ;  /* 0x000000f83f027211 */ /* 0x010fc400078c10ff */
[----:B------:R-:W-:Y:S02]  /*1a320*/  LOP3.LUT R0, R64, 0xc0, RZ, 0xfc, !PT ;  /* 0x000000c040007812 */ /* 0x000fe400078efcff */
[-C--:B------:R-:W-:Y:S01]  /*1a330*/  LEA.HI.X.SX32 R3, R63, R249.reuse, 0x2, P6 ;  /* 0x000000f93f037211 */ /* 0x080fe200030f16ff */
[----:B------:R-:W-:Y:S01]  /*1a340*/  IMAD R63, R66, 0x2, R61 ;  /* 0x00000002423f7824 */ /* 0x000fe200078e023d */
[C---:B--2---:R-:W-:Y:S01]  /*1a350*/  LEA R4, P6, R61.reuse, R248, 0x2 ;  /* 0x000000f83d047211 */ /* 0x044fe200078c10ff */
[----:B------:R2:W-:Y:S01]  /*1a360*/  @P3 STG.E desc[UR38][R6.64], R228 ;  /* 0x000000e406003986 */ /* 0x0005e2000c101926 */
[----:B------:R-:W-:Y:S01]  /*1a370*/  ISETP.LT.AND P3, PT, R0, UR4, !P0 ;  /* 0x0000000400007c0c */ /* 0x000fe2000c761270 */
[----:B------:R-:W4:Y:S01]  /*1a380*/  LDCU UR4, c[0x0][0x39c] ;  /* 0x00007380ff0477ac */ /* 0x000f220008000800 */
[----:B------:R-:W-:Y:S01]  /*1a390*/  LEA.HI.X.SX32 R5, R61, R249, 0x2, P6 ;  /* 0x000000f93d057211 */ /* 0x000fe200030f16ff */
[----:B------:R-:W-:Y:S01]  /*1a3a0*/  IMAD R65, R66, 0x2, R63 ;  /* 0x0000000242417824 */ /* 0x000fe200078e023f */
[----:B------:R-:W-:-:S02]  /*1a3b0*/  LOP3.LUT R0, R64, 0xc2, RZ, 0xfc, !PT ;  /* 0x000000c240007812 */ /* 0x000fc400078efcff */
[CC--:B--2---:R-:W-:Y:S01]  /*1a3c0*/  LEA R6, P6, R63.reuse, R248.reuse, 0x2 ;  /* 0x000000f83f067211 */ /* 0x0c4fe200078c10ff */
[----:B------:R2:W-:Y:S03]  /*1a3d0*/  @P2 STG.E desc[UR38][R2.64], R229 ;  /* 0x000000e502002986 */ /* 0x0005e6000c101926 */
[----:B------:R-:W-:Y:S02]  /*1a3e0*/  LEA.HI.X.SX32 R7, R63, R249, 0x2, P6 ;  /* 0x000000f93f077211 */ /* 0x000fe400030f16ff */
[----:B------:R-:W-:Y:S02]  /*1a3f0*/  LEA R60, P6, R65, R248, 0x2 ;  /* 0x000000f8413c7211 */ /* 0x000fe400078c10ff */
[----:B---3--:R-:W-:Y:S01]  /*1a400*/  ISETP.LT.AND P2, PT, R0, UR5, !P0 ;  /* 0x0000000500007c0c */ /* 0x008fe2000c741270 */
[----:B------:R-:W3:Y:S01]  /*1a410*/  LDCU UR5, c[0x0][0x39c] ;  /* 0x00007380ff0577ac */ /* 0x000ee20008000800 */
[----:B------:R-:W-:-:S02]  /*1a420*/  LOP3.LUT R0, R64, 0xc4, RZ, 0xfc, !PT ;  /* 0x000000c440007812 */ /* 0x000fc400078efcff */
        /* <DEDUP_REMOVED lines=11> */
[----:B--2---:R-:W-:-:S02]  /*1a4e0*/  LEA R2, P3, R65, R248, 0x2 ;  /* 0x000000f841027211 */ /* 0x004fc400078610ff */
[CC--:B---3--:R-:W-:Y:S02]  /*1a4f0*/  LEA R4, P6, R63.reuse, R248.reuse, 0x2 ;  /* 0x000000f83f047211 */ /* 0x0c8fe400078c10ff */
[----:B------:R-:W-:Y:S02]  /*1a500*/  LOP3.LUT R0, R64, 0xc8, RZ, 0xfc, !PT ;  /* 0x000000c840007812 */ /* 0x000fe400078efcff */
[-C--:B------:R-:W-:Y:S01]  /*1a510*/  LEA.HI.X.SX32 R5, R63, R249.reuse, 0x2, P6 ;  /* 0x000000f93f057211 */ /* 0x080fe200030f16ff */
[----:B------:R-:W-:Y:S01]  /*1a520*/  IMAD R63, R66, 0x2, R63 ;  /* 0x00000002423f7824 */ /* 0x000fe200078e023f */
[----:B------:R-:W-:Y:S02]  /*1a530*/  LEA.HI.X.SX32 R3, R65, R249, 0x2, P3 ;  /* 0x000000f941037211 */ /* 0x000fe400018f16ff */
[----:B------:R-:W-:Y:S01]  /*1a540*/  ISETP.LT.AND P3, PT, R0, UR5, !P0 ;  /* 0x0000000500007c0c */ /* 0x000fe2000c761270 */
[----:B------:R-:W2:Y:S01]  /*1a550*/  LDCU UR5, c[0x0][0x39c] ;  /* 0x00007380ff0577ac */ /* 0x000ea20008000800 */
[----:B------:R-:W-:Y:S01]  /*1a560*/  LOP3.LUT R0, R64, 0xca, RZ, 0xfc, !PT ;  /* 0x000000ca40007812 */ /* 0x000fe200078efcff */
[----:B-1----:R-:W-:Y:S01]  /*1a570*/  IMAD R61, R66, 0x2, R63 ;  /* 0x00000002423d7824 */ /* 0x002fe200078e023f */
[----:B------:R1:W-:Y:S02]  /*1a580*/  @P2 STG.E desc[UR38][R2.64], R17 ;  /* 0x0000001102002986 */ /* 0x0003e4000c101926 */
[----:B------:R-:W-:Y:S01]  /*1a590*/  ISETP.LT.AND P2, PT, R0, UR6, !P0 ;  /* 0x0000000600007c0c */ /* 0x000fe2000c741270 */
[----:B------:R-:W3:Y:S01]  /*1a5a0*/  LDCU UR6, c[0x0][0x39c] ;  /* 0x00007380ff0677ac */ /* 0x000ee20008000800 */
[----:B------:R2:W-:Y:S01]  /*1a5b0*/  @P5 STG.E desc[UR38][R4.64], R18 ;  /* 0x0000001204005986 */ /* 0x0005e2000c101926 */
[----:B------:R-:W-:-:S02]  /*1a5c0*/  LEA R6, P5, R63, R248, 0x2 ;  /* 0x000000f83f067211 */ /* 0x000fc400078a10ff */
[----:B------:R-:W-:Y:S02]  /*1a5d0*/  LOP3.LUT R0, R64, 0xcc, RZ, 0xfc, !PT ;  /* 0x000000cc40007812 */ /* 0x000fe400078efcff */
[-C--:B------:R-:W-:Y:S02]  /*1a5e0*/  LEA.HI.X.SX32 R7, R63, R249.reuse, 0x2, P5 ;  /* 0x000000f93f077211 */ /* 0x080fe400028f16ff */
[CC--:B-1----:R-:W-:Y:S01]  /*1a5f0*/  LEA R2, P6, R61.reuse, R248.reuse, 0x2 ;  /* 0x000000f83d027211 */ /* 0x0c2fe200078c10ff */
[----:B--2---:R-:W-:Y:S01]  /*1a600*/  IMAD R5, R66, 0x2, R61 ;  /* 0x0000000242057824 */ /* 0x004fe200078e023d */
[----:B----4-:R-:W-:Y:S01]  /*1a610*/  ISETP.LT.AND P5, PT, R0, UR4, !P0 ;  /* 0x0000000400007c0c */ /* 0x010fe2000c7a1270 */
[----:B------:R-:W1:Y:S01]  /*1a620*/  LDCU UR4, c[0x0][0x39c] ;  /* 0x00007380ff0477ac */ /* 0x000e620008000800 */
[----:B------:R-:W-:Y:S01]  /*1a630*/  LEA.HI.X.SX32 R3, R61, R249, 0x2, P6 ;  /* 0x000000f93d037211 */ /* 0x000fe200030f16ff */
[----:B------:R-:W-:Y:S01]  /*1a640*/  IMAD R61, R66, 0x2, R5 ;  /* 0x00000002423d7824 */ /* 0x000fe200078e0205 */
[----:B------:R-:W-:-:S02]  /*1a650*/  LEA R4, P6, R5, R248, 0x2 ;  /* 0x000000f805047211 */ /* 0x000fc400078c10ff */
[----:B------:R-:W-:Y:S02]  /*1a660*/  LOP3.LUT R0, R64, 0xce, RZ, 0xfc, !PT ;  /* 0x000000ce40007812 */ /* 0x000fe400078efcff */
[-C--:B------:R-:W-:Y:S02]  /*1a670*/  LEA.HI.X.SX32 R5, R5, R249.reuse, 0x2, P6 ;  /* 0x000000f905057211 */ /* 0x080fe400030f16ff */
[CC--:B------:R-:W-:Y:S01]  /*1a680*/  LEA R16, P6, R61.reuse, R248.reuse, 0x2 ;  /* 0x000000f83d107211 */ /* 0x0c0fe200078c10ff */
[----:B------:R2:W-:Y:S01]  /*1a690*/  @P4 STG.E desc[UR38][R6.64], R19 ;  /* 0x0000001306004986 */ /* 0x0005e2000c101926 */
[----:B------:R-:W-:Y:S01]  /*1a6a0*/  ISETP.LT.AND P4, PT, R0, UR5, !P0 ;  /* 0x0000000500007c0c */ /* 0x000fe2000c781270 */
[----:B------:R-:W4:Y:S01]  /*1a6b0*/  LDCU UR5, c[0x0][0x39c] ;  /* 0x00007380ff0577ac */ /* 0x000f220008000800 */
        /* <DEDUP_REMOVED lines=11> */
[----:B----4-:R-:W-:Y:S01]  /*1a770*/  LEA R2, P6, R61, R248, 0x2 ;  /* 0x000000f83d027211 */ /* 0x010fe200078c10ff */
[----:B------:R-:W-:-:S03]  /*1a780*/  IMAD R19, R66, 0x2, R7 ;  /* 0x0000000242137824 */ /* 0x000fc600078e0207 */
[-C--:B------:R-:W-:Y:S02]  /*1a790*/  LEA.HI.X.SX32 R3, R61, R249.reuse, 0x2, P6 ;  /* 0x000000f93d037211 */ /* 0x080fe400030f16ff */
[CC--:B--2---:R-:W-:Y:S02]  /*1a7a0*/  LEA R4, P6, R7.reuse, R248.reuse, 0x2 ;  /* 0x000000f807047211 */ /* 0x0c4fe400078c10ff */
[----:B------:R-:W-:Y:S02]  /*1a7b0*/  LOP3.LUT R0, R64, 0xd4, RZ, 0xfc, !PT ;  /* 0x000000d440007812 */ /* 0x000fe400078efcff */
[-C--:B------:R-:W-:Y:S02]  /*1a7c0*/  LEA.HI.X.SX32 R5, R7, R249.reuse, 0x2, P6 ;  /* 0x000000f907057211 */ /* 0x080fe400030f16ff */
[CC--:B------:R-:W-:Y:S01]  /*1a7d0*/  LEA R6, P6, R19.reuse, R248.reuse, 0x2 ;  /* 0x000000f813067211 */ /* 0x0c0fe200078c10ff */
[----:B------:R2:W-:Y:S01]  /*1a7e0*/  @P5 STG.E desc[UR38][R16.64], R26 ;  /* 0x0000001a10005986 */ /* 0x0005e2000c101926 */
[----:B------:R-:W-:Y:S01]  /*1a7f0*/  ISETP.LT.AND P5, PT, R0, UR5, !P0 ;  /* 0x0000000500007c0c */ /* 0x000fe2000c7a1270 */
[----:B------:R-:W4:Y:S01]  /*1a800*/  LDCU UR5, c[0x0][0x39c] ;  /* 0x00007380ff0577ac */ /* 0x000f220008000800 */
[----:B------:R-:W-:Y:S01]  /*1a810*/  LEA.HI.X.SX32 R7, R19, R249, 0x2, P6 ;  /* 0x000000f913077211 */ /* 0x000fe200030f16ff */
[----:B------:R-:W-:Y:S01]  /*1a820*/  IMAD R19, R66, 0x2, R19 ;  /* 0x0000000242137824 */ /* 0x000fe200078e0213 */
[----:B------:R-:W-:Y:S01]  /*1a830*/  LOP3.LUT R0, R64, 0xd6, RZ, 0xfc, !PT ;  /* 0x000000d640007812 */ /* 0x000fe200078efcff */
[----:B------:R3:W-:Y:S03]  /*1a840*/  @P4 STG.E desc[UR38][R2.64], R27 ;  /* 0x0000001b02004986 */ /* 0x0007e6000c101926 */
[----:B-1----:R-:W-:Y:S01]  /*1a850*/  ISETP.LT.AND P4, PT, R0, UR4, !P0 ;  /* 0x0000000400007c0c */ /* 0x002fe2000c781270 */
[----:B------:R-:W1:Y:S01]  /*1a860*/  LDCU UR4, c[0x0][0x39c] ;  /* 0x00007380ff0477ac */ /* 0x000e620008000800 */
[----:B--2---:R-:W-:Y:S01]  /*1a870*/  IMAD R17, R66, 0x2, R19 ;  /* 0x0000000242117824 */ /* 0x004fe200078e0213 */
[----:B------:R-:W-:Y:S01]  /*1a880*/  LOP3.LUT R0, R64, 0xd8, RZ, 0xfc, !PT ;  /* 0x000000d840007812 */ /* 0x000fe200078efcff */
[----:B------:R2:W-:Y:S01]  /*1a890*/  @P3 STG.E desc[UR38][R4.64], R32 ;  /* 0x0000002004003986 */ /* 0x0005e2000c101926 */
[----:B---3--:R-:W-:-:S04]  /*1a8a0*/  LEA R2, P6, R19, R248, 0x2 ;  /* 0x000000f813027211 */ /* 0x008fc800078c10ff */
[-C--:B------:R-:W-:Y:S01]  /*1a8b0*/  LEA.HI.X.SX32 R3, R19, R249.reuse, 0x2, P6 ;  /* 0x000000f913037211 */ /* 0x080fe200030f16ff */
[----:B------:R-:W-:Y:S01]  /*1a8c0*/  IMAD R19, R66, 0x2, R17 ;  /* 0x0000000242137824 */ /* 0x000fe200078e0211 */
[----:B------:R-:W-:Y:S01]  /*1a8d0*/  ISETP.LT.AND P3, PT, R0, UR6, !P0 ;  /* 0x0000000600007c0c */ /* 0x000fe2000c761270 */
[----:B------:R-:W3:Y:S01]  /*1a8e0*/  LDCU UR6, c[0x0][0x39c] ;  /* 0x00007380ff0677ac */ /* 0x000ee20008000800 */
[CC--:B--2---:R-:W-:Y:S01]  /*1a8f0*/  LEA R4, P6, R17.reuse, R248.reuse, 0x2 ;  /* 0x000000f811047211 */ /* 0x0c4fe200078c10ff */
[----:B------:R2:W-:Y:S01]  /*1a900*/  @P2 STG.E desc[UR38][R6.64], R33 ;  /* 0x0000002106002986 */ /* 0x0005e2000c101926 */
[----:B------:R-:W-:Y:S01]  /*1a910*/  LOP3.LUT R0, R64, 0xda, RZ, 0xfc, !PT ;  /* 0x000000da40007812 */ /* 0x000fe200078efcff */
[----:B------:R-:W-:Y:S01]  /*1a920*/  IMAD R25, R66, 0x2, R19 ;  /* 0x0000000242197824 */ /* 0x000fe200078e0213 */
[----:B------:R-:W-:Y:S02]  /*1a930*/  LEA.HI.X.SX32 R5, R17, R249, 0x2, P6 ;  /* 0x000000f911057211 */ /* 0x000fe400030f16ff */
[----:B----4-:R-:W-:Y:S01]  /*1a940*/  ISETP.LT.AND P2, PT, R0, UR5, !P0 ;  /* 0x0000000500007c0c */ /* 0x010fe2000c741270 */
[----:B------:R-:W4:Y:S01]  /*1a950*/  LDCU UR5, c[0x0][0x39c] ;  /* 0x00007380ff0577ac */ /* 0x000f220008000800 */
[----:B--2---:R-:W-:-:S04]  /*1a960*/  LEA R6, P6, R19, R248, 0x2 ;  /* 0x000000f813067211 */ /* 0x004fc800078c10ff */
[-C--:B------:R-:W-:Y:S02]  /*1a970*/  LEA.HI.X.SX32 R7, R19, R249.reuse, 0x2, P6 ;  /* 0x000000f913077211 */ /* 0x080fe400030f16ff */
[CC--:B------:R-:W-:Y:S02]  /*1a980*/  LEA R16, P6, R25.reuse, R248.reuse, 0x2 ;  /* 0x000000f819107211 */ /* 0x0c0fe400078c10ff */
[----:B------:R-:W-:Y:S01]  /*1a990*/  LOP3.LUT R0, R64, 0xdc, RZ, 0xfc, !PT ;  /* 0x000000dc40007812 */ /* 0x000fe200078efcff */
[----:B------:R-:W-:Y:S01]  /*1a9a0*/  @P5 STG.E desc[UR38][R2.64], R34 ;  /* 0x0000002202005986 */ /* 0x000fe2000c101926 */
[----:B------:R-:W-:Y:S01]  /*1a9b0*/  LEA.HI.X.SX32 R17, R25, R249, 0x2, P6 ;  /* 0x000000f919117211 */ /* 0x000fe200030f16ff */
[----:B------:R-:W-:Y:S01]  /*1a9c0*/  IMAD R25, R66, 0x2, R25 ;  /* 0x0000000242197824 */ /* 0x000fe200078e0219 */
[----:B-1----:R-:W-:Y:S01]  /*1a9d0*/  ISETP.LT.AND P5, PT, R0, UR4, !P0 ;  /* 0x0000000400007c0c */ /* 0x002fe2000c7a1270 */
[----:B------:R-:W1:Y:S01]  /*1a9e0*/  LDCU UR4, c[0x0][0x39c] ;  /* 0x00007380ff0477ac */ /* 0x000e620008000800 */
[----:B------:R-:W-:Y:S01]  /*1a9f0*/  LOP3.LUT R0, R64, 0xde, RZ, 0xfc, !PT ;  /* 0x000000de40007812 */ /* 0x000fe200078efcff */
[----:B------:R-:W-:Y:S01]  /*1aa00*/  IMAD R19, R66, 0x2, R25 ;  /* 0x0000000242137824 */ /* 0x000fe200078e0219 */
[----:B------:R2:W-:Y:S02]  /*1aa10*/  @P4 STG.E desc[UR38][R4.64], R35 ;  /* 0x0000002304004986 */ /* 0x0005e4000c101926 */
[----:B---3--:R-:W-:Y:S01]  /*1aa20*/  ISETP.LT.AND P4, PT, R0, UR6, !P0 ;  /* 0x0000000600007c0c */ /* 0x008fe2000c781270 */
[----:B------:R-:W3:Y:S01]  /*1aa30*/  LDCU UR6, c[0x0][0x39c] ;  /* 0x00007380ff0677ac */ /* 0x000ee20008000800 */
[----:B------:R-:W-:Y:S01]  /*1aa40*/  LOP3.LUT R0, R64, 0xe0, RZ, 0xfc, !PT ;  /* 0x000000e040007812 */ /* 0x000fe200078efcff */
[----:B------:R-:W-:Y:S03]  /*1aa50*/  @P3 STG.E desc[UR38][R6.64], R40 ;  /* 0x0000002806003986 */ /* 0x000fe6000c101926 */
[----:B----4-:R-:W-:Y:S01]  /*1aa60*/  ISETP.LT.AND P3, PT, R0, UR5, !P0 ;  /* 0x0000000500007c0c */ /* 0x010fe2000c761270 */
[----:B------:R4:W-:Y:S01]  /*1aa70*/  @P2 STG.E desc[UR38][R16.64], R41 ;  /* 0x0000002910002986 */ /* 0x0009e2000c101926 */
[-C--:B--2---:R-:W-:Y:S01]  /*1aa80*/  LEA R4, P6, R19, R248.reuse, 0x2 ;  /* 0x000000f813047211 */ /* 0x084fe200078c10ff */
[----:B------:R-:W2:Y:S01]  /*1aa90*/  LDCU UR5, c[0x0][0x39c] ;  /* 0x00007380ff0577ac */ /* 0x000ea20008000800 */
[----:B------:R-:W-:-:S02]  /*1aaa0*/  LEA R2, P2, R25, R248, 0x2 ;  /* 0x000000f819027211 */ /* 0x000fc400078410ff */
[-C--:B------:R-:W-:Y:S01]  /*1aab0*/  LEA.HI.X.SX32 R5, R19, R249.reuse, 0x2, P6 ;  /* 0x000000f913057211 */ /* 0x080fe200030f16ff */
[----:B------:R-:W-:Y:S01]  /*1aac0*/  IMAD R19, R66, 0x2, R19 ;  /* 0x0000000242137824 */ /* 0x000fe200078e0213 */
[----:B------:R-:W-:Y:S02]  /*1aad0*/  LOP3.LUT R0, R64, 0xe2, RZ, 0xfc, !PT ;  /* 0x000000e240007812 */ /* 0x000fe400078efcff */
[----:B------:R-:W-:Y:S01]  /*1aae0*/  LEA.HI.X.SX32 R3, R25, R249, 0x2, P2 ;  /* 0x000000f919037211 */ /* 0x000fe200010f16ff */
[----:B----4-:R-:W-:Y:S01]  /*1aaf0*/  IMAD R17, R66, 0x2, R19 ;  /* 0x0000000242117824 */ /* 0x010fe200078e0213 */
[----:B-1----:R-:W-:Y:S01]  /*1ab00*/  ISETP.LT.AND P2, PT, R0, UR4, !P0 ;  /* 0x0000000400007c0c */ /* 0x002fe2000c741270 */
[----:B------:R-:W1:Y:S01]  /*1ab10*/  LDCU UR4, c[0x0][0x39c] ;  /* 0x00007380ff0477ac */ /* 0x000e620008000800 */
[----:B------:R-:W-:Y:S01]  /*1ab20*/  LOP3.LUT R0, R64, 0xe4, RZ, 0xfc, !PT ;  /* 0x000000e440007812 */ /* 0x000fe200078efcff */
[----:B------:R4:W-:Y:S04]  /*1ab30*/  @P5 STG.E desc[UR38][R2.64], R42 ;  /* 0x0000002a02005986 */ /* 0x0009e8000c101926 */
[----:B------:R1:W-:Y:S01]  /*1ab40*/  @P4 STG.E desc[UR38][R4.64], R43 ;  /* 0x0000002b04004986 */ /* 0x0003e2000c101926 */
[----:B------:R-:W-:-:S02]  /*1ab50*/  LEA R6, P4, R19, R248, 0x2 ;  /* 0x000000f813067211 */ /* 0x000fc400078810ff */
[----:B---3--:R-:W-:Y:S01]  /*1ab60*/  ISETP.LT.AND P5, PT, R0, UR6, !P0 ;  /* 0x0000000600007c0c */ /* 0x008fe2000c7a1270 */
[----:B------:R-:W3:Y:S01]  /*1ab70*/  LDCU UR6, c[0x0][0x39c] ;  /* 0x00007380ff0677ac */ /* 0x000ee20008000800 */
[----:B------:R-:W-:Y:S02]  /*1ab80*/  LOP3.LUT R0, R64, 0xe6, RZ, 0xfc, !PT ;  /* 0x000000e640007812 */ /* 0x000fe400078efcff */
[-C--:B----4-:R-:W-:Y:S01]  /*1ab90*/  LEA R2, P6, R17, R248.reuse, 0x2 ;  /* 0x000000f811027211 */ /* 0x090fe200078c10ff */
[C---:B-1----:R-:W-:Y:S01]  /*1aba0*/  IMAD R5, R66.reuse, 0x2, R17 ;  /* 0x0000000242057824 */ /* 0x042fe200078e0211 */
[-C--:B------:R-:W-:Y:S02]  /*1abb0*/  LEA.HI.X.SX32 R7, R19, R249.reuse, 0x2, P4 ;  /* 0x000000f913077211 */ /* 0x080fe400020f16ff */
[----:B------:R-:W-:Y:S01]  /*1abc0*/  LEA.HI.X.SX32 R3, R17, R249, 0x2, P6 ;  /* 0x000000f911037211 */ /* 0x000fe200030f16ff */
[----:B------:R-:W-:Y:S01]  /*1abd0*/  IMAD R19, R66, 0x2, R5 ;  /* 0x0000000242137824 */ /* 0x000fe200078e0205 */
[----:B------:R-:W-:-:S02]  /*1abe0*/  LEA R4, P6, R5, R248, 0x2 ;  /* 0x000000f805047211 */ /* 0x000fc400078c10ff */
[----:B--2---:R-:W-:Y:S01]  /*1abf0*/  ISETP.LT.AND P4, PT, R0, UR5, !P0 ;  /* 0x0000000500007c0c */ /* 0x004fe2000c781270 */
[----:B------:R-:W1:Y:S01]  /*1ac00*/  LDCU UR5, c[0x0][0x39c] ;  /* 0x00007380ff0577ac */ /* 0x000e620008000800 */
[-C--:B------:R-:W-:Y:S02]  /*1ac10*/  LEA.HI.X.SX32 R5, R5, R249.reuse, 0x2, P6 ;  /* 0x000000f905057211 */ /* 0x080fe400030f16ff */
[CC--:B------:R-:W-:Y:S02]  /*1ac20*/  LEA R16, P6, R19.reuse, R248.reuse, 0x2 ;  /* 0x000000f813107211 */ /* 0x0c0fe400078c10ff */
[----:B------:R-:W-:Y:S01]  /*1ac30*/  LOP3.LUT R0, R64, 0xe8, RZ, 0xfc, !PT ;  /* 0x000000e840007812 */ /* 0x000fe200078efcff */
[----:B------:R2:W-:Y:S01]  /*1ac40*/  @P3 STG.E desc[UR38][R6.64], R48 ;  /* 0x0000003006003986 */ /* 0x0005e2000c101926 */
[----:B------:R-:W-:Y:S01]  /*1ac50*/  LEA.HI.X.SX32 R17, R19, R249, 0x2, P6 ;  /* 0x000000f913117211 */ /* 0x000fe200030f16ff */
[----:B------:R-:W-:Y:S01]  /*1ac60*/  IMAD R19, R66, 0x2, R19 ;  /* 0x0000000242137824 */ /* 0x000fe200078e0213 */
[----:B------:R-:W-:Y:S01]  /*1ac70*/  ISETP.LT.AND P3, PT, R0, UR4, !P0 ;  /* 0x0000000400007c0c */ /* 0x000fe2000c761270 */
[----:B------:R-:W4:Y:S01]  /*1ac80*/  LDCU UR4, c[0x0][0x39c] ;  /* 0x00007380ff0477ac */ /* 0x000f220008000800 */
[----:B------:R-:W-:Y:S01]  /*1ac90*/  LOP3.LUT R0, R64, 0xea, RZ, 0xfc, !PT ;  /* 0x000000ea40007812 */ /* 0x000fe200078efcff */
[----:B------:R1:W-:Y:S03]  /*1aca0*/  @P2 STG.E desc[UR38][R2.64], R49 ;  /* 0x0000003102002986 */ /* 0x0003e6000c101926 */
[----:B---3--:R-:W-:Y:S01]  /*1acb0*/  ISETP.LT.AND P2, PT, R0, UR6, !P0 ;  /* 0x0000000600007c0c */ /* 0x008fe2000c741270 */
[----:B--2---:R-:W-:Y:S01]  /*1acc0*/  IMAD R7, R66, 0x2, R19 ;  /* 0x0000000242077824 */ /* 0x004fe200078e0213 */
[----:B------:R-:W-:Y:S01]  /*1acd0*/  LOP3.LUT R0, R64, 0xec, RZ, 0xfc, !PT ;  /* 0x000000ec40007812 */ /* 0x000fe200078efcff */
[----:B------:R2:W-:Y:S01]  /*1ace0*/  @P5 STG.E desc[UR38][R4.64], R50 ;  /* 0x0000003204005986 */ /* 0x0005e2000c101926 */
[----:B------:R-:W3:Y:S01]  /*1acf0*/  LDCU UR6, c[0x0][0x39c] ;  /* 0x00007380ff0677ac */ /* 0x000ee20008000800 */
[----:B-1----:R-:W-:-:S02]  /*1ad00*/  LEA R2, P6, R19, R248, 0x2 ;  /* 0x000000f813027211 */ /* 0x002fc400078c10ff */
[----:B------:R-:W-:Y:S01]  /*1ad10*/  ISETP.LT.AND P5, PT, R0, UR5, !P0 ;  /* 0x0000000500007c0c */ /* 0x000fe2000c7a1270 */
[----:B------:R-:W1:Y:S01]  /*1ad20*/  LDCU UR5, c[0x0][0x39c] ;  /* 0x00007380ff0577ac */ /* 0x000e620008000800 */
[-C--:B------:R-:W-:Y:S01]  /*1ad30*/  LEA.HI.X.SX32 R3, R19, R249.reuse, 0x2, P6 ;  /* 0x000000f913037211 */ /* 0x080fe200030f16ff */
[----:B------:R-:W-:Y:S01]  /*1ad40*/  IMAD R19, R66, 0x2, R7 ;  /* 0x0000000242137824 */ /* 0x000fe200078e0207 */
[C---:B--2---:R-:W-:Y:S01]  /*1ad50*/  LEA R4, P6, R7.reuse, R248, 0x2 ;  /* 0x000000f807047211 */ /* 0x044fe200078c10ff */
[----:B------:R2:W-:Y:S03]  /*1ad60*/  @P4 STG.E desc[UR38][R16.64], R51 ;  /* 0x0000003310004986 */ /* 0x0005e6000c101926 */
[----:B------:R-:W-:Y:S02]  /*1ad70*/  LEA.HI.X.SX32 R5, R7, R249, 0x2, P6 ;  /* 0x000000f907057211 */ /* 0x000fe400030f16ff */
[----:B------:R-:W-:-:S02]  /*1ad80*/  LOP3.LUT R0, R64, 0xee, RZ, 0xfc, !PT ;  /* 0x000000ee40007812 */ /* 0x000fc400078efcff */
[----:B--2---:R-:W-:-:S04]  /*1ad90*/  LEA R16, P6, R19, R248, 0x2 ;  /* 0x000000f813107211 */ /* 0x004fc800078c10ff */
[----:B------:R-:W-:Y:S01]  /*1ada0*/  LEA.HI.X.SX32 R17, R19, R249, 0x2, P6 ;  /* 0x000000f913117211 */ /* 0x000fe200030f16ff */
[----:B------:R-:W-:Y:S01]  /*1adb0*/  IMAD R19, R66, 0x2, R19 ;  /* 0x0000000242137824 */ /* 0x000fe200078e0213 */
[----:B----4-:R-:W-:Y:S01]  /*1adc0*/  ISETP.LT.AND P4, PT, R0, UR4, !P0 ;  /* 0x0000000400007c0c */ /* 0x010fe2000c781270 */
[----:B------:R-:W2:Y:S02]  /*1add0*/  LDCU UR4, c[0x0][0x39c] ;  /* 0x00007380ff0477ac */ /* 0x000ea40008000800 */
[----:B------:R-:W-:Y:S01]  /*1ade0*/  IMAD R25, R66, 0x2, R19 ;  /* 0x0000000242197824 */ /* 0x000fe200078e0213 */
[----:B------:R-:W-:Y:S01]  /*1adf0*/  LOP3.LUT R0, R64, 0xf0, RZ, 0xfc, !PT ;  /* 0x000000f040007812 */ /* 0x000fe200078efcff */
[----:B------:R4:W-:Y:S03]  /*1ae00*/  @P3 STG.E desc[UR38][R2.64], R236 ;  /* 0x000000ec02003986 */ /* 0x0009e6000c101926 */
[----:B-1----:R-:W-:Y:S01]  /*1ae10*/  ISETP.LT.AND P3, PT, R0, UR5, !P0 ;  /* 0x0000000500007c0c */ /* 0x002fe2000c761270 */
[----:B------:R-:W-:Y:S01]  /*1ae20*/  @P2 STG.E desc[UR38][R4.64], R237 ;  /* 0x000000ed04002986 */ /* 0x000fe2000c101926 */
[----:B------:R-:W1:Y:S01]  /*1ae30*/  LDCU UR5, c[0x0][0x39c] ;  /* 0x00007380ff0577ac */ /* 0x000e620008000800 */
[----:B------:R-:W-:-:S02]  /*1ae40*/  LOP3.LUT R0, R64, 0xf2, RZ, 0xfc, !PT ;  /* 0x000000f240007812 */ /* 0x000fc400078efcff */
[----:B------:R-:W1:Y:S01]  /*1ae50*/  LDS.128 R4, [R67] ;  /* 0x0000000043047984 */ /* 0x000e620000000c00 */
[----:B----4-:R-:W-:-:S03]  /*1ae60*/  LEA R2, P6, R25, R248, 0x2 ;  /* 0x000000f819027211 */ /* 0x010fc600078c10ff */
[----:B------:R4:W-:Y:S01]  /*1ae70*/  @P5 STG.E desc[UR38][R16.64], R238 ;  /* 0x000000ee10005986 */ /* 0x0009e2000c101926 */
[-C--:B------:R-:W-:Y:S02]  /*1ae80*/  LEA R18, P5, R19, R248.reuse, 0x2 ;  /* 0x000000f813127211 */ /* 0x080fe400078a10ff */
[-C--:B------:R-:W-:Y:S01]  /*1ae90*/  LEA.HI.X.SX32 R3, R25, R249.reuse, 0x2, P6 ;  /* 0x000000f919037211 */ /* 0x080fe200030f16ff */
[----:B------:R-:W-:Y:S01]  /*1aea0*/  IMAD R25, R66, 0x2, R25 ;  /* 0x0000000242197824 */ /* 0x000fe200078e0219 */
[----:B---3--:R-:W-:Y:S01]  /*1aeb0*/  ISETP.LT.AND P2, PT, R0, UR6, !P0 ;  /* 0x0000000600007c0c */ /* 0x008fe2000c741270 */
[----:B------:R-:W3:Y:S01]  /*1aec0*/  LDCU UR6, c[0x0][0x39c] ;  /* 0x00007380ff0677ac */ /* 0x000ee20008000800 */
[----:B------:R-:W-:Y:S01]  /*1aed0*/  LOP3.LUT R0, R64, 0xf4, RZ, 0xfc, !PT ;  /* 0x000000f440007812 */ /* 0x000fe200078efcff */
[----:B------:R-:W-:Y:S01]  /*1aee0*/  IMAD R27, R66, 0x2, R25 ;  /* 0x00000002421b7824 */ /* 0x000fe200078e0219 */
[----:B------:R-:W-:Y:S02]  /*1aef0*/  LEA.HI.X.SX32 R19, R19, R249, 0x2, P5 ;  /* 0x000000f913137211 */ /* 0x000fe400028f16ff */
[----:B----4-:R-:W-:-:S02]  /*1af00*/  LEA R16, P6, R25, R248, 0x2 ;  /* 0x000000f819107211 */ /* 0x010fc400078c10ff */
[----:B--2---:R-:W-:Y:S01]  /*1af10*/  ISETP.LT.AND P5, PT, R0, UR4, !P0 ;  /* 0x0000000400007c0c */ /* 0x004fe2000c7a1270 */
[----:B------:R-:W2:Y:S01]  /*1af20*/  LDCU UR4, c[0x0][0x39c] ;  /* 0x00007380ff0477ac */ /* 0x000ea20008000800 */
[----:B------:R4:W-:Y:S01]  /*1af30*/  @P4 STG.E desc[UR38][R18.64], R239 ;  /* 0x000000ef12004986 */ /* 0x0009e2000c101926 */
[----:B------:R-:W-:Y:S01]  /*1af40*/  LEA.HI.X.SX32 R17, R25, R249, 0x2, P6 ;  /* 0x000000f919117211 */ /* 0x000fe200030f16ff */
[----:B------:R-:W-:Y:S01]  /*1af50*/  IMAD R25, R66, 0x2, R27 ;  /* 0x0000000242197824 */ /* 0x000fe200078e021b */
[----:B------:R-:W-:Y:S01]  /*1af60*/  LOP3.LUT R0, R64, 0xf6, RZ, 0xfc, !PT ;  /* 0x000000f640007812 */ /* 0x000fe200078efcff */
[----:B------:R1:W-:Y:S03]  /*1af70*/  @P3 STG.E desc[UR38][R2.64], R232 ;  /* 0x000000e802003986 */ /* 0x0003e6000c101926 */
[----:B-1----:R-:W-:Y:S01]  /*1af80*/  ISETP.LT.AND P4, PT, R0, UR5, !P0 ;  /* 0x0000000500007c0c */ /* 0x002fe2000c781270 */
[----:B------:R-:W1:Y:S01]  /*1af90*/  LDCU UR5, c[0x0][0x39c] ;  /* 0x00007380ff0577ac */ /* 0x000e620008000800 */
[----:B----4-:R-:W-:-:S04]  /*1afa0*/  LEA R18, P6, R27, R248, 0x2 ;  /* 0x000000f81b127211 */ /* 0x010fc800078c10ff */
[-C--:B------:R-:W-:Y:S01]  /*1afb0*/  LEA.HI.X.SX32 R19, R27, R249.reuse, 0x2, P6 ;  /* 0x000000f91b137211 */ /* 0x080fe200030f16ff */
[----:B------:R-:W-:Y:S01]  /*1afc0*/  IMAD R27, R66, 0x2, R25 ;  /* 0x00000002421b7824 */ /* 0x000fe200078e0219 */
[CC--:B------:R-:W-:Y:S02]  /*1afd0*/  LEA R2, P6, R25.reuse, R248.reuse, 0x2 ;  /* 0x000000f819027211 */ /* 0x0c0fe400078c10ff */
[----:B------:R-:W-:Y:S02]  /*1afe0*/  LOP3.LUT R0, R64, 0xf8, RZ, 0xfc, !PT ;  /* 0x000000f840007812 */ /* 0x000fe400078efcff */
[-C--:B------:R-:W-:Y:S02]  /*1aff0*/  LEA.HI.X.SX32 R3, R25, R249.reuse, 0x2, P6 ;  /* 0x000000f919037211 */ /* 0x080fe400030f16ff */
[CC--:B------:R-:W-:Y:S02]  /*1b000*/  LEA R24, P6, R27.reuse, R248.reuse, 0x2 ;  /* 0x000000f81b187211 */ /* 0x0c0fe400078c10ff */
[----:B---3--:R-:W-:Y:S01]  /*1b010*/  ISETP.LT.AND P3, PT, R0, UR6, !P0 ;  /* 0x0000000600007c0c */ /* 0x008fe2000c761270 */
[----:B------:R-:W3:Y:S01]  /*1b020*/  LDCU UR6, c[0x0][0x39c] ;  /* 0x00007380ff0677ac */ /* 0x000ee20008000800 */
[----:B------:R-:W-:Y:S01]  /*1b030*/  LOP3.LUT R0, R64, 0xfa, RZ, 0xfc, !PT ;  /* 0x000000fa40007812 */ /* 0x000fe200078efcff */
[----:B------:R-:W-:Y:S01]  /*1b040*/  @P2 STG.E desc[UR38][R16.64], R233 ;  /* 0x000000e910002986 */ /* 0x000fe2000c101926 */
[----:B------:R-:W-:Y:S01]  /*1b050*/  LEA.HI.X.SX32 R25, R27, R249, 0x2, P6 ;  /* 0x000000f91b197211 */ /* 0x000fe200030f16ff */
[----:B------:R-:W-:Y:S01]  /*1b060*/  IMAD R27, R66, 0x2, R27 ;  /* 0x00000002421b7824 */ /* 0x000fe200078e021b */
[----:B--2---:R-:W-:Y:S01]  /*1b070*/  ISETP.LT.AND P2, PT, R0, UR4, !P0 ;  /* 0x0000000400007c0c */ /* 0x004fe2000c741270 */
[----:B------:R-:W2:Y:S01]  /*1b080*/  LDCU UR4, c[0x0][0x39c] ;  /* 0x00007380ff0477ac */ /* 0x000ea20008000800 */
[----:B------:R-:W-:Y:S01]  /*1b090*/  LOP3.LUT R0, R64, 0xfc, RZ, 0xfc, !PT ;  /* 0x000000fc40007812 */ /* 0x000fe200078efcff */
[----:B------:R-:W-:Y:S01]  /*1b0a0*/  IMAD R33, R66, 0x2, R27 ;  /* 0x0000000242217824 */ /* 0x000fe200078e021b */
[----:B------:R4:W-:Y:S02]  /*1b0b0*/  @P5 STG.E desc[UR38][R18.64], R234 ;  /* 0x000000ea12005986 */ /* 0x0009e4000c101926 */
[----:B-1----:R-:W-:Y:S01]  /*1b0c0*/  ISETP.LT.AND P5, PT, R0, UR5, !P0 ;  /* 0x0000000500007c0c */ /* 0x002fe2000c7a1270 */
[----:B------:R-:W1:Y:S01]  /*1b0d0*/  LDCU UR5, c[0x0][0x39c] ;  /* 0x00007380ff0577ac */ /* 0x000e620008000800 */
[----:B------:R-:W-:Y:S01]  /*1b0e0*/  LOP3.LUT R0, R64, 0xfe, RZ, 0xfc, !PT ;  /* 0x000000fe40007812 */ /* 0x000fe200078efcff */
[----:B------:R-:W-:Y:S04]  /*1b0f0*/  @P4 STG.E desc[UR38][R2.64], R235 ;  /* 0x000000eb02004986 */ /* 0x000fe8000c101926 */
[----:B------:R1:W-:Y:S01]  /*1b100*/  @P3 STG.E desc[UR38][R24.64], R4 ;  /* 0x0000000418003986 */ /* 0x0003e2000c101926 */
[----:B----4-:R-:W-:-:S02]  /*1b110*/  LEA R18, P6, R33, R248, 0x2 ;  /* 0x000000f821127211 */ /* 0x010fc400078c10ff */
[-C--:B------:R-:W-:Y:S02]  /*1b120*/  LEA R16, P3, R27, R248.reuse, 0x2 ;  /* 0x000000f81b107211 */ /* 0x080fe400078610ff */
[-C--:B------:R-:W-:Y:S01]  /*1b130*/  LEA.HI.X.SX32 R19, R33, R249.reuse, 0x2, P6 ;  /* 0x000000f921137211 */ /* 0x080fe200030f16ff */
[----:B------:R-:W-:Y:S01]  /*1b140*/  IMAD R33, R66, 0x2, R33 ;  /* 0x0000000242217824 */ /* 0x000fe200078e0221 */
[----:B---3--:R-:W-:Y:S01]  /*1b150*/  ISETP.LT.AND P4, PT, R0, UR6, !P0 ;  /* 0x0000000600007c0c */ /* 0x008fe2000c781270 */
[----:B------:R-:W3:Y:S01]  /*1b160*/  LDCU UR6, c[0x0][0x39c] ;  /* 0x00007380ff0677ac */ /* 0x000ee20008000800 */
[----:B------:R-:W-:Y:S01]  /*1b170*/  LOP3.LUT R0, R64, 0x100, RZ, 0xfc, !PT ;  /* 0x0000010040007812 */ /* 0x000fe200078efcff */
[----:B-1----:R-:W-:Y:S01]  /*1b180*/  IMAD R25, R66, 0x2, R33 ;  /* 0x0000000242197824 */ /* 0x002fe200078e0221 */
[----:B------:R-:W-:Y:S02]  /*1b190*/  LEA.HI.X.SX32 R17, R27, R249, 0x2, P3 ;  /* 0x000000f91b117211 */ /* 0x000fe400018f16ff */
[----:B--2---:R-:W-:Y:S01]  /*1b1a0*/  ISETP.LT.AND P3, PT, R0, UR4, !P0 ;  /* 0x0000000400007c0c */ /* 0x004fe2000c761270 */
[----:B------:R-:W1:Y:S01]  /*1b1b0*/  LDCU UR4, c[0x0][0x39c] ;  /* 0x00007380ff0477ac */ /* 0x000e620008000800 */
[----:B------:R-:W-:Y:S01]  /*1b1c0*/  LEA R4, P6, R25, R248, 0x2 ;  /* 0x000000f819047211 */ /* 0x000fe200078c10ff */
[----:B------:R2:W-:Y:S01]  /*1b1d0*/  @P2 STG.E desc[UR38][R16.64], R5 ;  /* 0x0000000510002986 */ /* 0x0005e2000c101926 */
[----:B------:R-:W-:-:S03]  /*1b1e0*/  LOP3.LUT R0, R64, 0x102, RZ, 0xfc, !PT ;  /* 0x0000010240007812 */ /* 0x000fc600078efcff */
[----:B------:R4:W-:Y:S01]  /*1b1f0*/  @P5 STG.E desc[UR38][R18.64], R6 ;  /* 0x0000000612005986 */ /* 0x0009e2000c101926 */
[----:B------:R-:W-:Y:S01]  /*1b200*/  ISETP.LT.AND P2, PT, R0, UR5, !P0 ;  /* 0x0000000500007c0c */ /* 0x000fe2000c741270 */
[----:B------:R-:W1:Y:S01]  /*1b210*/  LDCU UR5, c[0x0][0x39c] ;  /* 0x00007380ff0577ac */ /* 0x000e620008000800 */
[----:B------:R-:W-:Y:S01]  /*1b220*/  LEA R2, P5, R33, R248, 0x2 ;  /* 0x000000f821027211 */ /* 0x000fe200078a10ff */
[----:B--2---:R-:W-:Y:S01]  /*1b230*/  IMAD R17, R66, 0x2, R25 ;  /* 0x0000000242117824 */ /* 0x004fe200078e0219 */
[----:B------:R-:W-:-:S03]  /*1b240*/  LEA.HI.X.SX32 R5, R25, R249, 0x2, P6 ;  /* 0x000000f919057211 */ /* 0x000fc600030f16ff */
[----:B------:R-:W-:Y:S01]  /*1b250*/  IMAD R25, R66, 0x2, R17 ;  /* 0x0000000242197824 */ /* 0x000fe200078e0211 */
[-C--:B------:R-:W-:Y:S02]  /*1b260*/  LEA R16, P6, R17, R248.reuse, 0x2 ;  /* 0x000000f811107211 */ /* 0x080fe400078c10ff */
[----:B------:R-:W-:Y:S02]  /*1b270*/  LOP3.LUT R0, R64, 0x104, RZ, 0xfc, !PT ;  /* 0x0000010440007812 */ /* 0x000fe400078efcff */
[-C--:B------:R-:W-:Y:S02]  /*1b280*/  LEA.HI.X.SX32 R3, R33, R249.reuse, 0x2, P5 ;  /* 0x000000f921037211 */ /* 0x080fe400028f16ff */
[-C--:B------:R-:W-:Y:S02]  /*1b290*/  LEA.HI.X.SX32 R17, R17, R249.reuse, 0x2, P6 ;  /* 0x000000f911117211 */ /* 0x080fe400030f16ff */
[CC--:B----4-:R-:W-:Y:S02]  /*1b2a0*/  LEA R18, P6, R25.reuse, R248.reuse, 0x2 ;  /* 0x000000f819127211 */ /* 0x0d0fe400078c10ff */
[----:B---3--:R-:W-:Y:S01]  /*1b2b0*/  ISETP.LT.AND P5, PT, R0, UR6, !P0 ;  /* 0x0000000600007c0c */ /* 0x008fe2000c7a1270 */
[----:B------:R2:W-:Y:S01]  /*1b2c0*/  @P4 STG.E desc[UR38][R2.64], R7 ;  /* 0x0000000702004986 */ /* 0x0005e2000c101926 */
[----:B------:R-:W-:Y:S01]  /*1b2d0*/  LOP3.LUT R0, R64, 0x106, RZ, 0xfc, !PT ;  /* 0x0000010640007812 */ /* 0x000fe200078efcff */
[----:B------:R-:W3:Y:S01]  /*1b2e0*/  LDCU UR6, c[0x0][0x39c] ;  /* 0x00007380ff0677ac */ /* 0x000ee20008000800 */
[----:B------:R-:W-:Y:S01]  /*1b2f0*/  LEA.HI.X.SX32 R19, R25, R249, 0x2, P6 ;  /* 0x000000f919137211 */ /* 0x000fe200030f16ff */
[----:B------:R4:W-:Y:S01]  /*1b300*/  @P3 STG.E desc[UR38][R4.64], R250 ;  /* 0x000000fa04003986 */ /* 0x0009e2000c101926 */
[----:B------:R-:W-:Y:S01]  /*1b310*/  IMAD R25, R66, 0x2, R25 ;  /* 0x0000000242197824 */ /* 0x000fe200078e0219 */
[----:B-1----:R-:W-:Y:S01]  /*1b320*/  ISETP.LT.AND P4, PT, R0, UR4, !P0 ;  /* 0x0000000400007c0c */ /* 0x002fe2000c781270 */
[----:B------:R-:W1:Y:S01]  /*1b330*/  LDCU UR4, c[0x0][0x39c] ;  /* 0x00007380ff0477ac */ /* 0x000e620008000800 */
[----:B------:R3:W-:Y:S02]  /*1b340*/  @P2 STG.E desc[UR38][R16.64], R251 ;  /* 0x000000fb10002986 */ /* 0x0007e4000c101926 */
[----:B--2---:R-:W-:-:S02]  /*1b350*/  LEA R2, P6, R25, R248, 0x2 ;  /* 0x000000f819027211 */ /* 0x004fc400078c10ff */
[----:B----4-:R-:W2:Y:S04]  /*1b360*/  LDL.LU R250, [R1+0x10] ;  /* 0x0000100001fa7983 */ /* 0x010ea80000300800 */
[----:B---3--:R-:W3:Y:S01]  /*1b370*/  LDL.LU R251, [R1+0x14] ;  /* 0x0000140001fb7983 */ /* 0x008ee20000300800 */
[----:B------:R-:W-:-:S03]  /*1b380*/  LEA.HI.X.SX32 R3, R25, R249, 0x2, P6 ;  /* 0x000000f919037211 */ /* 0x000fc600030f16ff */
[----:B------:R4:W-:Y:S04]  /*1b390*/  @P5 STG.E desc[UR38][R18.64], R252 ;  /* 0x000000fc12005986 */ /* 0x0009e8000c101926 */
[----:B------:R1:W-:Y:S04]  /*1b3a0*/  @P4 STG.E desc[UR38][R2.64], R62 ;  /* 0x0000003e02004986 */ /* 0x0003e8000c101926 */
[----:B----4-:R-:W4:Y:S04]  /*1b3b0*/  LDL.LU R252, [R1+0x18] ;  /* 0x0000180001fc7983 */ /* 0x010f280000300800 */
[----:B-1----:R-:W4:Y:S01]  /*1b3c0*/  LDL.LU R62, [R1+0x1c] ;  /* 0x00001c00013e7983 */ /* 0x002f220000300800 */
[----:B------:R-:W-:Y:S01]  /*1b3d0*/  LOP3.LUT R0, R64, 0x108, RZ, 0xfc, !PT ;  /* 0x0000010840007812 */ /* 0x000fe200078efcff */
[----:B------:R-:W-:-:S03]  /*1b3e0*/  IMAD R5, R66, 0x2, R25 ;  /* 0x0000000242057824 */ /* 0x000fc600078e0219 */
[----:B------:R-:W-:Y:S01]  /*1b3f0*/  ISETP.LT.AND P3, PT, R0, UR5, !P0 ;  /* 0x0000000500007c0c */ /* 0x000fe2000c761270 */
[----:B------:R-:W1:Y:S01]  /*1b400*/  LDCU UR5, c[0x0][0x39c] ;  /* 0x00007380ff0577ac */ /* 0x000e620008000800 */
[----:B------:R-:W-:Y:S01]  /*1b410*/  LOP3.LUT R0, R64, 0x10a, RZ, 0xfc, !PT ;  /* 0x0000010a40007812 */ /* 0x000fe200078efcff */
[----:B------:R-:W-:-:S03]  /*1b420*/  IMAD R17, R66, 0x2, R5 ;  /* 0x0000000242117824 */ /* 0x000fc600078e0205 */
[----:B------:R-:W-:Y:S01]  /*1b430*/  ISETP.LT.AND P2, PT, R0, UR6, !P0 ;  /* 0x0000000600007c0c */ /* 0x000fe2000c741270 */
[----:B------:R-:W1:Y:S01]  /*1b440*/  LDCU UR6, c[0x0][0x39c] ;  /* 0x00007380ff0677ac */ /* 0x000e620008000800 */
[----:B------:R-:W-:Y:S02]  /*1b450*/  LOP3.LUT R0, R64, 0x10c, RZ, 0xfc, !PT ;  /* 0x0000010c40007812 */ /* 0x000fe400078efcff */
[CC--:B------:R-:W-:Y:S02]  /*1b460*/  LEA R4, P6, R5.reuse, R248.reuse, 0x2 ;  /* 0x000000f805047211 */ /* 0x0c0fe400078c10ff */
[----:B------:R-:W-:Y:S01]  /*1b470*/  ISETP.LT.AND P5, PT, R0, UR4, !P0 ;  /* 0x0000000400007c0c */ /* 0x000fe2000c7a1270 */
[----:B------:R-:W1:Y:S01]  /*1b480*/  LDCU UR4, c[0x0][0x39c] ;  /* 0x00007380ff0477ac */ /* 0x000e620008000800 */
[----:B------:R-:W-:Y:S02]  /*1b490*/  LEA.HI.X.SX32 R5, R5, R249, 0x2, P6 ;  /* 0x000000f905057211 */ /* 0x000fe400030f16ff */
[----:B------:R-:W-:-:S02]  /*1b4a0*/  LEA R6, P6, R17, R248, 0x2 ;  /* 0x000000f811067211 */ /* 0x000fc400078c10ff */
[----:B------:R-:W-:Y:S02]  /*1b4b0*/  LOP3.LUT R0, R64, 0x10e, RZ, 0xfc, !PT ;  /* 0x0000010e40007812 */ /* 0x000fe400078efcff */
[-C--:B------:R-:W-:Y:S01]  /*1b4c0*/  LEA.HI.X.SX32 R7, R17, R249.reuse, 0x2, P6 ;  /* 0x000000f911077211 */ /* 0x080fe200030f16ff */
[----:B------:R-:W-:Y:S01]  /*1b4d0*/  IMAD R17, R66, 0x2, R17 ;  /* 0x0000000242117824 */ /* 0x000fe200078e0211 */
[----:B-1----:R-:W-:Y:S01]  /*1b4e0*/  ISETP.LT.AND P4, PT, R0, UR5, !P0 ;  /* 0x0000000500007c0c */ /* 0x002fe2000c781270 */
[----:B------:R-:W1:Y:S01]  /*1b4f0*/  LDCU UR5, c[0x0][0x39c] ;  /* 0x00007380ff0577ac */ /* 0x000e620008000800 */
[----:B------:R-:W-:Y:S01]  /*1b500*/  LOP3.LUT R0, R64, 0x110, RZ, 0xfc, !PT ;  /* 0x0000011040007812 */ /* 0x000fe200078efcff */
[----:B------:R1:W-:Y:S01]  /*1b510*/  @P3 STG.E desc[UR38][R4.64], R240 ;  /* 0x000000f004003986 */ /* 0x0003e2000c101926 */
[CC--:B------:R-:W-:Y:S01]  /*1b520*/  LEA R2, P6, R17.reuse, R248.reuse, 0x2 ;  /* 0x000000f811027211 */ /* 0x0c0fe200078c10ff */
[----:B------:R-:W-:Y:S01]  /*1b530*/  IMAD R19, R66, 0x2, R17 ;  /* 0x0000000242137824 */ /* 0x000fe200078e0211 */
[----:B------:R-:W-:Y:S01]  /*1b540*/  ISETP.LT.AND P3, PT, R0, UR6, !P0 ;  /* 0x0000000600007c0c */ /* 0x000fe2000c761270 */
[----:B------:R-:W1:Y:S01]  /*1b550*/  LDCU UR6, c[0x0][0x39c] ;  /* 0x00007380ff0677ac */ /* 0x000e620008000800 */
[----:B------:R-:W-:Y:S01]  /*1b560*/  LOP3.LUT R0, R64, 0x112, RZ, 0xfc, !PT ;  /* 0x0000011240007812 */ /* 0x000fe200078efcff */
[----:B------:R1:W-:Y:S01]  /*1b570*/  @P2 STG.E desc[UR38][R6.64], R241 ;  /* 0x000000f106002986 */ /* 0x0003e2000c101926 */
[----:B------:R-:W-:Y:S01]  /*1b580*/  LEA.HI.X.SX32 R3, R17, R249, 0x2, P6 ;  /* 0x000000f911037211 */ /* 0x000fe200030f16ff */
[----:B------:R-:W-:Y:S01]  /*1b590*/  IMAD R17, R66, 0x2, R19 ;  /* 0x0000000242117824 */ /* 0x000fe200078e0213 */
[----:B------:R-:W-:Y:S01]  /*1b5a0*/  ISETP.LT.AND P2, PT, R0, UR4, !P0 ;  /* 0x0000000400007c0c */ /* 0x000fe2000c741270 */
[----:B------:R-:W2:Y:S01]  /*1b5b0*/  LDCU UR4, c[0x0][0x39c] ;  /* 0x00007380ff0477ac */ /* 0x000ea20008000800 */
[----:B-1----:R-:W-:-:S02]  /*1b5c0*/  LEA R4, P6, R19, R248, 0x2 ;  /* 0x000000f813047211 */ /* 0x002fc400078c10ff */
[----:B------:R-:W-:Y:S02]  /*1b5d0*/  LOP3.LUT R0, R64, 0x114, RZ, 0xfc, !PT ;  /* 0x0000011440007812 */ /* 0x000fe400078efcff */
[-C--:B------:R-:W-:Y:S01]  /*1b5e0*/  LEA.HI.X.SX32 R5, R19, R249.reuse, 0x2, P6 ;  /* 0x000000f913057211 */ /* 0x080fe200030f16ff */
[----:B------:R-:W-:Y:S01]  /*1b5f0*/  IMAD R19, R66, 0x2, R17 ;  /* 0x0000000242137824 */ /* 0x000fe200078e0211 */
[CC--:B------:R-:W-:Y:S01]  /*1b600*/  LEA R6, P6, R17.reuse, R248.reuse, 0x2 ;  /* 0x000000f811067211 */ /* 0x0c0fe200078c10ff */
[----:B------:R-:W-:Y:S01]  /*1b610*/  @P5 STG.E desc[UR38][R2.64], R246 ;  /* 0x000000f602005986 */ /* 0x000fe2000c101926 */
[----:B------:R-:W-:Y:S01]  /*1b620*/  ISETP.LT.AND P5, PT, R0, UR5, !P0 ;  /* 0x0000000500007c0c */ /* 0x000fe2000c7a1270 */
[----:B------:R-:W1:Y:S01]  /*1b630*/  LDCU UR5, c[0x0][0x39c] ;  /* 0x00007380ff0577ac */ /* 0x000e620008000800 */
[----:B------:R-:W-:Y:S02]  /*1b640*/  LEA.HI.X.SX32 R7, R17, R249, 0x2, P6 ;  /* 0x000000f911077211 */ /* 0x000fe400030f16ff */
[----:B------:R-:W-:-:S02]  /*1b650*/  LEA R16, P6, R19, R248, 0x2 ;  /* 0x000000f813107211 */ /* 0x000fc400078c10ff */
[----:B------:R-:W-:Y:S01]  /*1b660*/  LOP3.LUT R0, R64, 0x116, RZ, 0xfc, !PT ;  /* 0x0000011640007812 */ /* 0x000fe200078efcff */
[----:B------:R1:W-:Y:S01]  /*1b670*/  @P4 STG.E desc[UR38][R4.64], R247 ;  /* 0x000000f704004986 */ /* 0x0003e2000c101926 */
[----:B------:R-:W-:Y:S01]  /*1b680*/  LEA.HI.X.SX32 R17, R19, R249, 0x2, P6 ;  /* 0x000000f913117211 */ /* 0x000fe200030f16ff */
[----:B------:R-:W-:Y:S01]  /*1b690*/  IMAD R19, R66, 0x2, R19 ;  /* 0x0000000242137824 */ /* 0x000fe200078e0213 */
[----:B------:R-:W-:Y:S01]  /*1b6a0*/  ISETP.LT.AND P4, PT, R0, UR6, !P0 ;  /* 0x0000000600007c0c */ /* 0x000fe2000c781270 */
[----:B------:R-:W2:Y:S01]  /*1b6b0*/  LDCU UR6, c[0x0][0x39c] ;  /* 0x00007380ff0677ac */ /* 0x000ea20008000800 */
[----:B------:R-:W-:Y:S01]  /*1b6c0*/  LOP3.LUT R0, R64, 0x118, RZ, 0xfc, !PT ;  /* 0x0000011840007812 */ /* 0x000fe200078efcff */
[----:B------:R-:W-:-:S05]  /*1b6d0*/  IMAD R25, R66, 0x2, R19 ;  /* 0x0000000242197824 */ /* 0x000fca00078e0213 */
[----:B-1----:R-:W-:-:S04]  /*1b6e0*/  LEA R4, P6, R25, R248, 0x2 ;  /* 0x000000f819047211 */ /* 0x002fc800078c10ff */
[-C--:B------:R-:W-:Y:S01]  /*1b6f0*/  LEA.HI.X.SX32 R5, R25, R249.reuse, 0x2, P6 ;  /* 0x000000f919057211 */ /* 0x080fe200030f16ff */
[----:B------:R-:W-:Y:S01]  /*1b700*/  IMAD R25, R66, 0x2, R25 ;  /* 0x0000000242197824 */ /* 0x000fe200078e0219 */
[----:B--2---:R-:W-:Y:S01]  /*1b710*/  @P3 STG.E desc[UR38][R6.64], R250 ;  /* 0x000000fa06003986 */ /* 0x004fe2000c101926 */
[----:B------:R-:W-:Y:S01]  /*1b720*/  ISETP.LT.AND P3, PT, R0, UR4, !P0 ;  /* 0x0000000400007c0c */ /* 0x000fe2000c761270 */
[----:B------:R-:W1:Y:S02]  /*1b730*/  LDCU UR4, c[0x0][0x39c] ;  /* 0x00007380ff0477ac */ /* 0x000e640008000800 */
[----:B---3--:R2:W-:Y:S01]  /*1b740*/  @P2 STG.E desc[UR38][R16.64], R251 ;  /* 0x000000fb10002986 */ /* 0x0085e2000c101926 */
[C---:B------:R-:W-:Y:S02]  /*1b750*/  LEA R2, P2, R19.reuse, R248, 0x2 ;  /* 0x000000f813027211 */ /* 0x040fe400078410ff */
[----:B------:R-:W-:Y:S02]  /*1b760*/  LOP3.LUT R0, R64, 0x11a, RZ, 0xfc, !PT ;  /* 0x0000011a40007812 */ /* 0x000fe400078efcff */
[----:B------:R-:W-:-:S02]  /*1b770*/  LEA.HI.X.SX32 R3, R19, R249, 0x2, P2 ;  /* 0x000000f913037211 */ /* 0x000fc400010f16ff */
[----:B------:R-:W-:Y:S01]  /*1b780*/  ISETP.LT.AND P2, PT, R0, UR5, !P0 ;  /* 0x0000000500007c0c */ /* 0x000fe2000c741270 */
[----:B------:R-:W3:Y:S01]  /*1b790*/  LDCU UR5, c[0x0][0x39c] ;  /* 0x00007380ff0577ac */ /* 0x000ee20008000800 */
[----:B------:R-:W-:Y:S01]  /*1b7a0*/  LOP3.LUT R0, R64, 0x11c, RZ, 0xfc, !PT ;  /* 0x0000011c40007812 */ /* 0x000fe200078efcff */
[----:B--2---:R-:W-:Y:S01]  /*1b7b0*/  IMAD R17, R66, 0x2, R25 ;  /* 0x0000000242117824 */ /* 0x004fe200078e0219 */
[----:B----4-:R2:W-:Y:S02]  /*1b7c0*/  @P5 STG.E desc[UR38][R2.64], R252 ;  /* 0x000000fc02005986 */ /* 0x0105e4000c101926 */
[----:B------:R-:W-:Y:S01]  /*1b7d0*/  ISETP.LT.AND P5, PT, R0, UR6, !P0 ;  /* 0x0000000600007c0c */ /* 0x000fe2000c7a1270 */
[----:B------:R-:W4:Y:S01]  /*1b7e0*/  LDCU UR6, c[0x0][0x39c] ;  /* 0x00007380ff0677ac */ /* 0x000f220008000800 */
[----:B------:R3:W-:Y:S01]  /*1b7f0*/  @P4 STG.E desc[UR38][R4.64], R62 ;  /* 0x0000003e04004986 */ /* 0x0007e2000c101926 */
[----:B------:R-:W-:Y:S02]  /*1b800*/  LEA R6, P4, R25, R248, 0x2 ;  /* 0x000000f819067211 */ /* 0x000fe400078810ff */
[----:B------:R-:W-:-:S02]  /*1b810*/  LOP3.LUT R0, R64, 0x11e, RZ, 0xfc, !PT ;  /* 0x0000011e40007812 */ /* 0x000fc400078efcff */
[-C--:B------:R-:W-:Y:S02]  /*1b820*/  LEA.HI.X.SX32 R7, R25, R249.reuse, 0x2, P4 ;  /* 0x000000f919077211 */ /* 0x080fe400020f16ff */
[----:B-1----:R-:W-:Y:S01]  /*1b830*/  ISETP.LT.AND P4, PT, R0, UR4, !P0 ;  /* 0x0000000400007c0c */ /* 0x002fe2000c781270 */
[----:B------:R-:W1:Y:S01]  /*1b840*/  LDCU UR4, c[0x0][0x39c] ;  /* 0x00007380ff0477ac */ /* 0x000e620008000800 */
[CC--:B--2---:R-:W-:Y:S01]  /*1b850*/  LEA R2, P6, R17.reuse, R248.reuse, 0x2 ;  /* 0x000000f811027211 */ /* 0x0c4fe200078c10ff */
[----:B---3--:R-:W-:Y:S01]  /*1b860*/  IMAD R5, R66, 0x2, R17 ;  /* 0x0000000242057824 */ /* 0x008fe200078e0211 */
[----:B------:R-:W-:Y:S02]  /*1b870*/  LOP3.LUT R0, R64, 0x120, RZ, 0xfc, !PT ;  /* 0x0000012040007812 */ /* 0x000fe400078efcff */
[----:B------:R-:W-:Y:S01]  /*1b880*/  LEA.HI.X.SX32 R3, R17, R249, 0x2, P6 ;  /* 0x000000f911037211 */ /* 0x000fe200030f16ff */
[----:B------:R-:W-:Y:S01]  /*1b890*/  IMAD R19, R66, 0x2, R5 ;  /* 0x0000000242137824 */ /* 0x000fe200078e0205 */
[----:B------:R-:W-:Y:S01]  /*1b8a0*/  LEA R4, P6, R5, R248, 0x2 ;  /* 0x000000f805047211 */ /* 0x000fe200078c10ff */
[----:B------:R2:W-:Y:S01]  /*1b8b0*/  @P3 STG.E desc[UR38][R6.64], R196 ;  /* 0x000000c406003986 */ /* 0x0005e2000c101926 */
[----:B------:R-:W-:Y:S01]  /*1b8c0*/  ISETP.LT.AND P3, PT, R0, UR5, !P0 ;  /* 0x0000000500007c0c */ /* 0x000fe2000c761270 */
[----:B------:R-:W3:Y:S01]  /*1b8d0*/  LDCU UR5, c[0x0][0x39c] ;  /* 0x00007380ff0577ac */ /* 0x000ee20008000800 */
[----:B------:R-:W-:-:S02]  /*1b8e0*/  LOP3.LUT R0, R64, 0x122, RZ, 0xfc, !PT ;  /* 0x0000012240007812 */ /* 0x000fc400078efcff */
[-C--:B------:R-:W-:Y:S01]  /*1b8f0*/  LEA.HI.X.SX32 R5, R5, R249.reuse, 0x2, P6 ;  /* 0x000000f905057211 */ /* 0x080fe200030f16ff */
[----:B------:R2:W-:Y:S01]  /*1b900*/  @P2 STG.E desc[UR38][R2.64], R197 ;  /* 0x000000c502002986 */ /* 0x0005e2000c101926 */
[CC--:B------:R-:W-:Y:S02]  /*1b910*/  LEA R16, P6, R19.reuse, R248.reuse, 0x2 ;  /* 0x000000f813107211 */ /* 0x0c0fe400078c10ff */
[----:B----4-:R-:W-:Y:S01]  /*1b920*/  ISETP.LT.AND P2, PT, R0, UR6, !P0 ;  /* 0x0000000600007c0c */ /* 0x010fe2000c741270 */
[----:B------:R4:W-:Y:S01]  /*1b930*/  @P5 STG.E desc[UR38][R4.64], R198 ;  /* 0x000000c604005986 */ /* 0x0009e2000c101926 */
[----:B------:R-:W-:Y:S01]  /*1b940*/  LOP3.LUT R0, R64, 0x124, RZ, 0xfc, !PT ;  /* 0x0000012440007812 */ /* 0x000fe200078efcff */
[----:B------:R-:W3:Y:S01]  /*1b950*/  LDCU UR6, c[0x0][0x39c] ;  /* 0x00007380ff0677ac */ /* 0x000ee20008000800 */
[----:B------:R-:W-:Y:S01]  /*1b960*/  LEA.HI.X.SX32 R17, R19, R249, 0x2, P6 ;  /* 0x000000f913117211 */ /* 0x000fe200030f16ff */
[----:B------:R-:W-:Y:S01]  /*1b970*/  IMAD R19, R66, 0x2, R19 ;  /* 0x0000000242137824 */ /* 0x000fe200078e0213 */
[----:B-1----:R-:W-:Y:S01]  /*1b980*/  ISETP.LT.AND P5, PT, R0, UR4, !P0 ;  /* 0x0000000400007c0c */ /* 0x002fe2000c7a1270 */
[----:B------:R-:W1:Y:S02]  /*1b990*/  LDCU UR4, c[0x0][0x39c] ;  /* 0x00007380ff0477ac */ /* 0x000e640008000800 */
[----:B--2---:R-:W-:Y:S01]  /*1b9a0*/  IMAD R7, R66, 0x2, R19 ;  /* 0x0000000242077824 */ /* 0x004fe200078e0213 */
[----:B------:R-:W-:-:S02]  /*1b9b0*/  LEA R2, P6, R19, R248, 0x2 ;  /* 0x000000f813027211 */ /* 0x000fc400078c10ff */
[----:B------:R-:W-:Y:S02]  /*1b9c0*/  LOP3.LUT R0, R64, 0x126, RZ, 0xfc, !PT ;  /* 0x0000012640007812 */ /* 0x000fe400078efcff */
[-C--:B------:R-:W-:Y:S01]  /*1b9d0*/  LEA.HI.X.SX32 R3, R19, R249.reuse, 0x2, P6 ;  /* 0x000000f913037211 */ /* 0x080fe200030f16ff */
[----:B------:R-:W-:Y:S01]  /*1b9e0*/  IMAD R19, R66, 0x2, R7 ;  /* 0x0000000242137824 */ /* 0x000fe200078e0207 */
[CC--:B----4-:R-:W-:Y:S01]  /*1b9f0*/  LEA R4, P6, R7.reuse, R248.reuse, 0x2 ;  /* 0x000000f807047211 */ /* 0x0d0fe200078c10ff */
[----:B------:R2:W-:Y:S01]  /*1ba00*/  @P4 STG.E desc[UR38][R16.64], R199 ;  /* 0x000000c710004986 */ /* 0x0005e2000c101926 */
[----:B---3--:R-:W-:Y:S01]  /*1ba10*/  ISETP.LT.AND P4, PT, R0, UR5, !P0 ;  /* 0x0000000500007c0c */ /* 0x008fe2000c781270 */
[----:B------:R-:W3:Y:S01]  /*1ba20*/  LDCU UR5, c[0x0][0x39c] ;  /* 0x00007380ff0577ac */ /* 0x000ee20008000800 */
[----:B------:R-:W-:Y:S02]  /*1ba30*/  LEA.HI.X.SX32 R5, R7, R249, 0x2, P6 ;  /* 0x000000f907057211 */ /* 0x000fe400030f16ff */
[----:B------:R-:W-:-:S02]  /*1ba40*/  LEA R6, P6, R19, R248, 0x2 ;  /* 0x000000f813067211 */ /* 0x000fc400078c10ff */
[----:B------:R-:W-:Y:S01]  /*1ba50*/  LOP3.LUT R0, R64, 0x128, RZ, 0xfc, !PT ;  /* 0x0000012840007812 */ /* 0x000fe200078efcff */
[----:B------:R4:W-:Y:S01]  /*1ba60*/  @P3 STG.E desc[UR38][R2.64], R204 ;  /* 0x000000cc02003986 */ /* 0x0009e2000c101926 */
[----:B------:R-:W-:Y:S01]  /*1ba70*/  LEA.HI.X.SX32 R7, R19, R249, 0x2, P6 ;  /* 0x000000f913077211 */ /* 0x000fe200030f16ff */
[----:B------:R-:W-:Y:S01]  /*1ba80*/  IMAD R19, R66, 0x2, R19 ;  /* 0x0000000242137824 */ /* 0x000fe200078e0213 */
[----:B-1----:R-:W-:Y:S01]  /*1ba90*/  ISETP.LT.AND P3, PT, R0, UR4, !P0 ;  /* 0x0000000400007c0c */ /* 0x002fe2000c761270 */
[----:B------:R-:W1:Y:S01]  /*1baa0*/  LDCU UR4, c[0x0][0x39c] ;  /* 0x00007380ff0477ac */ /* 0x000e620008000800 */
[----:B------:R-:W-:Y:S01]  /*1bab0*/  LOP3.LUT R0, R64, 0x12a, RZ, 0xfc, !PT ;  /* 0x0000012a40007812 */ /* 0x000fe200078efcff */
[----:B------:R3:W-:Y:S01]  /*1bac0*/  @P2 STG.E desc[UR38][R4.64], R205 ;  /* 0x000000cd04002986 */ /* 0x0007e2000c101926 */
[----:B--2---:R-:W-:Y:S02]  /*1bad0*/  IMAD R17, R66, 0x2, R19 ;  /* 0x0000000242117824 */ /* 0x004fe400078e0213 */
[----:B------:R-:W-:Y:S01]  /*1bae0*/  ISETP.LT.AND P2, PT, R0, UR6, !P0 ;  /* 0x0000000600007c0c */ /* 0x000fe2000c741270 */
[----:B------:R-:W2:Y:S01]  /*1baf0*/  LDCU UR6, c[0x0][0x39c] ;  /* 0x00007380ff0677ac */ /* 0x000ea20008000800 */
        /* <DEDUP_REMOVED lines=13> */
[----:B-1----:R-:W-:Y:S01]  /*1bbd0*/  ISETP.LT.AND P4, PT, R0, UR4, !P0 ;  /* 0x0000000400007c0c */ /* 0x002fe2000c781270 */
[----:B------:R-:W1:Y:S01]  /*1bbe0*/  LDCU UR4, c[0x0][0x39c] ;  /* 0x00007380ff0477ac */ /* 0x000e620008000800 */
[-C--:B------:R-:W-:Y:S02]  /*1bbf0*/  LEA.HI.X.SX32 R7, R19, R249.reuse, 0x2, P6 ;  /* 0x000000f913077211 */ /* 0x080fe400030f16ff */
[C---:B------:R-:W-:Y:S02]  /*1bc00*/  LEA R16, P6, R25.reuse, R248, 0x2 ;  /* 0x000000f819107211 */ /* 0x040fe400078c10ff */
[----:B------:R-:W-:Y:S01]  /*1bc10*/  LOP3.LUT R0, R64, 0x130, RZ, 0xfc, !PT ;  /* 0x0000013040007812 */ /* 0x000fe200078efcff */
[----:B------:R1:W-:Y:S01]  /*1bc20*/  @P3 STG.E desc[UR38][R4.64], R212 ;  /* 0x000000d404003986 */ /* 0x0003e2000c101926 */
[----:B------:R-:W-:Y:S01]  /*1bc30*/  LEA.HI.X.SX32 R17, R25, R249, 0x2, P6 ;  /* 0x000000f919117211 */ /* 0x000fe200030f16ff */
[----:B------:R-:W-:Y:S01]  /*1bc40*/  IMAD R25, R66, 0x2, R25 ;  /* 0x0000000242197824 */ /* 0x000fe200078e0219 */
[----:B--2---:R-:W-:Y:S01]  /*1bc50*/  ISETP.LT.AND P3, PT, R0, UR6, !P0 ;  /* 0x0000000600007c0c */ /* 0x004fe2000c761270 */
[----:B------:R-:W2:Y:S01]  /*1bc60*/  LDCU UR6, c[0x0][0x39c] ;  /* 0x00007380ff0677ac */ /* 0x000ea20008000800 */
[----:B------:R-:W-:Y:S01]  /*1bc70*/  LOP3.LUT R0, R64, 0x132, RZ, 0xfc, !PT ;  /* 0x0000013240007812 */ /* 0x000fe200078efcff */
[----:B------:R-:W-:Y:S01]  /*1bc80*/  @P2 STG.E desc[UR38][R6.64], R213 ;  /* 0x000000d506002986 */ /* 0x000fe2000c101926 */
[----:B------:R-:W-:-:S02]  /*1bc90*/  IMAD R19, R66, 0x2, R25 ;  /* 0x0000000242137824 */ /* 0x000fc400078e0219 */
[----:B---3--:R-:W-:Y:S01]  /*1bca0*/  ISETP.LT.AND P2, PT, R0, UR5, !P0 ;  /* 0x0000000500007c0c */ /* 0x008fe2000c741270 */
[----:B------:R-:W3:Y:S01]  /*1bcb0*/  LDCU UR5, c[0x0][0x39c] ;  /* 0x00007380ff0577ac */ /* 0x000ee20008000800 */
[----:B------:R2:W-:Y:S01]  /*1bcc0*/  @P5 STG.E desc[UR38][R16.64], R214 ;  /* 0x000000d610005986 */ /* 0x0005e2000c101926 */
[-C--:B----4-:R-:W-:Y:S02]  /*1bcd0*/  LEA R2, P5, R25, R248.reuse, 0x2 ;  /* 0x000000f819027211 */ /* 0x090fe400078a10ff */
[----:B-1----:R-:W-:Y:S02]  /*1bce0*/  LEA R4, P6, R19, R248, 0x2 ;  /* 0x000000f813047211 */ /* 0x002fe400078c10ff */
[----:B------:R-:W-:Y:S02]  /*1bcf0*/  LOP3.LUT R0, R64, 0x134, RZ, 0xfc, !PT ;  /* 0x0000013440007812 */ /* 0x000fe400078efcff */
[-C--:B------:R-:W-:Y:S02]  /*1bd00*/  LEA.HI.X.SX32 R3, R25, R249.reuse, 0x2, P5 ;  /* 0x000000f919037211 */ /* 0x080fe400028f16ff */
[----:B------:R-:W-:Y:S01]  /*1bd10*/  LEA.HI.X.SX32 R5, R19, R249, 0x2, P6 ;  /* 0x000000f913057211 */ /* 0x000fe200030f16ff */
[----:B------:R-:W-:Y:S01]  /*1bd20*/  IMAD R19, R66, 0x2, R19 ;  /* 0x0000000242137824 */ /* 0x000fe200078e0213 */
[----:B------:R-:W-:Y:S01]  /*1bd30*/  ISETP.LT.AND P5, PT, R0, UR4, !P0 ;  /* 0x0000000400007c0c */ /* 0x000fe2000c7a1270 */
[----:B------:R-:W1:Y:S01]  /*1bd40*/  LDCU UR4, c[0x0][0x39c] ;  /* 0x00007380ff0477ac */ /* 0x000e620008000800 */
[----:B------:R-:W-:Y:S01]  /*1bd50*/  LOP3.LUT R0, R64, 0x136, RZ, 0xfc, !PT ;  /* 0x0000013640007812 */ /* 0x000fe200078efcff */
[----:B------:R4:W-:Y:S01]  /*1bd60*/  @P4 STG.E desc[UR38][R2.64], R215 ;  /* 0x000000d702004986 */ /* 0x0009e2000c101926 */
[----:B--2---:R-:W-:-:S02]  /*1bd70*/  IMAD R17, R66, 0x2, R19 ;  /* 0x0000000242117824 */ /* 0x004fc400078e0213 */
[----:B------:R-:W-:Y:S01]  /*1bd80*/  ISETP.LT.AND P4, PT, R0, UR6, !P0 ;  /* 0x0000000600007c0c */ /* 0x000fe2000c781270 */
[----:B------:R2:W-:Y:S01]  /*1bd90*/  @P3 STG.E desc[UR38][R4.64], R220 ;  /* 0x000000dc04003986 */ /* 0x0005e2000c101926 */
[CC--:B------:R-:W-:Y:S01]  /*1bda0*/  LEA R6, P3, R19.reuse, R248.reuse, 0x2 ;  /* 0x000000f813067211 */ /* 0x0c0fe200078610ff */
[----:B------:R-:W1:Y:S01]  /*1bdb0*/  LDCU UR6, c[0x0][0x39c] ;  /* 0x00007380ff0677ac */ /* 0x000e620008000800 */
[----:B------:R-:W-:Y:S02]  /*1bdc0*/  LOP3.LUT R0, R64, 0x138, RZ, 0xfc, !PT ;  /* 0x0000013840007812 */ /* 0x000fe400078efcff */
[----:B------:R-:W-:Y:S02]  /*1bdd0*/  LEA.HI.X.SX32 R7, R19, R249, 0x2, P3 ;  /* 0x000000f913077211 */ /* 0x000fe400018f16ff */
[----:B---3--:R-:W-:Y:S01]  /*1bde0*/  ISETP.LT.AND P3, PT, R0, UR5, !P0 ;  /* 0x0000000500007c0c */ /* 0x008fe2000c761270 */
[----:B------:R-:W3:Y:S01]  /*1bdf0*/  LDCU UR5, c[0x0][0x39c] ;  /* 0x00007380ff0577ac */ /* 0x000ee20008000800 */
[----:B----4-:R-:W-:Y:S01]  /*1be00*/  LEA R2, P6, R17, R248, 0x2 ;  /* 0x000000f811027211 */ /* 0x010fe200078c10ff */
[----:B--2---:R-:W-:Y:S01]  /*1be10*/  IMAD R5, R66, 0x2, R17 ;  /* 0x0000000242057824 */ /* 0x004fe200078e0211 */
[----:B------:R-:W-:-:S02]  /*1be20*/  LOP3.LUT R0, R64, 0x13a, RZ, 0xfc, !PT ;  /* 0x0000013a40007812 */ /* 0x000fc400078efcff */
[-C--:B------:R-:W-:Y:S01]  /*1be30*/  LEA.HI.X.SX32 R3, R17, R249.reuse, 0x2, P6 ;  /* 0x000000f911037211 */ /* 0x080fe200030f16ff */
[----:B------:R-:W-:Y:S01]  /*1be40*/  IMAD R19, R66, 0x2, R5 ;  /* 0x0000000242137824 */ /* 0x000fe200078e0205 */
[CC--:B------:R-:W-:Y:S01]  /*1be50*/  LEA R4, P6, R5.reuse, R248.reuse, 0x2 ;  /* 0x000000f805047211 */ /* 0x0c0fe200078c10ff */
[----:B------:R2:W-:Y:S01]  /*1be60*/  @P2 STG.E desc[UR38][R6.64], R221 ;  /* 0x000000dd06002986 */ /* 0x0005e2000c101926 */
[----:B-1----:R-:W-:Y:S01]  /*1be70*/  ISETP.LT.AND P2, PT, R0, UR4, !P0 ;  /* 0x0000000400007c0c */ /* 0x002fe2000c741270 */
[----:B------:R-:W1:Y:S01]  /*1be80*/  LDCU UR4, c[0x0][0x39c] ;  /* 0x00007380ff0477ac */ /* 0x000e620008000800 */
[----:B------:R-:W-:Y:S02]  /*1be90*/  LOP3.LUT R0, R64, 0x13c, RZ, 0xfc, !PT ;  /* 0x0000013c40007812 */ /* 0x000fe400078efcff */
[----:B------:R-:W-:Y:S01]  /*1bea0*/  LEA.HI.X.SX32 R5, R5, R249, 0x2, P6 ;  /* 0x000000f905057211 */ /* 0x000fe200030f16ff */
[----:B------:R4:W-:Y:S01]  /*1beb0*/  @P5 STG.E desc[UR38][R2.64], R222 ;  /* 0x000000de02005986 */ /* 0x0009e2000c101926 */
[----:B------:R-:W-:-:S02]  /*1bec0*/  LEA R16, P6, R19, R248, 0x2 ;  /* 0x000000f813107211 */ /* 0x000fc400078c10ff */
[----:B------:R-:W-:Y:S01]  /*1bed0*/  ISETP.LT.AND P5, PT, R0, UR6, !P0 ;  /* 0x0000000600007c0c */ /* 0x000fe2000c7a1270 */
[----:B------:R1:W-:Y:S01]  /*1bee0*/  @P4 STG.E desc[UR38][R4.64], R223 ;  /* 0x000000df04004986 */ /* 0x0003e2000c101926 */
[----:B------:R-:W-:Y:S01]  /*1bef0*/  LOP3.LUT R0, R64, 0x13e, RZ, 0xfc, !PT ;  /* 0x0000013e40007812 */ /* 0x000fe200078efcff */
[----:B------:R-:W1:Y:S01]  /*1bf00*/  LDCU UR6, c[0x0][0x39c] ;  /* 0x00007380ff0677ac */ /* 0x000e620008000800 */
[----:B------:R-:W-:Y:S01]  /*1bf10*/  LEA.HI.X.SX32 R17, R19, R249, 0x2, P6 ;  /* 0x000000f913117211 */ /* 0x000fe200030f16ff */
[----:B------:R-:W-:Y:S01]  /*1bf20*/  IMAD R19, R66, 0x2, R19 ;  /* 0x0000000242137824 */ /* 0x000fe200078e0213 */
[----:B---3--:R-:W-:Y:S01]  /*1bf30*/  ISETP.LT.AND P4, PT, R0, UR5, !P0 ;  /* 0x0000000500007c0c */ /* 0x008fe2000c781270 */
[----:B------:R-:W3:Y:S02]  /*1bf40*/  LDCU UR5, c[0x0][0x39c] ;  /* 0x00007380ff0577ac */ /* 0x000ee40008000800 */
[----:B--2---:R-:W-:Y:S01]  /*1bf50*/  IMAD R7, R66, 0x2, R19 ;  /* 0x0000000242077824 */ /* 0x004fe200078e0213 */
[----:B----4-:R-:W-:-:S02]  /*1bf60*/  LEA R2, P6, R19, R248, 0x2 ;  /* 0x000000f813027211 */ /* 0x010fc400078c10ff */
[----:B------:R-:W-:Y:S02]  /*1bf70*/  LOP3.LUT R0, R64, 0x140, RZ, 0xfc, !PT ;  /* 0x0000014040007812 */ /* 0x000fe400078efcff */
[-C--:B------:R-:W-:Y:S01]  /*1bf80*/  LEA.HI.X.SX32 R3, R19, R249.reuse, 0x2, P6 ;  /* 0x000000f913037211 */ /* 0x080fe200030f16ff */
[----:B------:R-:W-:Y:S01]  /*1bf90*/  IMAD R19, R66, 0x2, R7 ;  /* 0x0000000242137824 */ /* 0x000fe200078e0207 */
[CC--:B-1----:R-:W-:Y:S01]  /*1bfa0*/  LEA R4, P6, R7.reuse, R248.reuse, 0x2 ;  /* 0x000000f807047211 */ /* 0x0c2fe200078c10ff */
        /* <DEDUP_REMOVED lines=474> */
[-C--:B------:R-:W-:Y:S02]  /*1dd50*/  LEA.HI.X.SX32 R3, R19, R249.reuse, 0x2, P6 ;  /* 0x000000f913037211 */ /* 0x080fe400030f16ff */
[C---:B---3--:R-:W-:Y:S01]  /*1dd60*/  LEA R4, P6, R9.reuse, R248, 0x2 ;  /* 0x000000f809047211 */ /* 0x048fe200078c10ff */
[----:B------:R-:W-:Y:S01]  /*1dd70*/  IMAD R11, R66, 0x2, R9 ;  /* 0x00000002420b7824 */ /* 0x000fe200078e0209 */
        /* <DEDUP_REMOVED lines=62> */
[----:B------:R-:W3:Y:S01]  /*1e160*/  LDCU UR5, c[0x0][0x39c] ;  /* 0x00007380ff0577ac */ /* 0x000ee20008000800 */
[----:B------:R-:W3:Y:S01]  /*1e170*/  LDS.128 R20, [R67+0x800] ;  /* 0x0008000043147984 */ /* 0x000ee20000000c00 */
        /* <DEDUP_REMOVED lines=47> */
[----:B------:R-:W-:-:S02]  /*1e470*/  IMAD R11, R66, 0x2, R13 ;  /* 0x00000002420b7824 */ /* 0x000fc400078e020d */
[----:B--2---:R-:W-:Y:S01]  /*1e480*/  ISETP.LT.AND P3, PT, R0, UR4, !P0 ;  /* 0x0000000400007c0c */ /* 0x004fe2000c761270 */
[----:B------:R-:W2:Y:S01]  /*1e490*/  LDCU UR4, c[0x0][0x39c] ;  /* 0x00007380ff0477ac */ /* 0x000ea20008000800 */
[----:B------:R1:W-:Y:S01]  /*1e4a0*/  @P2 STG.E desc[UR38][R8.64], R45 ;  /* 0x0000002d08002986 */ /* 0x0003e2000c101926 */
[-C--:B----4-:R-:W-:Y:S02]  /*1e4b0*/  LEA R2, P2, R13, R248.reuse, 0x2 ;  /* 0x000000f80d027211 */ /* 0x090fe400078410ff */
[-C--:B---3--:R-:W-:Y:S02]  /*1e4c0*/  LEA R4, P6, R11, R248.reuse, 0x2 ;  /* 0x000000f80b047211 */ /* 0x088fe400078c10ff */
[----:B------:R-:W-:Y:S02]  /*1e4d0*/  LOP3.LUT R0, R64, 0x1ea, RZ, 0xfc, !PT ;  /* 0x000001ea40007812 */ /* 0x000fe400078efcff */
[-C--:B------:R-:W-:Y:S02]  /*1e4e0*/  LEA.HI.X.SX32 R3, R13, R249.reuse, 0x2, P2 ;  /* 0x000000f90d037211 */ /* 0x080fe400010f16ff */
[-C--:B------:R-:W-:Y:S01]  /*1e4f0*/  LEA.HI.X.SX32 R5, R11, R249.reuse, 0x2, P6 ;  /* 0x000000f90b057211 */ /* 0x080fe200030f16ff */
[----:B------:R-:W-:Y:S01]  /*1e500*/  IMAD R11, R66, 0x2, R11 ;  /* 0x00000002420b7824 */ /* 0x000fe200078e020b */
[----:B------:R-:W-:Y:S01]  /*1e510*/  ISETP.LT.AND P2, PT, R0, UR5, !P0 ;  /* 0x0000000500007c0c */ /* 0x000fe2000c741270 */
[----:B------:R-:W3:Y:S01]  /*1e520*/  LDCU UR5, c[0x0][0x39c] ;  /* 0x00007380ff0577ac */ /* 0x000ee20008000800 */
[----:B------:R-:W-:Y:S01]  /*1e530*/  LOP3.LUT R0, R64, 0x1ec, RZ, 0xfc, !PT ;  /* 0x000001ec40007812 */ /* 0x000fe200078efcff */
[----:B------:R4:W-:Y:S03]  /*1e540*/  @P5 STG.E desc[UR38][R2.64], R46 ;  /* 0x0000002e02005986 */ /* 0x0009e6000c101926 */
[----:B-1----:R-:W-:Y:S01]  /*1e550*/  ISETP.LT.AND P5, PT, R0, UR6, !P0 ;  /* 0x0000000600007c0c */ /* 0x002fe2000c7a1270 */
[----:B------:R1:W-:Y:S01]  /*1e560*/  @P4 STG.E desc[UR38][R4.64], R47 ;  /* 0x0000002f04004986 */ /* 0x0003e2000c101926 */
[C---:B------:R-:W-:Y:S01]  /*1e570*/  LEA R6, P4, R11.reuse, R248, 0x2 ;  /* 0x000000f80b067211 */ /* 0x040fe200078810ff */
[----:B------:R-:W3:Y:S01]  /*1e580*/  LDCU UR6, c[0x0][0x39c] ;  /* 0x00007380ff0677ac */ /* 0x000ee20008000800 */
[----:B------:R-:W-:Y:S01]  /*1e590*/  LOP3.LUT R0, R64, 0x1ee, RZ, 0xfc, !PT ;  /* 0x000001ee40007812 */ /* 0x000fe200078efcff */
[----:B------:R-:W-:Y:S01]  /*1e5a0*/  IMAD R9, R66, 0x2, R11 ;  /* 0x0000000242097824 */ /* 0x000fe200078e020b */
[----:B------:R-:W-:-:S02]  /*1e5b0*/  LEA.HI.X.SX32 R7, R11, R249, 0x2, P4 ;  /* 0x000000f90b077211 */ /* 0x000fc400020f16ff */
[----:B--2---:R-:W-:Y:S01]  /*1e5c0*/  ISETP.LT.AND P4, PT, R0, UR4, !P0 ;  /* 0x0000000400007c0c */ /* 0x004fe2000c781270 */
[----:B------:R-:W2:Y:S01]  /*1e5d0*/  LDCU UR4, c[0x0][0x39c] ;  /* 0x00007380ff0477ac */ /* 0x000ea20008000800 */
[CC--:B----4-:R-:W-:Y:S02]  /*1e5e0*/  LEA R2, P6, R9.reuse, R248.reuse, 0x2 ;  /* 0x000000f809027211 */ /* 0x0d0fe400078c10ff */
[----:B------:R-:W-:Y:S01]  /*1e5f0*/  LOP3.LUT R0, R64, 0x1f0, RZ, 0xfc, !PT ;  /* 0x000001f040007812 */ /* 0x000fe200078efcff */
[----:B-1----:R-:W-:Y:S01]  /*1e600*/  IMAD R5, R66, 0x2, R9 ;  /* 0x0000000242057824 */ /* 0x002fe200078e0209 */
[----:B------:R1:W-:Y:S01]  /*1e610*/  @P3 STG.E desc[UR38][R6.64], R56 ;  /* 0x0000003806003986 */ /* 0x0003e2000c101926 */
[-C--:B------:R-:W-:Y:S02]  /*1e620*/  LEA.HI.X.SX32 R3, R9, R249.reuse, 0x2, P6 ;  /* 0x000000f909037211 */ /* 0x080fe400030f16ff */
[----:B---3--:R-:W-:Y:S01]  /*1e630*/  ISETP.LT.AND P3, PT, R0, UR5, !P0 ;  /* 0x0000000500007c0c */ /* 0x008fe2000c761270 */
[----:B------:R-:W-:Y:S01]  /*1e640*/  IMAD R9, R66, 0x2, R5 ;  /* 0x0000000242097824 */ /* 0x000fe200078e0205 */
[C---:B------:R-:W-:Y:S01]  /*1e650*/  LEA R4, P6, R5.reuse, R248, 0x2 ;  /* 0x000000f805047211 */ /* 0x040fe200078c10ff */
[----:B------:R3:W-:Y:S01]  /*1e660*/  @P2 STG.E desc[UR38][R2.64], R57 ;  /* 0x0000003902002986 */ /* 0x0007e2000c101926 */
[----:B------:R-:W-:Y:S01]  /*1e670*/  LOP3.LUT R0, R64, 0x1f2, RZ, 0xfc, !PT ;  /* 0x000001f240007812 */ /* 0x000fe200078efcff */
[----:B------:R-:W4:Y:S01]  /*1e680*/  LDCU UR5, c[0x0][0x39c] ;  /* 0x00007380ff0577ac */ /* 0x000f220008000800 */
[----:B------:R-:W-:-:S02]  /*1e690*/  LEA.HI.X.SX32 R5, R5, R249, 0x2, P6 ;  /* 0x000000f905057211 */ /* 0x000fc400030f16ff */
[----:B------:R-:W-:Y:S02]  /*1e6a0*/  ISETP.LT.AND P2, PT, R0, UR6, !P0 ;  /* 0x0000000600007c0c */ /* 0x000fe4000c741270 */
[----:B------:R-:W-:Y:S02]  /*1e6b0*/  LOP3.LUT R0, R64, 0x1f4, RZ, 0xfc, !PT ;  /* 0x000001f440007812 */ /* 0x000fe400078efcff */
[C---:B-1----:R-:W-:Y:S01]  /*1e6c0*/  LEA R6, P6, R9.reuse, R248, 0x2 ;  /* 0x000000f809067211 */ /* 0x042fe200078c10ff */
[----:B------:R1:W-:Y:S01]  /*1e6d0*/  @P5 STG.E desc[UR38][R4.64], R58 ;  /* 0x0000003a04005986 */ /* 0x0003e2000c101926 */
[----:B--2---:R-:W-:Y:S01]  /*1e6e0*/  ISETP.LT.AND P5, PT, R0, UR4, !P0 ;  /* 0x0000000400007c0c */ /* 0x004fe2000c7a1270 */
[----:B------:R-:W2:Y:S01]  /*1e6f0*/  LDCU UR4, c[0x0][0x39c] ;  /* 0x00007380ff0477ac */ /* 0x000ea20008000800 */
[----:B------:R-:W-:Y:S01]  /*1e700*/  LEA.HI.X.SX32 R7, R9, R249, 0x2, P6 ;  /* 0x000000f909077211 */ /* 0x000fe200030f16ff */
[----:B------:R-:W-:Y:S01]  /*1e710*/  IMAD R9, R66, 0x2, R9 ;  /* 0x0000000242097824 */ /* 0x000fe200078e0209 */
[----:B------:R-:W-:-:S03]  /*1e720*/  LOP3.LUT R0, R64, 0x1f6, RZ, 0xfc, !PT ;  /* 0x000001f640007812 */ /* 0x000fc600078efcff */
[C---:B------:R-:W-:Y:S01]  /*1e730*/  IMAD R11, R66.reuse, 0x2, R9 ;  /* 0x00000002420b7824 */ /* 0x040fe200078e0209 */
[CC--:B---3--:R-:W-:Y:S01]  /*1e740*/  LEA R2, P6, R9.reuse, R248.reuse, 0x2 ;  /* 0x000000f809027211 */ /* 0x0c8fe200078c10ff */
[----:B------:R3:W-:Y:S03]  /*1e750*/  @P4 STG.E desc[UR38][R6.64], R59 ;  /* 0x0000003b06004986 */ /* 0x0007e6000c101926 */
[-C--:B------:R-:W-:Y:S01]  /*1e760*/  LEA.HI.X.SX32 R3, R9, R249.reuse, 0x2, P6 ;  /* 0x000000f909037211 */ /* 0x080fe200030f16ff */
[----:B------:R-:W-:Y:S01]  /*1e770*/  IMAD R9, R66, 0x2, R11 ;  /* 0x0000000242097824 */ /* 0x000fe200078e020b */
[----:B----4-:R-:W-:Y:S01]  /*1e780*/  ISETP.LT.AND P4, PT, R0, UR5, !P0 ;  /* 0x0000000500007c0c */ /* 0x010fe2000c781270 */
[----:B------:R-:W4:Y:S01]  /*1e790*/  LDCU UR5, c[0x0][0x39c] ;  /* 0x00007380ff0577ac */ /* 0x000f220008000800 */
[CC--:B-1----:R-:W-:Y:S01]  /*1e7a0*/  LEA R4, P6, R11.reuse, R248.reuse, 0x2 ;  /* 0x000000f80b047211 */ /* 0x0c2fe200078c10ff */
[----:B------:R-:W-:Y:S01]  /*1e7b0*/  IMAD R13, R66, 0x2, R9 ;  /* 0x00000002420d7824 */ /* 0x000fe200078e0209 */
[----:B------:R-:W-:Y:S01]  /*1e7c0*/  LOP3.LUT R0, R64, 0x1f8, RZ, 0xfc, !PT ;  /* 0x000001f840007812 */ /* 0x000fe200078efcff */
[----:B------:R1:W-:Y:S01]  /*1e7d0*/  @P3 STG.E desc[UR38][R2.64], R52 ;  /* 0x0000003402003986 */ /* 0x0003e2000c101926 */
[----:B------:R-:W-:Y:S01]  /*1e7e0*/  LEA.HI.X.SX32 R5, R11, R249, 0x2, P6 ;  /* 0x000000f90b057211 */ /* 0x000fe200030f16ff */
[----:B------:R-:W-:Y:S01]  /*1e7f0*/  IMAD R11, R66, 0x2, R13 ;  /* 0x00000002420b7824 */ /* 0x000fe200078e020d */
[----:B--2---:R-:W-:Y:S01]  /*1e800*/  ISETP.LT.AND P3, PT, R0, UR4, !P0 ;  /* 0x0000000400007c0c */ /* 0x004fe2000c761270 */
[----:B------:R-:W2:Y:S02]  /*1e810*/  LDCU UR4, c[0x0][0x39c] ;  /* 0x00007380ff0477ac */ /* 0x000ea40008000800 */
[----:B------:R2:W-:Y:S01]  /*1e820*/  @P2 STG.E desc[UR38][R4.64], R53 ;  /* 0x0000003504002986 */ /* 0x0005e2000c101926 */
[----:B------:R-:W-:Y:S01]  /*1e830*/  IMAD R15, R66, 0x2, R11 ;  /* 0x00000002420f7824 */ /* 0x000fe200078e020b */
[----:B---3--:R-:W-:-:S02]  /*1e840*/  LEA R6, P2, R9, R248, 0x2 ;  /* 0x000000f809067211 */ /* 0x008fc400078410ff */
[-C--:B------:R-:W-:Y:S01]  /*1e850*/  LEA R8, P6, R13, R248.reuse, 0x2 ;  /* 0x000000f80d087211 */ /* 0x080fe200078c10ff */
[C---:B------:R-:W-:Y:S01]  /*1e860*/  IMAD R17, R66.reuse, 0x2, R15 ;  /* 0x0000000242117824 */ /* 0x040fe200078e020f */
[-C--:B------:R-:W-:Y:S02]  /*1e870*/  LEA.HI.X.SX32 R7, R9, R249.reuse, 0x2, P2 ;  /* 0x000000f909077211 */ /* 0x080fe400010f16ff */
[----:B------:R-:W-:Y:S01]  /*1e880*/  LEA.HI.X.SX32 R9, R13, R249, 0x2, P6 ;  /* 0x000000f90d097211 */ /* 0x000fe200030f16ff */
[----:B------:R-:W-:Y:S01]  /*1e890*/  IMAD R66, R66, 0x2, R17 ;  /* 0x0000000242427824 */ /* 0x000fe200078e0211 */
[-C--:B-1----:R-:W-:Y:S02]  /*1e8a0*/  LEA R2, P6, R11, R248.reuse, 0x2 ;  /* 0x000000f80b027211 */ /* 0x082fe400078c10ff */
[----:B------:R-:W-:Y:S02]  /*1e8b0*/  LEA R10, P2, R15, R248, 0x2 ;  /* 0x000000f80f0a7211 */ /* 0x000fe400078410ff */
[----:B------:R-:W-:-:S02]  /*1e8c0*/  LOP3.LUT R0, R64, 0x1fa, RZ, 0xfc, !PT ;  /* 0x000001fa40007812 */ /* 0x000fc400078efcff */
[----:B------:R-:W-:Y:S02]  /*1e8d0*/  LOP3.LUT R64, R64, 0x1fc, RZ, 0xfc, !PT ;  /* 0x000001fc40407812 */ /* 0x000fe400078efcff */
[-C--:B------:R-:W-:Y:S02]  /*1e8e0*/  LEA.HI.X.SX32 R3, R11, R249.reuse, 0x2, P6 ;  /* 0x000000f90b037211 */ /* 0x080fe400030f16ff */
[----:B------:R-:W-:Y:S02]  /*1e8f0*/  LEA.HI.X.SX32 R11, R15, R249, 0x2, P2 ;  /* 0x000000f90f0b7211 */ /* 0x000fe400010f16ff */
[----:B--2---:R-:W-:Y:S02]  /*1e900*/  LEA R4, P6, R66, R248, 0x2 ;  /* 0x000000f842047211 */ /* 0x004fe400078c10ff */
[----:B----4-:R-:W-:Y:S02]  /*1e910*/  ISETP.LT.AND P2, PT, R0, UR5, !P0 ;  /* 0x0000000500007c0c */ /* 0x010fe4000c741270 */
[----:B------:R-:W-:-:S02]  /*1e920*/  ISETP.LT.AND P0, PT, R64, UR4, !P0 ;  /* 0x0000000440007c0c */ /* 0x000fc4000c701270 */
[-C--:B------:R-:W-:Y:S02]  /*1e930*/  LEA.HI.X.SX32 R5, R66, R249.reuse, 0x2, P6 ;  /* 0x000000f942057211 */ /* 0x080fe400030f16ff */
[C---:B------:R-:W-:Y:S01]  /*1e940*/  LEA R248, P6, R17.reuse, R248, 0x2 ;  /* 0x000000f811f87211 */ /* 0x040fe200078c10ff */
[----:B------:R1:W-:Y:S03]  /*1e950*/  @P5 STG.E desc[UR38][R6.64], R54 ;  /* 0x0000003606005986 */ /* 0x0003e6000c101926 */
[----:B------:R-:W-:Y:S01]  /*1e960*/  LEA.HI.X.SX32 R249, R17, R249, 0x2, P6 ;  /* 0x000000f911f97211 */ /* 0x000fe200030f16ff */
[----:B------:R1:W-:Y:S04]  /*1e970*/  @P4 STG.E desc[UR38][R8.64], R55 ;  /* 0x0000003708004986 */ /* 0x0003e8000c101926 */
[----:B------:R1:W-:Y:S04]  /*1e980*/  @P3 STG.E desc[UR38][R2.64], R20 ;  /* 0x0000001402003986 */ /* 0x0003e8000c101926 */
[----:B------:R1:W-:Y:S04]  /*1e990*/  @P2 STG.E desc[UR38][R10.64], R21 ;  /* 0x000000150a002986 */ /* 0x0003e8000c101926 */
[----:B------:R1:W-:Y:S04]  /*1e9a0*/  @P0 STG.E desc[UR38][R248.64], R22 ;  /* 0x00000016f8000986 */ /* 0x0003e8000c101926 */
[----:B------:R1:W-:Y:S01]  /*1e9b0*/  @P1 STG.E desc[UR38][R4.64], R23 ;  /* 0x0000001704001986 */ /* 0x0003e2000c101926 */
[----:B------:R-:W-:Y:S06]  /*1e9c0*/  BAR.SYNC.DEFER_BLOCKING 0x0 ;  /* 0x0000000000007b1d */ /* 0x000fec0000010000 */
[----:B------:R-:W-:Y:S05]  /*1e9d0*/  BRA.U UP0, `(.L_x_13) ;  /* 0x0000000100a07547 */ /* 0x000fea000b800000 */
[----:B------:R-:W2:Y:S01]  /*1e9e0*/  S2UR UR5, SR_CgaCtaId ;  /* 0x00000000000579c3 */ /* 0x000ea20000008800 */
[----:B------:R-:W-:Y:S01]  /*1e9f0*/  NOP ;  /* 0x0000000000007918 */ /* 0x000fe20000000000 */
[----:B------:R-:W-:Y:S01]  /*1ea00*/  UMOV UR4, 0x50 ;  /* 0x0000005000047882 */ /* 0x000fe20000000000 */
[----:B------:R-:W-:Y:S02]  /*1ea10*/  IMAD.U32 R0, RZ, RZ, UR27 ;  /* 0x0000001bff007e24 */ /* 0x000fe4000f8e00ff */
[----:B-1----:R-:W-:Y:S02]  /*1ea20*/  IMAD.MOV.U32 R3, RZ, RZ, 0xff ;  /* 0x000000ffff037424 */ /* 0x002fe400078e00ff */
[----:B------:R-:W-:Y:S01]  /*1ea30*/  IMAD.MOV.U32 R7, RZ, RZ, 0x1 ;  /* 0x00000001ff077424 */ /* 0x000fe200078e00ff */
[----:B------:R-:W-:-:S04]  /*1ea40*/  LOP3.LUT R0, R0, 0xffff, RZ, 0xc0, !PT ;  /* 0x0000ffff00007812 */ /* 0x000fc800078ec0ff */
[----:B------:R-:W-:-:S05]  /*1ea50*/  SHF.R.U32.HI R0, RZ, 0x5, R0 ;  /* 0x00000005ff007819 */ /* 0x000fca0000011600 */
[----:B------:R-:W-:Y:S01]  /*1ea60*/  VIADD R2, R0, 0x10 ;  /* 0x0000001000027836 */ /* 0x000fe20000000000 */
[----:B------:R-:W-:Y:S01]  /*1ea70*/  SHF.L.U32 R0, R3, R0, RZ ;  /* 0x0000000003007219 */ /* 0x000fe200000006ff */
[----:B--2---:R-:W-:-:S03]  /*1ea80*/  ULEA UR6, UR5, UR4, 0x18 ;  /* 0x0000000405067291 */ /* 0x004fc6000f8ec0ff */
[----:B------:R-:W-:-:S04]  /*1ea90*/  SHF.L.U32 R3, R7, R2, RZ ;  /* 0x0000000207037219 */ /* 0x000fc800000006ff */
[----:B------:R-:W-:Y:S02]  /*1eaa0*/  LOP3.LUT R0, R3, R0, RZ, 0xfc, !PT ;  /* 0x0000000003007212 */ /* 0x000fe400078efcff */
[----:B------:R-:W1:Y:S02]  /*1eab0*/  LDS R5, [UR6] ;  /* 0x00000006ff057984 */ /* 0x000e640008000800 */
[C---:B------:R-:W-:Y:S02]  /*1eac0*/  LOP3.LUT R2, R0.reuse, 0xffff, RZ, 0xc0, !PT ;  /* 0x0000ffff00027812 */ /* 0x040fe400078ec0ff */
[----:B-1----:R-:W-:-:S04]  /*1ead0*/  LOP3.LUT R3, R0, 0xffff, R5, 0x80, !PT ;  /* 0x0000ffff00037812 */ /* 0x002fc800078e8005 */
[----:B------:R-:W-:-:S13]  /*1eae0*/  ISETP.NE.AND P0, PT, R3, R2, PT ;  /* 0x000000020300720c */ /* 0x000fda0003f05270 */
[----:B------:R-:W-:Y:S05]  /*1eaf0*/  @P0 BRA `(.L_x_14) ;  /* 0x0000000000500947 */ /* 0x000fea0003800000 */
[----:B------:R-:W-:Y:S02]  /*1eb00*/  SHF.R.U32.HI R5, RZ, 0x10, R5 ;  /* 0x00000010ff057819 */ /* 0x000fe40000011605 */
[----:B------:R-:W-:-:S04]  /*1eb10*/  SHF.R.U32.HI R2, RZ, 0x10, R0 ;  /* 0x00000010ff027819 */ /* 0x000fc80000011600 */
[----:B------:R-:W-:-:S04]  /*1eb20*/  LOP3.LUT R5, R5, R2, RZ, 0xc0, !PT ;  /* 0x0000000205057212 */ /* 0x000fc800078ec0ff */
[----:B------:R-:W-:-:S13]  /*1eb30*/  ISETP.NE.AND P0, PT, R5, R2, PT ;  /* 0x000000020500720c */ /* 0x000fda0003f05270 */
[----:B------:R-:W-:Y:S05]  /*1eb40*/  @P0 BRA `(.L_x_15) ;  /* 0x0000000000300947 */ /* 0x000fea0003800000 */
[----:B------:R-:W-:Y:S01]  /*1eb50*/  R2UR UR4, R0 ;  /* 0x00000000000472ca */ /* 0x000fe200000e0000 */
[----:B------:R-:W-:Y:S01]  /*1eb60*/  VOTEU.ANY UR5, UPT, PT ;  /* 0x0000000000057886 */ /* 0x000fe200038e0100 */
[----:B------:R-:W1:Y:S01]  /*1eb70*/  S2R R0, SR_LANEID ;  /* 0x0000000000007919 */ /* 0x000e620000000000 */
[----:B------:R-:W-:-:S10]  /*1eb80*/  UFLO.U32 UR5, UR5 ;  /* 0x00000005000572bd */ /* 0x000fd400080e0000 */
[----:B------:R-:W-:-:S06]  /*1eb90*/  ULOP3.LUT UR4, URZ, UR4, URZ, 0x33, !UPT ;  /* 0x00000004ff047292 */ /* 0x000fcc000f8e33ff */
[----:B------:R-:W-:-:S04]  /*1eba0*/  IMAD.U32 R2, RZ, RZ, UR4 ;  /* 0x00000004ff027e24 */ /* 0x000fc8000f8e00ff */
[----:B------:R-:W2:Y:S02]  /*1ebb0*/  REDUX UR7, R2 ;  /* 0x00000000020773c4 */ /* 0x000ea40000000000 */
[----:B------:R3:W-:Y:S01]  /*1ebc0*/  UTCATOMSWS.AND URZ, UR4 ;  /* 0x0000000400ff79e3 */ /* 0x0007e20008000000 */
[----:B-1----:R-:W-:Y:S01]  /*1ebd0*/  ISETP.EQ.U32.AND P0, PT, R0, UR5, PT ;  /* 0x0000000500007c0c */ /* 0x002fe2000bf02070 */
[----:B--2---:R-:W-:-:S12]  /*1ebe0*/  IMAD.U32 R0, RZ, RZ, UR7 ;  /* 0x00000007ff007e24 */ /* 0x004fd8000f8e00ff */
[----:B------:R3:W-:Y:S01]  /*1ebf0*/  @P0 ATOMS.AND RZ, [UR6], R0 ;  /* 0x00000000ffff098c */ /* 0x0007e2000a800006 */
[----:B------:R-:W-:Y:S05]  /*1ec00*/  BRA `(.L_x_13) ;  /* 0x0000000000147947 */ /* 0x000fea0003800000 */
.L_x_15:
[----:B------:R-:W-:-:S07]  /*1ec10*/  MOV R2, 0x1ec30 ;  /* 0x0001ec3000027802 */ /* 0x000fce0000000f00 */
[----:B------:R-:W-:Y:S05]  /*1ec20*/  CALL.REL.NOINC `($__internal_0_$__cuda_sm10x_tcgen05_guardrail_trap_col_being_dealloced_not_returned_by_alloc) ;  /* 0x00000000002c7944 */ /* 0x000fea0003c00000 */
[----:B------:R-:W-:Y:S05]  /*1ec30*/  BRA `(.L_x_13) ;  /* 0x0000000000087947 */ /* 0x000fea0003800000 */
.L_x_14:
[----:B------:R-:W-:-:S07]  /*1ec40*/  MOV R2, 0x1ec60 ;  /* 0x0001ec6000027802 */ /* 0x000fce0000000f00 */
[----:B------:R-:W-:Y:S05]  /*1ec50*/  CALL.REL.NOINC `($__internal_2_$__cuda_sm10x_tcgen05_guardrail_trap_unallocated_columns_being_dealloced) ;  /* 0x0000000000387944 */ /* 0x000fea0003c00000 */
.L_x_13:
[----:B------:R-:W-:Y:S01]  /*1ec60*/  NOP ;  /* 0x0000000000007918 */ /* 0x000fe20000000000 */
[----:B---3--:R-:W-:Y:S05]  /*1ec70*/  EXIT ;  /* 0x000000000000794d */ /* 0x008fea0003800000 */
.L_x_9:
[----:B------:R-:W2:Y:S02]  /*1ec80*/  SYNCS.PHASECHK.TRANS64.TRYWAIT P4, [UR33], R124 ;  /* 0x0000007cff0075a7 */ /* 0x000ea40008081121 */
[----:B--2---:R-:W-:Y:S05]  /*1ec90*/  @!P4 BRA `(.L_x_9) ;  /* 0xfffffffc00f8c947 */ /* 0x004fea000383ffff */
[----:B------:R-:W-:Y:S05]  /*1eca0*/  BRA `(.L_x_16) ;  /* 0xffffff4400287947 */ /* 0x000fea000383ffff */
.L_x_12:
[----:B------:R-:W2:Y:S02]  /*1ecb0*/  SYNCS.PHASECHK.TRANS64.TRYWAIT P1, [UR29], R0 ;  /* 0x00000000ff0075a7 */ /* 0x000ea4000802111d */
[----:B--2---:R-:W-:Y:S05]  /*1ecc0*/  @!P1 BRA `(.L_x_12) ;  /* 0xfffffffc00f89947 */ /* 0x004fea000383ffff */
[----:B------:R-:W-:Y:S05]  /*1ecd0*/  BRA `(.L_x_11) ;  /* 0xffffff6800a47947 */ /* 0x000fea000383ffff */
        .weak           $__internal_0_$__cuda_sm10x_tcgen05_guardrail_trap_col_being_dealloced_not_returned_by_alloc
        .type           $__internal_0_$__cuda_sm10x_tcgen05_guardrail_trap_col_being_dealloced_not_returned_by_alloc,@function
        .size           $__internal_0_$__cuda_sm10x_tcgen05_guardrail_trap_col_being_dealloced_not_returned_by_alloc,($__internal_1_$__cuda_sm10x_tcgen05_guardrail_trap_phase_invalid_during_alloc - $__internal_0_$__cuda_sm10x_tcgen05_guardrail_trap_col_being_dealloced_not_returned_by_alloc)
$__internal_0_$__cuda_sm10x_tcgen05_guardrail_trap_col_being_dealloced_not_returned_by_alloc:
[----:B------:R-:W-:Y:S05]  /*1ece0*/  BPT.TRAP 0x1 ;  /* 0x000000040000795c */ /* 0x000fea0000300000 */
[----:B------:R-:W-:-:S04]  /*1ecf0*/  IMAD.MOV.U32 R3, RZ, RZ, 0x0 ;  /* 0x00000000ff037424 */ /* 0x000fc800078e00ff */
[----:B------:R-:W-:Y:S05]  /*1ed00*/  RET.REL.NODEC R2 `(matmul_kernel) ;  /* 0xfffffe1002bc7950 */ /* 0x000fea0003c3ffff */
        .weak           $__internal_1_$__cuda_sm10x_tcgen05_guardrail_trap_phase_invalid_during_alloc
        .type           $__internal_1_$__cuda_sm10x_tcgen05_guardrail_trap_phase_invalid_during_alloc,@function
        .size           $__internal_1_$__cuda_sm10x_tcgen05_guardrail_trap_phase_invalid_during_alloc,($__internal_2_$__cuda_sm10x_tcgen05_guardrail_trap_unallocated_columns_being_dealloced - $__internal_1_$__cuda_sm10x_tcgen05_guardrail_trap_phase_invalid_during_alloc)
$__internal_1_$__cuda_sm10x_tcgen05_guardrail_trap_phase_invalid_during_alloc:
[----:B------:R-:W-:Y:S05]  /*1ed10*/  BPT.TRAP 0x1 ;  /* 0x000000040000795c */ /* 0x000fea0000300000 */
[----:B------:R-:W-:-:S04]  /*1ed20*/  IMAD.MOV.U32 R3, RZ, RZ, 0x0 ;  /* 0x00000000ff037424 */ /* 0x000fc800078e00ff */
[----:B------:R-:W-:Y:S05]  /*1ed30*/  RET.REL.NODEC R2 `(matmul_kernel) ;  /* 0xfffffe1002b07950 */ /* 0x000fea0003c3ffff */
        .weak           $__internal_2_$__cuda_sm10x_tcgen05_guardrail_trap_unallocated_columns_being_dealloced
        .type           $__internal_2_$__cuda_sm10x_tcgen05_guardrail_trap_unallocated_columns_being_dealloced,@function
        .size           $__internal_2_$__cuda_sm10x_tcgen05_guardrail_trap_unallocated_columns_being_dealloced,(.L_x_20 - $__internal_2_$__cuda_sm10x_tcgen05_guardrail_trap_unallocated_columns_being_dealloced)
$__internal_2_$__cuda_sm10x_tcgen05_guardrail_trap_unallocated_columns_being_dealloced:
[----:B------:R-:W-:Y:S05]  /*1ed40*/  BPT.TRAP 0x1 ;  /* 0x000000040000795c */ /* 0x000fea0000300000 */
[----:B------:R-:W-:-:S04]  /*1ed50*/  IMAD.MOV.U32 R3, RZ, RZ, 0x0 ;  /* 0x00000000ff037424 */ /* 0x000fc800078e00ff */
[----:B------:R-:W-:Y:S05]  /*1ed60*/  RET.REL.NODEC R2 `(matmul_kernel) ;  /* 0xfffffe1002a47950 */ /* 0x000fea0003c3ffff */
.L_x_17:
[----:B------:R-:W-:-:S00]  /*1ed70*/  BRA `(.L_x_17) ;  /* 0xfffffffc00fc7947 */ /* 0x000fc0000383ffff */
[----:B------:R-:W-:-:S00]  /*1ed80*/  NOP ;  /* 0x0000000000007918 */ /* 0x000fc00000000000 */
[----:B------:R-:W-:-:S00]  /*1ed90*/  NOP ;  /* 0x0000000000007918 */ /* 0x000fc00000000000 */
[----:B------:R-:W-:-:S00]  /*1eda0*/  NOP ;  /* 0x0000000000007918 */ /* 0x000fc00000000000 */
[----:B------:R-:W-:-:S00]  /*1edb0*/  NOP ;  /* 0x0000000000007918 */ /* 0x000fc00000000000 */
[----:B------:R-:W-:-:S00]  /*1edc0*/  NOP ;  /* 0x0000000000007918 */ /* 0x000fc00000000000 */
[----:B------:R-:W-:-:S00]  /*1edd0*/  NOP ;  /* 0x0000000000007918 */ /* 0x000fc00000000000 */
[----:B------:R-:W-:-:S00]  /*1ede0*/  NOP ;  /* 0x0000000000007918 */ /* 0x000fc00000000000 */
[----:B------:R-:W-:-:S00]  /*1edf0*/  NOP ;  /* 0x0000000000007918 */ /* 0x000fc00000000000 */
.L_x_20:


//--------------------- .nv.shared.matmul_kernel  --------------------------
	.section	.nv.shared.matmul_kernel,"aw",@nobits
	.sectionflags	@""
	.align	16
	.zero		1024


//--------------------- .nv.shared.reserved.0     --------------------------
	.section	.nv.shared.reserved.0,"aw",@nobits
	.align	8
	.weak		__nv_reservedSMEM_offset_0_alias
	.size		__nv_reservedSMEM_offset_0_alias, 0, 64
	.other		__nv_reservedSMEM_offset_0_alias,@"STO_CUDA_RESERVED_SHARED STV_DEFAULT"
__nv_reservedSMEM_offset_0_alias:
	.zero		0
.nv.shared.reserved.0:
	.zero		64
	.weak		__nv_reservedSMEM_allocation_phase
	.type		__nv_reservedSMEM_allocation_phase,@object
	.size		__nv_reservedSMEM_allocation_phase,(.L_0 - __nv_reservedSMEM_allocation_phase)
__nv_reservedSMEM_allocation_phase:
	.zero		1
.L_0:
	.zero		7
	.weak		__nv_reservedSMEM_devtool_atexit_pc
	.type		__nv_reservedSMEM_devtool_atexit_pc,@object
	.size		__nv_reservedSMEM_devtool_atexit_pc,(__nv_reservedSMEM_allocation_mask - __nv_reservedSMEM_devtool_atexit_pc)
__nv_reservedSMEM_devtool_atexit_pc:
	.zero		8
	.weak		__nv_reservedSMEM_allocation_mask
	.type		__nv_reservedSMEM_allocation_mask,@object
	.size		__nv_reservedSMEM_allocation_mask,(.L_2 - __nv_reservedSMEM_allocation_mask)
__nv_reservedSMEM_allocation_mask:
	.zero		4
.L_2:


//--------------------- .nv.constant0.matmul_kernel --------------------------
	.section	.nv.constant0.matmul_kernel,"a",@progbits
	.sectionflags	@""
	.align	4
.nv.constant0.matmul_kernel:
	.zero		976


//--------------------- SYMBOLS --------------------------

	.type		.nv.reservedSmem.offset0,@object
	.size		.nv.reservedSmem.offset0,0x4
	.type		.nv.reservedSmem.cap,@object
	.size		.nv.reservedSmem.cap,0x4
